//
// Generated by NVIDIA NVVM Compiler
//
// Compiler Build ID: CL-36424714
// Cuda compilation tools, release 13.0, V13.0.88
// Based on NVVM 20.0.0
//

.version 9.0
.target sm_100
.address_size 64

	// .globl	_Z22kernelComputePointsNumPfS_S_Piiiii
// _ZZN3cub18CUB_300001_SM_10006detail4scan16DeviceScanKernelINS2_10policy_hubIiiijN4cuda3std3__44plusIvEEE10Policy1000EPiSC_NS0_13ScanTileStateIiLb1EEES9_NS1_10InputValueIiSC_EEjiLb0EiEEvT0_T1_T2_iT3_T4_T5_E12temp_storage has been demoted
// _ZZN3cub18CUB_300001_SM_10006detail4scan16DeviceScanKernelINS2_10policy_hubIiiimN4cuda3std3__44plusIvEEE10Policy1000EPiSC_NS0_13ScanTileStateIiLb1EEES9_NS1_10InputValueIiSC_EEmiLb0EiEEvT0_T1_T2_iT3_T4_T5_E12temp_storage has been demoted
// _ZZN3cub18CUB_300001_SM_10006detail10radix_sort31DeviceRadixSortSingleTileKernelINS1_5radix10policy_hubIiiyE10Policy1000ELNS0_9SortOrderE0EiiyNS1_21identity_decomposer_tEEEvPKT1_PSA_PKT2_PSE_T3_iiT4_E12temp_storage has been demoted
// _ZZN3cub18CUB_300001_SM_10006detail10radix_sort30DeviceRadixSortHistogramKernelINS1_5radix10policy_hubIiiyE10Policy1000ELNS0_9SortOrderE0EiyNS1_21identity_decomposer_tEEEvPT2_PKT1_SA_iiT3_E12temp_storage has been demoted
// _ZZN3cub18CUB_300001_SM_10006detail10radix_sort33DeviceRadixSortExclusiveSumKernelINS1_5radix10policy_hubIiiyE10Policy1000EyEEvPT0_E12temp_storage has been demoted
// _ZZN3cub18CUB_300001_SM_10006detail10radix_sort29DeviceRadixSortOnesweepKernelINS1_5radix10policy_hubIiiyE10Policy1000ELNS0_9SortOrderE0EiiyiiNS1_21identity_decomposer_tEEEvPT5_SB_PT3_PKSC_PT1_PKSG_PT2_PKSK_T4_iiT6_E1s has been demoted
.global .align 1 .b8 _ZN34_INTERNAL_74bf4fa3_4_k_cu_b3bd387d4cuda3std3__45__cpo5beginE[1];
.global .align 1 .b8 _ZN34_INTERNAL_74bf4fa3_4_k_cu_b3bd387d4cuda3std3__45__cpo3endE[1];
.global .align 1 .b8 _ZN34_INTERNAL_74bf4fa3_4_k_cu_b3bd387d4cuda3std3__45__cpo6cbeginE[1];
.global .align 1 .b8 _ZN34_INTERNAL_74bf4fa3_4_k_cu_b3bd387d4cuda3std3__45__cpo4cendE[1];
.global .align 1 .b8 _ZN34_INTERNAL_74bf4fa3_4_k_cu_b3bd387d4cuda3std3__45__cpo6rbeginE[1];
.global .align 1 .b8 _ZN34_INTERNAL_74bf4fa3_4_k_cu_b3bd387d4cuda3std3__45__cpo4rendE[1];
.global .align 1 .b8 _ZN34_INTERNAL_74bf4fa3_4_k_cu_b3bd387d4cuda3std3__45__cpo7crbeginE[1];
.global .align 1 .b8 _ZN34_INTERNAL_74bf4fa3_4_k_cu_b3bd387d4cuda3std3__45__cpo5crendE[1];
.global .align 1 .b8 _ZN34_INTERNAL_74bf4fa3_4_k_cu_b3bd387d4cuda3std3__436_GLOBAL__N__74bf4fa3_4_k_cu_b3bd387d6ignoreE[1];
.global .align 1 .b8 _ZN34_INTERNAL_74bf4fa3_4_k_cu_b3bd387d4cuda3std3__419piecewise_constructE[1];
.global .align 1 .b8 _ZN34_INTERNAL_74bf4fa3_4_k_cu_b3bd387d4cuda3std3__48in_placeE[1];
.global .align 1 .b8 _ZN34_INTERNAL_74bf4fa3_4_k_cu_b3bd387d4cuda3std3__420unreachable_sentinelE[1];
.global .align 1 .b8 _ZN34_INTERNAL_74bf4fa3_4_k_cu_b3bd387d4cuda3std3__47nulloptE[1];
.global .align 1 .b8 _ZN34_INTERNAL_74bf4fa3_4_k_cu_b3bd387d4cuda3std3__48unexpectE[1];
.global .align 1 .b8 _ZN34_INTERNAL_74bf4fa3_4_k_cu_b3bd387d4cuda3std6ranges3__45__cpo4swapE[1];
.global .align 1 .b8 _ZN34_INTERNAL_74bf4fa3_4_k_cu_b3bd387d4cuda3std6ranges3__45__cpo9iter_moveE[1];
.global .align 1 .b8 _ZN34_INTERNAL_74bf4fa3_4_k_cu_b3bd387d4cuda3std6ranges3__45__cpo5beginE[1];
.global .align 1 .b8 _ZN34_INTERNAL_74bf4fa3_4_k_cu_b3bd387d4cuda3std6ranges3__45__cpo3endE[1];
.global .align 1 .b8 _ZN34_INTERNAL_74bf4fa3_4_k_cu_b3bd387d4cuda3std6ranges3__45__cpo6cbeginE[1];
.global .align 1 .b8 _ZN34_INTERNAL_74bf4fa3_4_k_cu_b3bd387d4cuda3std6ranges3__45__cpo4cendE[1];
.global .align 1 .b8 _ZN34_INTERNAL_74bf4fa3_4_k_cu_b3bd387d4cuda3std6ranges3__45__cpo7advanceE[1];
.global .align 1 .b8 _ZN34_INTERNAL_74bf4fa3_4_k_cu_b3bd387d4cuda3std6ranges3__45__cpo9iter_swapE[1];
.global .align 1 .b8 _ZN34_INTERNAL_74bf4fa3_4_k_cu_b3bd387d4cuda3std6ranges3__45__cpo4nextE[1];
.global .align 1 .b8 _ZN34_INTERNAL_74bf4fa3_4_k_cu_b3bd387d4cuda3std6ranges3__45__cpo4prevE[1];
.global .align 1 .b8 _ZN34_INTERNAL_74bf4fa3_4_k_cu_b3bd387d4cuda3std6ranges3__45__cpo4dataE[1];
.global .align 1 .b8 _ZN34_INTERNAL_74bf4fa3_4_k_cu_b3bd387d4cuda3std6ranges3__45__cpo5cdataE[1];
.global .align 1 .b8 _ZN34_INTERNAL_74bf4fa3_4_k_cu_b3bd387d4cuda3std6ranges3__45__cpo4sizeE[1];
.global .align 1 .b8 _ZN34_INTERNAL_74bf4fa3_4_k_cu_b3bd387d4cuda3std6ranges3__45__cpo5ssizeE[1];
.global .align 1 .b8 _ZN34_INTERNAL_74bf4fa3_4_k_cu_b3bd387d4cuda3std6ranges3__45__cpo8distanceE[1];
.global .align 1 .b8 _ZN34_INTERNAL_74bf4fa3_4_k_cu_b3bd387d6thrust24THRUST_300001_SM_1000_NS8cuda_cub3parE[1];
.global .align 1 .b8 _ZN34_INTERNAL_74bf4fa3_4_k_cu_b3bd387d6thrust24THRUST_300001_SM_1000_NS8cuda_cub10par_nosyncE[1];
.global .align 1 .b8 _ZN34_INTERNAL_74bf4fa3_4_k_cu_b3bd387d6thrust24THRUST_300001_SM_1000_NS6system6detail10sequential3seqE[1];
.global .align 1 .b8 _ZN34_INTERNAL_74bf4fa3_4_k_cu_b3bd387d6thrust24THRUST_300001_SM_1000_NS6system3cpp3parE[1];
.global .align 1 .b8 _ZN34_INTERNAL_74bf4fa3_4_k_cu_b3bd387d6thrust24THRUST_300001_SM_1000_NS12placeholders2_1E[1];
.global .align 1 .b8 _ZN34_INTERNAL_74bf4fa3_4_k_cu_b3bd387d6thrust24THRUST_300001_SM_1000_NS12placeholders2_2E[1];
.global .align 1 .b8 _ZN34_INTERNAL_74bf4fa3_4_k_cu_b3bd387d6thrust24THRUST_300001_SM_1000_NS12placeholders2_3E[1];
.global .align 1 .b8 _ZN34_INTERNAL_74bf4fa3_4_k_cu_b3bd387d6thrust24THRUST_300001_SM_1000_NS12placeholders2_4E[1];
.global .align 1 .b8 _ZN34_INTERNAL_74bf4fa3_4_k_cu_b3bd387d6thrust24THRUST_300001_SM_1000_NS12placeholders2_5E[1];
.global .align 1 .b8 _ZN34_INTERNAL_74bf4fa3_4_k_cu_b3bd387d6thrust24THRUST_300001_SM_1000_NS12placeholders2_6E[1];
.global .align 1 .b8 _ZN34_INTERNAL_74bf4fa3_4_k_cu_b3bd387d6thrust24THRUST_300001_SM_1000_NS12placeholders2_7E[1];
.global .align 1 .b8 _ZN34_INTERNAL_74bf4fa3_4_k_cu_b3bd387d6thrust24THRUST_300001_SM_1000_NS12placeholders2_8E[1];
.global .align 1 .b8 _ZN34_INTERNAL_74bf4fa3_4_k_cu_b3bd387d6thrust24THRUST_300001_SM_1000_NS12placeholders2_9E[1];
.global .align 1 .b8 _ZN34_INTERNAL_74bf4fa3_4_k_cu_b3bd387d6thrust24THRUST_300001_SM_1000_NS12placeholders3_10E[1];
.global .align 1 .b8 _ZN34_INTERNAL_74bf4fa3_4_k_cu_b3bd387d6thrust24THRUST_300001_SM_1000_NS3seqE[1];
.global .align 1 .b8 _ZN34_INTERNAL_74bf4fa3_4_k_cu_b3bd387d6thrust24THRUST_300001_SM_1000_NS6deviceE[1];

.visible .entry _Z22kernelComputePointsNumPfS_S_Piiiii(
	.param .u64 .ptr .align 1 _Z22kernelComputePointsNumPfS_S_Piiiii_param_0,
	.param .u64 .ptr .align 1 _Z22kernelComputePointsNumPfS_S_Piiiii_param_1,
	.param .u64 .ptr .align 1 _Z22kernelComputePointsNumPfS_S_Piiiii_param_2,
	.param .u64 .ptr .align 1 _Z22kernelComputePointsNumPfS_S_Piiiii_param_3,
	.param .u32 _Z22kernelComputePointsNumPfS_S_Piiiii_param_4,
	.param .u32 _Z22kernelComputePointsNumPfS_S_Piiiii_param_5,
	.param .u32 _Z22kernelComputePointsNumPfS_S_Piiiii_param_6,
	.param .u32 _Z22kernelComputePointsNumPfS_S_Piiiii_param_7
)
{
	.reg .pred 	%p<21>;
	.reg .b32 	%r<71>;
	.reg .b32 	%f<218>;
	.reg .b64 	%rd<27>;
	.reg .b64 	%fd<8>;

	ld.param.u64 	%rd3, [_Z22kernelComputePointsNumPfS_S_Piiiii_param_0];
	ld.param.u64 	%rd4, [_Z22kernelComputePointsNumPfS_S_Piiiii_param_1];
	ld.param.u64 	%rd6, [_Z22kernelComputePointsNumPfS_S_Piiiii_param_2];
	ld.param.u32 	%r30, [_Z22kernelComputePointsNumPfS_S_Piiiii_param_4];
	ld.param.u32 	%r27, [_Z22kernelComputePointsNumPfS_S_Piiiii_param_5];
	ld.param.u32 	%r28, [_Z22kernelComputePointsNumPfS_S_Piiiii_param_6];
	cvta.to.global.u64 	%rd1, %rd6;
	mov.u32 	%r31, %ctaid.x;
	mov.u32 	%r32, %ntid.x;
	mov.u32 	%r33, %tid.x;
	mad.lo.s32 	%r1, %r31, %r32, %r33;
	setp.ge.s32 	%p1, %r1, %r30;
	@%p1 bra 	$L__BB0_30;
	shl.b32 	%r34, %r27, 1;
	add.s32 	%r35, %r34, -2;
	div.s32 	%r36, %r1, %r35;
	mul.lo.s32 	%r37, %r36, %r35;
	sub.s32 	%r38, %r1, %r37;
	shr.u32 	%r39, %r38, 31;
	add.s32 	%r40, %r38, %r39;
	shr.s32 	%r41, %r40, 1;
	mad.lo.s32 	%r66, %r36, %r27, %r41;
	and.b32  	%r42, %r1, 1;
	setp.eq.b32 	%p2, %r42, 1;
	@%p2 bra 	$L__BB0_3;
	add.s32 	%r67, %r66, 1;
	bra.uni 	$L__BB0_4;
$L__BB0_3:
	add.s32 	%r4, %r66, 1;
	add.s32 	%r67, %r66, %r27;
	mov.u32 	%r66, %r4;
$L__BB0_4:
	add.s32 	%r8, %r66, %r27;
	mul.wide.s32 	%rd7, %r66, 4;
	add.s64 	%rd8, %rd1, %rd7;
	ld.global.f32 	%f29, [%rd8];
	setp.lt.f32 	%p3, %f29, 0fC7C34F80;
	@%p3 bra 	$L__BB0_30;
	mul.wide.s32 	%rd9, %r67, 4;
	add.s64 	%rd10, %rd1, %rd9;
	ld.global.f32 	%f30, [%rd10];
	setp.lt.f32 	%p4, %f30, 0fC7C34F80;
	@%p4 bra 	$L__BB0_30;
	mul.wide.s32 	%rd11, %r8, 4;
	add.s64 	%rd12, %rd1, %rd11;
	ld.global.f32 	%f31, [%rd12];
	setp.lt.f32 	%p5, %f31, 0fC7C34F80;
	@%p5 bra 	$L__BB0_30;
	cvta.to.global.u64 	%rd13, %rd4;
	cvta.to.global.u64 	%rd14, %rd3;
	add.s64 	%rd16, %rd14, %rd7;
	ld.global.f32 	%f1, [%rd16];
	add.s64 	%rd17, %rd13, %rd7;
	ld.global.f32 	%f2, [%rd17];
	add.s64 	%rd19, %rd14, %rd9;
	ld.global.f32 	%f3, [%rd19];
	add.s64 	%rd20, %rd13, %rd9;
	ld.global.f32 	%f4, [%rd20];
	add.s64 	%rd22, %rd14, %rd11;
	ld.global.f32 	%f5, [%rd22];
	add.s64 	%rd23, %rd13, %rd11;
	ld.global.f32 	%f6, [%rd23];
	min.f32 	%f32, %f2, %f4;
	min.f32 	%f33, %f32, %f6;
	cvt.rpi.f32.f32 	%f34, %f33;
	cvt.rzi.s32.f32 	%r43, %f34;
	min.f32 	%f35, %f1, %f3;
	min.f32 	%f36, %f35, %f5;
	cvt.rpi.f32.f32 	%f37, %f36;
	cvt.rzi.s32.f32 	%r44, %f37;
	max.f32 	%f38, %f1, %f3;
	max.f32 	%f39, %f38, %f5;
	cvt.rmi.f32.f32 	%f40, %f39;
	cvt.rzi.s32.f32 	%r45, %f40;
	cvt.rn.f32.s32 	%f41, %r43;
	max.f32 	%f42, %f41, 0f00000000;
	cvt.rzi.s32.f32 	%r9, %f42;
	cvt.rn.f32.s32 	%f43, %r44;
	max.f32 	%f44, %f43, 0f00000000;
	cvt.rzi.s32.f32 	%r68, %f44;
	add.s32 	%r46, %r28, -1;
	cvt.rn.f32.s32 	%f45, %r46;
	cvt.rn.f32.s32 	%f46, %r45;
	min.f32 	%f47, %f45, %f46;
	cvt.rzi.s32.f32 	%r11, %f47;
	setp.gt.s32 	%p6, %r68, %r11;
	@%p6 bra 	$L__BB0_30;
	ld.param.u32 	%r65, [_Z22kernelComputePointsNumPfS_S_Piiiii_param_7];
	ld.param.u64 	%rd26, [_Z22kernelComputePointsNumPfS_S_Piiiii_param_3];
	max.f32 	%f48, %f2, %f4;
	max.f32 	%f49, %f48, %f6;
	cvt.rmi.f32.f32 	%f50, %f49;
	cvt.rzi.s32.f32 	%r47, %f50;
	cvt.rn.f32.s32 	%f51, %r47;
	add.s32 	%r48, %r65, -1;
	cvt.rn.f32.s32 	%f52, %r48;
	min.f32 	%f53, %f52, %f51;
	cvt.rzi.s32.f32 	%r12, %f53;
	sub.f32 	%f7, %f3, %f1;
	sub.f32 	%f8, %f4, %f2;
	sub.f32 	%f9, %f5, %f1;
	sub.f32 	%f10, %f6, %f2;
	sub.f32 	%f11, %f8, %f10;
	mul.f32 	%f54, %f11, 0f00000000;
	fma.rn.f32 	%f55, %f7, %f10, %f54;
	mov.f32 	%f56, 0f00000000;
	sub.f32 	%f12, %f56, %f8;
	fma.rn.f32 	%f57, %f9, %f12, %f55;
	abs.f32 	%f58, %f57;
	mul.f32 	%f13, %f58, 0f3F000000;
	cvta.to.global.u64 	%rd24, %rd26;
	mul.wide.s32 	%rd25, %r1, 4;
	add.s64 	%rd2, %rd24, %rd25;
	add.s32 	%r13, %r12, 1;
	sub.s32 	%r49, %r13, %r9;
	and.b32  	%r14, %r49, 3;
	cvt.rn.f32.s32 	%f59, %r9;
	sub.f32 	%f60, %f59, %f2;
	sub.f32 	%f61, %f8, %f60;
	mul.f32 	%f14, %f61, 0f00000000;
	sub.f32 	%f62, %f56, %f60;
	mul.f32 	%f15, %f9, %f62;
	sub.f32 	%f63, %f60, %f10;
	mul.f32 	%f16, %f63, 0f00000000;
	add.s32 	%r15, %r9, 1;
	cvt.rn.f32.s32 	%f64, %r15;
	sub.f32 	%f65, %f64, %f2;
	sub.f32 	%f66, %f8, %f65;
	mul.f32 	%f17, %f66, 0f00000000;
	sub.f32 	%f67, %f56, %f65;
	mul.f32 	%f18, %f9, %f67;
	sub.f32 	%f68, %f65, %f10;
	mul.f32 	%f19, %f68, 0f00000000;
	sub.f32 	%f69, %f10, %f65;
	mul.f32 	%f20, %f7, %f69;
	sub.f32 	%f70, %f65, %f8;
	mul.f32 	%f21, %f9, %f70;
	add.s32 	%r16, %r9, 2;
	cvt.rn.f32.s32 	%f71, %r16;
	sub.f32 	%f72, %f71, %f2;
	sub.f32 	%f73, %f8, %f72;
	mul.f32 	%f22, %f73, 0f00000000;
	sub.f32 	%f74, %f56, %f72;
	mul.f32 	%f23, %f9, %f74;
	sub.f32 	%f75, %f72, %f10;
	mul.f32 	%f24, %f75, 0f00000000;
	sub.f32 	%f76, %f72, %f8;
	mul.f32 	%f25, %f9, %f76;
$L__BB0_9:
	mov.u32 	%r17, %r68;
	setp.lt.s32 	%p7, %r12, %r9;
	@%p7 bra 	$L__BB0_29;
	setp.eq.s32 	%p8, %r14, 0;
	cvt.rn.f32.s32 	%f77, %r17;
	sub.f32 	%f78, %f77, %f1;
	mul.f32 	%f26, %f12, %f78;
	mul.f32 	%f27, %f10, %f78;
	mul.f32 	%f28, %f11, %f78;
	mov.u32 	%r69, %r9;
	@%p8 bra 	$L__BB0_19;
	add.f32 	%f79, %f26, %f14;
	cvt.rn.f32.s32 	%f80, %r9;
	sub.f32 	%f81, %f80, %f2;
	fma.rn.f32 	%f82, %f7, %f81, %f79;
	abs.f32 	%f83, %f82;
	add.f32 	%f84, %f27, %f15;
	add.f32 	%f85, %f16, %f84;
	abs.f32 	%f86, %f85;
	mul.f32 	%f87, %f86, 0f3F000000;
	sub.f32 	%f88, %f10, %f81;
	fma.rn.f32 	%f89, %f7, %f88, %f28;
	sub.f32 	%f90, %f81, %f8;
	fma.rn.f32 	%f91, %f9, %f90, %f89;
	abs.f32 	%f92, %f91;
	fma.rn.f32 	%f93, %f83, 0f3F000000, %f87;
	fma.rn.f32 	%f94, %f92, 0f3F000000, %f93;
	sub.f32 	%f95, %f94, %f13;
	abs.f32 	%f96, %f95;
	cvt.f64.f32 	%fd1, %f96;
	setp.geu.f64 	%p9, %fd1, 0d3F50624DD2F1A9FC;
	@%p9 bra 	$L__BB0_13;
	ld.global.u32 	%r50, [%rd2];
	add.s32 	%r51, %r50, 1;
	st.global.u32 	[%rd2], %r51;
$L__BB0_13:
	setp.eq.s32 	%p10, %r14, 1;
	mov.u32 	%r69, %r15;
	@%p10 bra 	$L__BB0_19;
	add.f32 	%f97, %f26, %f17;
	cvt.rn.f32.s32 	%f98, %r15;
	sub.f32 	%f99, %f98, %f2;
	fma.rn.f32 	%f100, %f7, %f99, %f97;
	abs.f32 	%f101, %f100;
	add.f32 	%f102, %f27, %f18;
	add.f32 	%f103, %f19, %f102;
	abs.f32 	%f104, %f103;
	mul.f32 	%f105, %f104, 0f3F000000;
	add.f32 	%f106, %f28, %f20;
	add.f32 	%f107, %f21, %f106;
	abs.f32 	%f108, %f107;
	fma.rn.f32 	%f109, %f101, 0f3F000000, %f105;
	fma.rn.f32 	%f110, %f108, 0f3F000000, %f109;
	sub.f32 	%f111, %f110, %f13;
	abs.f32 	%f112, %f111;
	cvt.f64.f32 	%fd2, %f112;
	setp.geu.f64 	%p11, %fd2, 0d3F50624DD2F1A9FC;
	@%p11 bra 	$L__BB0_16;
	ld.global.u32 	%r52, [%rd2];
	add.s32 	%r53, %r52, 1;
	st.global.u32 	[%rd2], %r53;
$L__BB0_16:
	setp.eq.s32 	%p12, %r14, 2;
	mov.u32 	%r69, %r16;
	@%p12 bra 	$L__BB0_19;
	add.s32 	%r69, %r9, 3;
	add.f32 	%f113, %f26, %f22;
	cvt.rn.f32.s32 	%f114, %r16;
	sub.f32 	%f115, %f114, %f2;
	fma.rn.f32 	%f116, %f7, %f115, %f113;
	abs.f32 	%f117, %f116;
	add.f32 	%f118, %f27, %f23;
	add.f32 	%f119, %f24, %f118;
	abs.f32 	%f120, %f119;
	mul.f32 	%f121, %f120, 0f3F000000;
	sub.f32 	%f122, %f10, %f115;
	fma.rn.f32 	%f123, %f7, %f122, %f28;
	add.f32 	%f124, %f25, %f123;
	abs.f32 	%f125, %f124;
	fma.rn.f32 	%f126, %f117, 0f3F000000, %f121;
	fma.rn.f32 	%f127, %f125, 0f3F000000, %f126;
	sub.f32 	%f128, %f127, %f13;
	abs.f32 	%f129, %f128;
	cvt.f64.f32 	%fd3, %f129;
	setp.geu.f64 	%p13, %fd3, 0d3F50624DD2F1A9FC;
	@%p13 bra 	$L__BB0_19;
	ld.global.u32 	%r54, [%rd2];
	add.s32 	%r55, %r54, 1;
	st.global.u32 	[%rd2], %r55;
$L__BB0_19:
	sub.s32 	%r56, %r12, %r9;
	setp.lt.u32 	%p14, %r56, 3;
	@%p14 bra 	$L__BB0_29;
$L__BB0_20:
	cvt.rn.f32.s32 	%f130, %r69;
	sub.f32 	%f131, %f130, %f2;
	sub.f32 	%f132, %f8, %f131;
	fma.rn.f32 	%f133, %f132, 0f00000000, %f26;
	fma.rn.f32 	%f134, %f7, %f131, %f133;
	abs.f32 	%f135, %f134;
	mov.f32 	%f136, 0f00000000;
	sub.f32 	%f137, %f136, %f131;
	fma.rn.f32 	%f138, %f9, %f137, %f27;
	sub.f32 	%f139, %f131, %f10;
	fma.rn.f32 	%f140, %f139, 0f00000000, %f138;
	abs.f32 	%f141, %f140;
	mul.f32 	%f142, %f141, 0f3F000000;
	sub.f32 	%f143, %f10, %f131;
	fma.rn.f32 	%f144, %f7, %f143, %f28;
	sub.f32 	%f145, %f131, %f8;
	fma.rn.f32 	%f146, %f9, %f145, %f144;
	abs.f32 	%f147, %f146;
	fma.rn.f32 	%f148, %f135, 0f3F000000, %f142;
	fma.rn.f32 	%f149, %f147, 0f3F000000, %f148;
	sub.f32 	%f150, %f149, %f13;
	abs.f32 	%f151, %f150;
	cvt.f64.f32 	%fd4, %f151;
	setp.geu.f64 	%p15, %fd4, 0d3F50624DD2F1A9FC;
	@%p15 bra 	$L__BB0_22;
	ld.global.u32 	%r57, [%rd2];
	add.s32 	%r58, %r57, 1;
	st.global.u32 	[%rd2], %r58;
$L__BB0_22:
	add.s32 	%r22, %r69, 1;
	cvt.rn.f32.s32 	%f152, %r22;
	sub.f32 	%f153, %f152, %f2;
	sub.f32 	%f154, %f8, %f153;
	fma.rn.f32 	%f155, %f154, 0f00000000, %f26;
	fma.rn.f32 	%f156, %f7, %f153, %f155;
	abs.f32 	%f157, %f156;
	mov.f32 	%f158, 0f00000000;
	sub.f32 	%f159, %f158, %f153;
	fma.rn.f32 	%f160, %f9, %f159, %f27;
	sub.f32 	%f161, %f153, %f10;
	fma.rn.f32 	%f162, %f161, 0f00000000, %f160;
	abs.f32 	%f163, %f162;
	mul.f32 	%f164, %f163, 0f3F000000;
	sub.f32 	%f165, %f10, %f153;
	fma.rn.f32 	%f166, %f7, %f165, %f28;
	sub.f32 	%f167, %f153, %f8;
	fma.rn.f32 	%f168, %f9, %f167, %f166;
	abs.f32 	%f169, %f168;
	fma.rn.f32 	%f170, %f157, 0f3F000000, %f164;
	fma.rn.f32 	%f171, %f169, 0f3F000000, %f170;
	sub.f32 	%f172, %f171, %f13;
	abs.f32 	%f173, %f172;
	cvt.f64.f32 	%fd5, %f173;
	setp.geu.f64 	%p16, %fd5, 0d3F50624DD2F1A9FC;
	@%p16 bra 	$L__BB0_24;
	ld.global.u32 	%r59, [%rd2];
	add.s32 	%r60, %r59, 1;
	st.global.u32 	[%rd2], %r60;
$L__BB0_24:
	add.s32 	%r23, %r22, 1;
	cvt.rn.f32.s32 	%f174, %r23;
	sub.f32 	%f175, %f174, %f2;
	sub.f32 	%f176, %f8, %f175;
	fma.rn.f32 	%f177, %f176, 0f00000000, %f26;
	fma.rn.f32 	%f178, %f7, %f175, %f177;
	abs.f32 	%f179, %f178;
	mov.f32 	%f180, 0f00000000;
	sub.f32 	%f181, %f180, %f175;
	fma.rn.f32 	%f182, %f9, %f181, %f27;
	sub.f32 	%f183, %f175, %f10;
	fma.rn.f32 	%f184, %f183, 0f00000000, %f182;
	abs.f32 	%f185, %f184;
	mul.f32 	%f186, %f185, 0f3F000000;
	sub.f32 	%f187, %f10, %f175;
	fma.rn.f32 	%f188, %f7, %f187, %f28;
	sub.f32 	%f189, %f175, %f8;
	fma.rn.f32 	%f190, %f9, %f189, %f188;
	abs.f32 	%f191, %f190;
	fma.rn.f32 	%f192, %f179, 0f3F000000, %f186;
	fma.rn.f32 	%f193, %f191, 0f3F000000, %f192;
	sub.f32 	%f194, %f193, %f13;
	abs.f32 	%f195, %f194;
	cvt.f64.f32 	%fd6, %f195;
	setp.geu.f64 	%p17, %fd6, 0d3F50624DD2F1A9FC;
	@%p17 bra 	$L__BB0_26;
	ld.global.u32 	%r61, [%rd2];
	add.s32 	%r62, %r61, 1;
	st.global.u32 	[%rd2], %r62;
$L__BB0_26:
	add.s32 	%r24, %r23, 1;
	cvt.rn.f32.s32 	%f196, %r24;
	sub.f32 	%f197, %f196, %f2;
	sub.f32 	%f198, %f8, %f197;
	fma.rn.f32 	%f199, %f198, 0f00000000, %f26;
	fma.rn.f32 	%f200, %f7, %f197, %f199;
	abs.f32 	%f201, %f200;
	mov.f32 	%f202, 0f00000000;
	sub.f32 	%f203, %f202, %f197;
	fma.rn.f32 	%f204, %f9, %f203, %f27;
	sub.f32 	%f205, %f197, %f10;
	fma.rn.f32 	%f206, %f205, 0f00000000, %f204;
	abs.f32 	%f207, %f206;
	mul.f32 	%f208, %f207, 0f3F000000;
	sub.f32 	%f209, %f10, %f197;
	fma.rn.f32 	%f210, %f7, %f209, %f28;
	sub.f32 	%f211, %f197, %f8;
	fma.rn.f32 	%f212, %f9, %f211, %f210;
	abs.f32 	%f213, %f212;
	fma.rn.f32 	%f214, %f201, 0f3F000000, %f208;
	fma.rn.f32 	%f215, %f213, 0f3F000000, %f214;
	sub.f32 	%f216, %f215, %f13;
	abs.f32 	%f217, %f216;
	cvt.f64.f32 	%fd7, %f217;
	setp.geu.f64 	%p18, %fd7, 0d3F50624DD2F1A9FC;
	@%p18 bra 	$L__BB0_28;
	ld.global.u32 	%r63, [%rd2];
	add.s32 	%r64, %r63, 1;
	st.global.u32 	[%rd2], %r64;
$L__BB0_28:
	add.s32 	%r69, %r24, 1;
	setp.ne.s32 	%p19, %r69, %r13;
	@%p19 bra 	$L__BB0_20;
$L__BB0_29:
	add.s32 	%r68, %r17, 1;
	setp.ne.s32 	%p20, %r17, %r11;
	@%p20 bra 	$L__BB0_9;
$L__BB0_30:
	ret;

}
	// .globl	_Z15kernelGetPointsPfS_S_PiS0_S0_iiii
.visible .entry _Z15kernelGetPointsPfS_S_PiS0_S0_iiii(
	.param .u64 .ptr .align 1 _Z15kernelGetPointsPfS_S_PiS0_S0_iiii_param_0,
	.param .u64 .ptr .align 1 _Z15kernelGetPointsPfS_S_PiS0_S0_iiii_param_1,
	.param .u64 .ptr .align 1 _Z15kernelGetPointsPfS_S_PiS0_S0_iiii_param_2,
	.param .u64 .ptr .align 1 _Z15kernelGetPointsPfS_S_PiS0_S0_iiii_param_3,
	.param .u64 .ptr .align 1 _Z15kernelGetPointsPfS_S_PiS0_S0_iiii_param_4,
	.param .u64 .ptr .align 1 _Z15kernelGetPointsPfS_S_PiS0_S0_iiii_param_5,
	.param .u32 _Z15kernelGetPointsPfS_S_PiS0_S0_iiii_param_6,
	.param .u32 _Z15kernelGetPointsPfS_S_PiS0_S0_iiii_param_7,
	.param .u32 _Z15kernelGetPointsPfS_S_PiS0_S0_iiii_param_8,
	.param .u32 _Z15kernelGetPointsPfS_S_PiS0_S0_iiii_param_9
)
{
	.reg .pred 	%p<21>;
	.reg .b32 	%r<115>;
	.reg .b32 	%f<215>;
	.reg .b64 	%rd<51>;
	.reg .b64 	%fd<8>;

	ld.param.u64 	%rd4, [_Z15kernelGetPointsPfS_S_PiS0_S0_iiii_param_0];
	ld.param.u64 	%rd5, [_Z15kernelGetPointsPfS_S_PiS0_S0_iiii_param_1];
	ld.param.u64 	%rd7, [_Z15kernelGetPointsPfS_S_PiS0_S0_iiii_param_2];
	ld.param.u64 	%rd6, [_Z15kernelGetPointsPfS_S_PiS0_S0_iiii_param_3];
	ld.param.u64 	%rd8, [_Z15kernelGetPointsPfS_S_PiS0_S0_iiii_param_4];
	ld.param.u64 	%rd9, [_Z15kernelGetPointsPfS_S_PiS0_S0_iiii_param_5];
	ld.param.u32 	%r64, [_Z15kernelGetPointsPfS_S_PiS0_S0_iiii_param_6];
	ld.param.u32 	%r61, [_Z15kernelGetPointsPfS_S_PiS0_S0_iiii_param_7];
	ld.param.u32 	%r62, [_Z15kernelGetPointsPfS_S_PiS0_S0_iiii_param_8];
	cvta.to.global.u64 	%rd1, %rd9;
	cvta.to.global.u64 	%rd2, %rd8;
	cvta.to.global.u64 	%rd3, %rd7;
	mov.u32 	%r65, %ctaid.x;
	mov.u32 	%r66, %ntid.x;
	mov.u32 	%r67, %tid.x;
	mad.lo.s32 	%r1, %r65, %r66, %r67;
	setp.ge.s32 	%p1, %r1, %r64;
	@%p1 bra 	$L__BB1_31;
	cvta.to.global.u64 	%rd10, %rd6;
	mul.wide.s32 	%rd11, %r1, 4;
	add.s64 	%rd12, %rd10, %rd11;
	ld.global.u32 	%r110, [%rd12];
	shl.b32 	%r68, %r61, 1;
	add.s32 	%r69, %r68, -2;
	div.s32 	%r70, %r1, %r69;
	mul.lo.s32 	%r71, %r70, %r69;
	sub.s32 	%r72, %r1, %r71;
	shr.u32 	%r73, %r72, 31;
	add.s32 	%r74, %r72, %r73;
	shr.s32 	%r75, %r74, 1;
	mad.lo.s32 	%r95, %r70, %r61, %r75;
	and.b32  	%r76, %r1, 1;
	setp.eq.b32 	%p2, %r76, 1;
	@%p2 bra 	$L__BB1_3;
	add.s32 	%r96, %r95, 1;
	bra.uni 	$L__BB1_4;
$L__BB1_3:
	add.s32 	%r5, %r95, 1;
	add.s32 	%r96, %r95, %r61;
	mov.u32 	%r95, %r5;
$L__BB1_4:
	add.s32 	%r9, %r95, %r61;
	mul.wide.s32 	%rd13, %r95, 4;
	add.s64 	%rd14, %rd3, %rd13;
	ld.global.f32 	%f25, [%rd14];
	setp.lt.f32 	%p3, %f25, 0fC7C34F80;
	@%p3 bra 	$L__BB1_31;
	mul.wide.s32 	%rd15, %r96, 4;
	add.s64 	%rd16, %rd3, %rd15;
	ld.global.f32 	%f26, [%rd16];
	setp.lt.f32 	%p4, %f26, 0fC7C34F80;
	@%p4 bra 	$L__BB1_31;
	mul.wide.s32 	%rd17, %r9, 4;
	add.s64 	%rd18, %rd3, %rd17;
	ld.global.f32 	%f27, [%rd18];
	setp.lt.f32 	%p5, %f27, 0fC7C34F80;
	@%p5 bra 	$L__BB1_31;
	cvta.to.global.u64 	%rd19, %rd5;
	cvta.to.global.u64 	%rd20, %rd4;
	add.s64 	%rd22, %rd20, %rd13;
	ld.global.f32 	%f1, [%rd22];
	add.s64 	%rd23, %rd19, %rd13;
	ld.global.f32 	%f2, [%rd23];
	add.s64 	%rd25, %rd20, %rd15;
	ld.global.f32 	%f3, [%rd25];
	add.s64 	%rd26, %rd19, %rd15;
	ld.global.f32 	%f4, [%rd26];
	add.s64 	%rd28, %rd20, %rd17;
	ld.global.f32 	%f5, [%rd28];
	add.s64 	%rd29, %rd19, %rd17;
	ld.global.f32 	%f6, [%rd29];
	min.f32 	%f28, %f2, %f4;
	min.f32 	%f29, %f28, %f6;
	cvt.rpi.f32.f32 	%f30, %f29;
	cvt.rzi.s32.f32 	%r77, %f30;
	min.f32 	%f31, %f1, %f3;
	min.f32 	%f32, %f31, %f5;
	cvt.rpi.f32.f32 	%f33, %f32;
	cvt.rzi.s32.f32 	%r78, %f33;
	max.f32 	%f34, %f1, %f3;
	max.f32 	%f35, %f34, %f5;
	cvt.rmi.f32.f32 	%f36, %f35;
	cvt.rzi.s32.f32 	%r79, %f36;
	cvt.rn.f32.s32 	%f37, %r77;
	max.f32 	%f38, %f37, 0f00000000;
	cvt.rzi.s32.f32 	%r10, %f38;
	cvt.rn.f32.s32 	%f39, %r78;
	max.f32 	%f40, %f39, 0f00000000;
	cvt.rzi.s32.f32 	%r97, %f40;
	add.s32 	%r80, %r62, -1;
	cvt.rn.f32.s32 	%f41, %r80;
	cvt.rn.f32.s32 	%f42, %r79;
	min.f32 	%f43, %f41, %f42;
	cvt.rzi.s32.f32 	%r12, %f43;
	setp.gt.s32 	%p6, %r97, %r12;
	@%p6 bra 	$L__BB1_31;
	ld.param.u32 	%r94, [_Z15kernelGetPointsPfS_S_PiS0_S0_iiii_param_9];
	max.f32 	%f44, %f2, %f4;
	max.f32 	%f45, %f44, %f6;
	cvt.rmi.f32.f32 	%f46, %f45;
	cvt.rzi.s32.f32 	%r81, %f46;
	cvt.rn.f32.s32 	%f47, %r81;
	add.s32 	%r82, %r94, -1;
	cvt.rn.f32.s32 	%f48, %r82;
	min.f32 	%f49, %f48, %f47;
	cvt.rzi.s32.f32 	%r13, %f49;
	sub.f32 	%f7, %f3, %f1;
	sub.f32 	%f8, %f4, %f2;
	sub.f32 	%f9, %f5, %f1;
	sub.f32 	%f10, %f6, %f2;
	sub.f32 	%f11, %f8, %f10;
	mul.f32 	%f50, %f11, 0f00000000;
	fma.rn.f32 	%f51, %f7, %f10, %f50;
	mov.f32 	%f52, 0f00000000;
	sub.f32 	%f12, %f52, %f8;
	fma.rn.f32 	%f53, %f9, %f12, %f51;
	abs.f32 	%f54, %f53;
	mul.f32 	%f13, %f54, 0f3F000000;
	add.s32 	%r14, %r13, 1;
	sub.s32 	%r83, %r14, %r10;
	and.b32  	%r15, %r83, 3;
	cvt.rn.f32.s32 	%f55, %r10;
	sub.f32 	%f56, %f55, %f2;
	sub.f32 	%f57, %f8, %f56;
	mul.f32 	%f14, %f57, 0f00000000;
	mul.lo.s32 	%r16, %r10, %r62;
	add.s32 	%r17, %r10, 1;
	cvt.rn.f32.s32 	%f58, %r17;
	sub.f32 	%f59, %f58, %f2;
	sub.f32 	%f60, %f8, %f59;
	mul.f32 	%f15, %f60, 0f00000000;
	sub.f32 	%f61, %f52, %f59;
	mul.f32 	%f16, %f9, %f61;
	sub.f32 	%f62, %f59, %f10;
	mul.f32 	%f17, %f62, 0f00000000;
	sub.f32 	%f63, %f10, %f59;
	mul.f32 	%f18, %f7, %f63;
	sub.f32 	%f64, %f59, %f8;
	mul.f32 	%f19, %f9, %f64;
	add.s32 	%r18, %r16, %r62;
	add.s32 	%r19, %r10, 2;
	cvt.rn.f32.s32 	%f65, %r19;
	sub.f32 	%f66, %f65, %f2;
	sub.f32 	%f67, %f8, %f66;
	mul.f32 	%f20, %f67, 0f00000000;
	sub.f32 	%f68, %f52, %f66;
	mul.f32 	%f21, %f9, %f68;
	shl.b32 	%r20, %r62, 2;
$L__BB1_9:
	mov.u32 	%r21, %r97;
	setp.lt.s32 	%p7, %r13, %r10;
	@%p7 bra 	$L__BB1_30;
	setp.eq.s32 	%p8, %r15, 0;
	cvt.rn.f32.s32 	%f69, %r21;
	sub.f32 	%f70, %f69, %f1;
	mul.f32 	%f22, %f12, %f70;
	mul.f32 	%f23, %f10, %f70;
	mul.f32 	%f24, %f11, %f70;
	mov.u32 	%r101, %r10;
	@%p8 bra 	$L__BB1_19;
	add.f32 	%f71, %f22, %f14;
	cvt.rn.f32.s32 	%f72, %r10;
	sub.f32 	%f73, %f72, %f2;
	fma.rn.f32 	%f74, %f7, %f73, %f71;
	abs.f32 	%f75, %f74;
	mov.f32 	%f76, 0f00000000;
	sub.f32 	%f77, %f76, %f73;
	fma.rn.f32 	%f78, %f9, %f77, %f23;
	sub.f32 	%f79, %f73, %f10;
	fma.rn.f32 	%f80, %f79, 0f00000000, %f78;
	abs.f32 	%f81, %f80;
	mul.f32 	%f82, %f81, 0f3F000000;
	sub.f32 	%f83, %f10, %f73;
	fma.rn.f32 	%f84, %f7, %f83, %f24;
	sub.f32 	%f85, %f73, %f8;
	fma.rn.f32 	%f86, %f9, %f85, %f84;
	abs.f32 	%f87, %f86;
	fma.rn.f32 	%f88, %f75, 0f3F000000, %f82;
	fma.rn.f32 	%f89, %f87, 0f3F000000, %f88;
	sub.f32 	%f90, %f89, %f13;
	abs.f32 	%f91, %f90;
	cvt.f64.f32 	%fd1, %f91;
	setp.geu.f64 	%p9, %fd1, 0d3F50624DD2F1A9FC;
	@%p9 bra 	$L__BB1_13;
	mul.wide.s32 	%rd30, %r110, 4;
	add.s64 	%rd31, %rd2, %rd30;
	st.global.u32 	[%rd31], %r1;
	add.s32 	%r85, %r16, %r21;
	add.s64 	%rd32, %rd1, %rd30;
	st.global.u32 	[%rd32], %r85;
	add.s32 	%r110, %r110, 1;
$L__BB1_13:
	setp.eq.s32 	%p10, %r15, 1;
	mov.u32 	%r101, %r17;
	@%p10 bra 	$L__BB1_19;
	add.f32 	%f92, %f22, %f15;
	cvt.rn.f32.s32 	%f93, %r17;
	sub.f32 	%f94, %f93, %f2;
	fma.rn.f32 	%f95, %f7, %f94, %f92;
	abs.f32 	%f96, %f95;
	add.f32 	%f97, %f23, %f16;
	add.f32 	%f98, %f17, %f97;
	abs.f32 	%f99, %f98;
	mul.f32 	%f100, %f99, 0f3F000000;
	add.f32 	%f101, %f24, %f18;
	add.f32 	%f102, %f19, %f101;
	abs.f32 	%f103, %f102;
	fma.rn.f32 	%f104, %f96, 0f3F000000, %f100;
	fma.rn.f32 	%f105, %f103, 0f3F000000, %f104;
	sub.f32 	%f106, %f105, %f13;
	abs.f32 	%f107, %f106;
	cvt.f64.f32 	%fd2, %f107;
	setp.geu.f64 	%p11, %fd2, 0d3F50624DD2F1A9FC;
	@%p11 bra 	$L__BB1_16;
	mul.wide.s32 	%rd33, %r110, 4;
	add.s64 	%rd34, %rd2, %rd33;
	st.global.u32 	[%rd34], %r1;
	add.s32 	%r86, %r18, %r21;
	add.s64 	%rd35, %rd1, %rd33;
	st.global.u32 	[%rd35], %r86;
	add.s32 	%r110, %r110, 1;
$L__BB1_16:
	setp.eq.s32 	%p12, %r15, 2;
	mov.u32 	%r101, %r19;
	@%p12 bra 	$L__BB1_19;
	add.s32 	%r101, %r10, 3;
	add.f32 	%f108, %f22, %f20;
	cvt.rn.f32.s32 	%f109, %r19;
	sub.f32 	%f110, %f109, %f2;
	fma.rn.f32 	%f111, %f7, %f110, %f108;
	abs.f32 	%f112, %f111;
	add.f32 	%f113, %f23, %f21;
	sub.f32 	%f114, %f110, %f10;
	fma.rn.f32 	%f115, %f114, 0f00000000, %f113;
	abs.f32 	%f116, %f115;
	mul.f32 	%f117, %f116, 0f3F000000;
	sub.f32 	%f118, %f10, %f110;
	fma.rn.f32 	%f119, %f7, %f118, %f24;
	sub.f32 	%f120, %f110, %f8;
	fma.rn.f32 	%f121, %f9, %f120, %f119;
	abs.f32 	%f122, %f121;
	fma.rn.f32 	%f123, %f112, 0f3F000000, %f117;
	fma.rn.f32 	%f124, %f122, 0f3F000000, %f123;
	sub.f32 	%f125, %f124, %f13;
	abs.f32 	%f126, %f125;
	cvt.f64.f32 	%fd3, %f126;
	setp.geu.f64 	%p13, %fd3, 0d3F50624DD2F1A9FC;
	@%p13 bra 	$L__BB1_19;
	mul.wide.s32 	%rd36, %r110, 4;
	add.s64 	%rd37, %rd2, %rd36;
	st.global.u32 	[%rd37], %r1;
	add.s32 	%r87, %r18, %r62;
	add.s32 	%r88, %r87, %r21;
	add.s64 	%rd38, %rd1, %rd36;
	st.global.u32 	[%rd38], %r88;
	add.s32 	%r110, %r110, 1;
$L__BB1_19:
	sub.s32 	%r89, %r13, %r10;
	setp.lt.u32 	%p14, %r89, 3;
	@%p14 bra 	$L__BB1_30;
	add.s32 	%r90, %r101, 3;
	mad.lo.s32 	%r107, %r62, %r90, %r21;
	add.s32 	%r91, %r101, 2;
	mad.lo.s32 	%r106, %r62, %r91, %r21;
	mul.lo.s32 	%r92, %r62, %r101;
	add.s32 	%r105, %r21, %r92;
	add.s32 	%r93, %r92, %r62;
	add.s32 	%r104, %r21, %r93;
$L__BB1_21:
	cvt.rn.f32.s32 	%f127, %r101;
	sub.f32 	%f128, %f127, %f2;
	sub.f32 	%f129, %f8, %f128;
	fma.rn.f32 	%f130, %f129, 0f00000000, %f22;
	fma.rn.f32 	%f131, %f7, %f128, %f130;
	abs.f32 	%f132, %f131;
	mov.f32 	%f133, 0f00000000;
	sub.f32 	%f134, %f133, %f128;
	fma.rn.f32 	%f135, %f9, %f134, %f23;
	sub.f32 	%f136, %f128, %f10;
	fma.rn.f32 	%f137, %f136, 0f00000000, %f135;
	abs.f32 	%f138, %f137;
	mul.f32 	%f139, %f138, 0f3F000000;
	sub.f32 	%f140, %f10, %f128;
	fma.rn.f32 	%f141, %f7, %f140, %f24;
	sub.f32 	%f142, %f128, %f8;
	fma.rn.f32 	%f143, %f9, %f142, %f141;
	abs.f32 	%f144, %f143;
	fma.rn.f32 	%f145, %f132, 0f3F000000, %f139;
	fma.rn.f32 	%f146, %f144, 0f3F000000, %f145;
	sub.f32 	%f147, %f146, %f13;
	abs.f32 	%f148, %f147;
	cvt.f64.f32 	%fd4, %f148;
	setp.geu.f64 	%p15, %fd4, 0d3F50624DD2F1A9FC;
	@%p15 bra 	$L__BB1_23;
	mul.wide.s32 	%rd39, %r110, 4;
	add.s64 	%rd40, %rd2, %rd39;
	st.global.u32 	[%rd40], %r1;
	add.s64 	%rd41, %rd1, %rd39;
	st.global.u32 	[%rd41], %r105;
	add.s32 	%r110, %r110, 1;
$L__BB1_23:
	add.s32 	%r45, %r101, 1;
	cvt.rn.f32.s32 	%f149, %r45;
	sub.f32 	%f150, %f149, %f2;
	sub.f32 	%f151, %f8, %f150;
	fma.rn.f32 	%f152, %f151, 0f00000000, %f22;
	fma.rn.f32 	%f153, %f7, %f150, %f152;
	abs.f32 	%f154, %f153;
	mov.f32 	%f155, 0f00000000;
	sub.f32 	%f156, %f155, %f150;
	fma.rn.f32 	%f157, %f9, %f156, %f23;
	sub.f32 	%f158, %f150, %f10;
	fma.rn.f32 	%f159, %f158, 0f00000000, %f157;
	abs.f32 	%f160, %f159;
	mul.f32 	%f161, %f160, 0f3F000000;
	sub.f32 	%f162, %f10, %f150;
	fma.rn.f32 	%f163, %f7, %f162, %f24;
	sub.f32 	%f164, %f150, %f8;
	fma.rn.f32 	%f165, %f9, %f164, %f163;
	abs.f32 	%f166, %f165;
	fma.rn.f32 	%f167, %f154, 0f3F000000, %f161;
	fma.rn.f32 	%f168, %f166, 0f3F000000, %f167;
	sub.f32 	%f169, %f168, %f13;
	abs.f32 	%f170, %f169;
	cvt.f64.f32 	%fd5, %f170;
	setp.geu.f64 	%p16, %fd5, 0d3F50624DD2F1A9FC;
	@%p16 bra 	$L__BB1_25;
	mul.wide.s32 	%rd42, %r110, 4;
	add.s64 	%rd43, %rd2, %rd42;
	st.global.u32 	[%rd43], %r1;
	add.s64 	%rd44, %rd1, %rd42;
	st.global.u32 	[%rd44], %r104;
	add.s32 	%r110, %r110, 1;
$L__BB1_25:
	add.s32 	%r48, %r45, 1;
	cvt.rn.f32.s32 	%f171, %r48;
	sub.f32 	%f172, %f171, %f2;
	sub.f32 	%f173, %f8, %f172;
	fma.rn.f32 	%f174, %f173, 0f00000000, %f22;
	fma.rn.f32 	%f175, %f7, %f172, %f174;
	abs.f32 	%f176, %f175;
	mov.f32 	%f177, 0f00000000;
	sub.f32 	%f178, %f177, %f172;
	fma.rn.f32 	%f179, %f9, %f178, %f23;
	sub.f32 	%f180, %f172, %f10;
	fma.rn.f32 	%f181, %f180, 0f00000000, %f179;
	abs.f32 	%f182, %f181;
	mul.f32 	%f183, %f182, 0f3F000000;
	sub.f32 	%f184, %f10, %f172;
	fma.rn.f32 	%f185, %f7, %f184, %f24;
	sub.f32 	%f186, %f172, %f8;
	fma.rn.f32 	%f187, %f9, %f186, %f185;
	abs.f32 	%f188, %f187;
	fma.rn.f32 	%f189, %f176, 0f3F000000, %f183;
	fma.rn.f32 	%f190, %f188, 0f3F000000, %f189;
	sub.f32 	%f191, %f190, %f13;
	abs.f32 	%f192, %f191;
	cvt.f64.f32 	%fd6, %f192;
	setp.geu.f64 	%p17, %fd6, 0d3F50624DD2F1A9FC;
	@%p17 bra 	$L__BB1_27;
	mul.wide.s32 	%rd45, %r110, 4;
	add.s64 	%rd46, %rd2, %rd45;
	st.global.u32 	[%rd46], %r1;
	add.s64 	%rd47, %rd1, %rd45;
	st.global.u32 	[%rd47], %r106;
	add.s32 	%r110, %r110, 1;
$L__BB1_27:
	add.s32 	%r51, %r48, 1;
	cvt.rn.f32.s32 	%f193, %r51;
	sub.f32 	%f194, %f193, %f2;
	sub.f32 	%f195, %f8, %f194;
	fma.rn.f32 	%f196, %f195, 0f00000000, %f22;
	fma.rn.f32 	%f197, %f7, %f194, %f196;
	abs.f32 	%f198, %f197;
	mov.f32 	%f199, 0f00000000;
	sub.f32 	%f200, %f199, %f194;
	fma.rn.f32 	%f201, %f9, %f200, %f23;
	sub.f32 	%f202, %f194, %f10;
	fma.rn.f32 	%f203, %f202, 0f00000000, %f201;
	abs.f32 	%f204, %f203;
	mul.f32 	%f205, %f204, 0f3F000000;
	sub.f32 	%f206, %f10, %f194;
	fma.rn.f32 	%f207, %f7, %f206, %f24;
	sub.f32 	%f208, %f194, %f8;
	fma.rn.f32 	%f209, %f9, %f208, %f207;
	abs.f32 	%f210, %f209;
	fma.rn.f32 	%f211, %f198, 0f3F000000, %f205;
	fma.rn.f32 	%f212, %f210, 0f3F000000, %f211;
	sub.f32 	%f213, %f212, %f13;
	abs.f32 	%f214, %f213;
	cvt.f64.f32 	%fd7, %f214;
	setp.geu.f64 	%p18, %fd7, 0d3F50624DD2F1A9FC;
	@%p18 bra 	$L__BB1_29;
	mul.wide.s32 	%rd48, %r110, 4;
	add.s64 	%rd49, %rd2, %rd48;
	st.global.u32 	[%rd49], %r1;
	add.s64 	%rd50, %rd1, %rd48;
	st.global.u32 	[%rd50], %r107;
	add.s32 	%r110, %r110, 1;
$L__BB1_29:
	add.s32 	%r107, %r107, %r20;
	add.s32 	%r106, %r106, %r20;
	add.s32 	%r105, %r105, %r20;
	add.s32 	%r104, %r104, %r20;
	add.s32 	%r101, %r51, 1;
	setp.ne.s32 	%p19, %r101, %r14;
	@%p19 bra 	$L__BB1_21;
$L__BB1_30:
	add.s32 	%r97, %r21, 1;
	setp.ne.s32 	%p20, %r21, %r12;
	@%p20 bra 	$L__BB1_9;
$L__BB1_31:
	ret;

}
	// .globl	_Z16kernelFindLimitsPiS_i
.visible .entry _Z16kernelFindLimitsPiS_i(
	.param .u64 .ptr .align 1 _Z16kernelFindLimitsPiS_i_param_0,
	.param .u64 .ptr .align 1 _Z16kernelFindLimitsPiS_i_param_1,
	.param .u32 _Z16kernelFindLimitsPiS_i_param_2
)
{
	.reg .pred 	%p<6>;
	.reg .b32 	%r<12>;
	.reg .b64 	%rd<9>;

	ld.param.u64 	%rd3, [_Z16kernelFindLimitsPiS_i_param_0];
	ld.param.u64 	%rd4, [_Z16kernelFindLimitsPiS_i_param_1];
	ld.param.u32 	%r3, [_Z16kernelFindLimitsPiS_i_param_2];
	mov.u32 	%r4, %ctaid.x;
	mov.u32 	%r5, %ntid.x;
	mov.u32 	%r6, %tid.x;
	mad.lo.s32 	%r1, %r4, %r5, %r6;
	setp.ge.s32 	%p1, %r1, %r3;
	@%p1 bra 	$L__BB2_7;
	cvta.to.global.u64 	%rd5, %rd3;
	cvta.to.global.u64 	%rd6, %rd4;
	mul.wide.s32 	%rd7, %r1, 4;
	add.s64 	%rd1, %rd5, %rd7;
	ld.global.u32 	%r2, [%rd1];
	setp.eq.s32 	%p2, %r1, 0;
	shl.b32 	%r7, %r2, 1;
	mul.wide.s32 	%rd8, %r7, 4;
	add.s64 	%rd2, %rd6, %rd8;
	@%p2 bra 	$L__BB2_3;
	ld.global.u32 	%r8, [%rd1+-4];
	setp.eq.s32 	%p3, %r8, %r2;
	@%p3 bra 	$L__BB2_4;
$L__BB2_3:
	st.global.u32 	[%rd2], %r1;
$L__BB2_4:
	add.s32 	%r9, %r3, -1;
	setp.eq.s32 	%p4, %r1, %r9;
	@%p4 bra 	$L__BB2_6;
	ld.global.u32 	%r10, [%rd1+4];
	setp.eq.s32 	%p5, %r10, %r2;
	@%p5 bra 	$L__BB2_7;
$L__BB2_6:
	add.s32 	%r11, %r1, 1;
	st.global.u32 	[%rd2+4], %r11;
$L__BB2_7:
	ret;

}
	// .globl	_Z10kernelDrawPiS_PfS0_S0_S0_iii
.visible .entry _Z10kernelDrawPiS_PfS0_S0_S0_iii(
	.param .u64 .ptr .align 1 _Z10kernelDrawPiS_PfS0_S0_S0_iii_param_0,
	.param .u64 .ptr .align 1 _Z10kernelDrawPiS_PfS0_S0_S0_iii_param_1,
	.param .u64 .ptr .align 1 _Z10kernelDrawPiS_PfS0_S0_S0_iii_param_2,
	.param .u64 .ptr .align 1 _Z10kernelDrawPiS_PfS0_S0_S0_iii_param_3,
	.param .u64 .ptr .align 1 _Z10kernelDrawPiS_PfS0_S0_S0_iii_param_4,
	.param .u64 .ptr .align 1 _Z10kernelDrawPiS_PfS0_S0_S0_iii_param_5,
	.param .u32 _Z10kernelDrawPiS_PfS0_S0_S0_iii_param_6,
	.param .u32 _Z10kernelDrawPiS_PfS0_S0_S0_iii_param_7,
	.param .u32 _Z10kernelDrawPiS_PfS0_S0_S0_iii_param_8
)
{
	.reg .pred 	%p<6>;
	.reg .b32 	%r<41>;
	.reg .b32 	%f<32>;
	.reg .b64 	%rd<31>;
	.reg .b64 	%fd<6>;

	ld.param.u64 	%rd7, [_Z10kernelDrawPiS_PfS0_S0_S0_iii_param_0];
	ld.param.u64 	%rd8, [_Z10kernelDrawPiS_PfS0_S0_S0_iii_param_1];
	ld.param.u64 	%rd9, [_Z10kernelDrawPiS_PfS0_S0_S0_iii_param_2];
	ld.param.u64 	%rd10, [_Z10kernelDrawPiS_PfS0_S0_S0_iii_param_3];
	ld.param.u64 	%rd11, [_Z10kernelDrawPiS_PfS0_S0_S0_iii_param_4];
	ld.param.u64 	%rd12, [_Z10kernelDrawPiS_PfS0_S0_S0_iii_param_5];
	ld.param.u32 	%r18, [_Z10kernelDrawPiS_PfS0_S0_S0_iii_param_6];
	ld.param.u32 	%r16, [_Z10kernelDrawPiS_PfS0_S0_S0_iii_param_7];
	ld.param.u32 	%r17, [_Z10kernelDrawPiS_PfS0_S0_S0_iii_param_8];
	mov.u32 	%r19, %ctaid.x;
	mov.u32 	%r20, %ntid.x;
	mov.u32 	%r21, %tid.x;
	mad.lo.s32 	%r1, %r19, %r20, %r21;
	setp.ge.s32 	%p1, %r1, %r18;
	@%p1 bra 	$L__BB3_9;
	cvta.to.global.u64 	%rd13, %rd8;
	shl.b32 	%r22, %r1, 1;
	mul.wide.s32 	%rd14, %r22, 4;
	add.s64 	%rd1, %rd13, %rd14;
	ld.global.u32 	%r37, [%rd1];
	ld.global.u32 	%r40, [%rd1+4];
	setp.ge.s32 	%p2, %r37, %r40;
	@%p2 bra 	$L__BB3_9;
	shl.b32 	%r23, %r16, 1;
	add.s32 	%r4, %r23, -2;
	cvta.to.global.u64 	%rd2, %rd11;
	cvta.to.global.u64 	%rd3, %rd10;
	cvta.to.global.u64 	%rd4, %rd9;
	div.s32 	%r24, %r1, %r17;
	mul.lo.s32 	%r25, %r24, %r17;
	sub.s32 	%r26, %r1, %r25;
	cvt.rn.f32.s32 	%f1, %r26;
	cvt.rn.f32.s32 	%f2, %r24;
	cvta.to.global.u64 	%rd15, %rd12;
	mul.wide.s32 	%rd16, %r1, 4;
	add.s64 	%rd5, %rd15, %rd16;
	cvta.to.global.u64 	%rd6, %rd7;
$L__BB3_3:
	mul.wide.s32 	%rd17, %r37, 4;
	add.s64 	%rd18, %rd6, %rd17;
	ld.global.u32 	%r27, [%rd18];
	div.s32 	%r28, %r27, %r4;
	mul.lo.s32 	%r29, %r28, %r4;
	sub.s32 	%r30, %r27, %r29;
	shr.u32 	%r31, %r30, 31;
	add.s32 	%r32, %r30, %r31;
	shr.s32 	%r33, %r32, 1;
	mad.lo.s32 	%r38, %r28, %r16, %r33;
	and.b32  	%r34, %r27, 1;
	setp.eq.b32 	%p3, %r34, 1;
	@%p3 bra 	$L__BB3_5;
	add.s32 	%r39, %r38, 1;
	bra.uni 	$L__BB3_6;
$L__BB3_5:
	add.s32 	%r9, %r38, 1;
	add.s32 	%r39, %r38, %r16;
	mov.u32 	%r38, %r9;
$L__BB3_6:
	add.s32 	%r35, %r38, %r16;
	mul.wide.s32 	%rd19, %r38, 4;
	add.s64 	%rd20, %rd4, %rd19;
	ld.global.f32 	%f4, [%rd20];
	add.s64 	%rd21, %rd3, %rd19;
	ld.global.f32 	%f5, [%rd21];
	add.s64 	%rd22, %rd2, %rd19;
	ld.global.f32 	%f6, [%rd22];
	mul.wide.s32 	%rd23, %r39, 4;
	add.s64 	%rd24, %rd4, %rd23;
	ld.global.f32 	%f7, [%rd24];
	add.s64 	%rd25, %rd3, %rd23;
	ld.global.f32 	%f8, [%rd25];
	add.s64 	%rd26, %rd2, %rd23;
	ld.global.f32 	%f9, [%rd26];
	mul.wide.s32 	%rd27, %r35, 4;
	add.s64 	%rd28, %rd4, %rd27;
	ld.global.f32 	%f10, [%rd28];
	add.s64 	%rd29, %rd3, %rd27;
	ld.global.f32 	%f11, [%rd29];
	add.s64 	%rd30, %rd2, %rd27;
	ld.global.f32 	%f12, [%rd30];
	sub.f32 	%f13, %f8, %f11;
	sub.f32 	%f14, %f4, %f10;
	sub.f32 	%f15, %f10, %f7;
	sub.f32 	%f16, %f5, %f11;
	mul.f32 	%f17, %f15, %f16;
	fma.rn.f32 	%f18, %f14, %f13, %f17;
	sub.f32 	%f19, %f1, %f10;
	sub.f32 	%f20, %f2, %f11;
	mul.f32 	%f21, %f15, %f20;
	fma.rn.f32 	%f22, %f13, %f19, %f21;
	div.rn.f32 	%f23, %f22, %f18;
	sub.f32 	%f24, %f11, %f5;
	mul.f32 	%f25, %f14, %f20;
	fma.rn.f32 	%f26, %f24, %f19, %f25;
	div.rn.f32 	%f27, %f26, %f18;
	cvt.f64.f32 	%fd1, %f23;
	mov.f64 	%fd2, 0d3FF0000000000000;
	sub.f64 	%fd3, %fd2, %fd1;
	cvt.f64.f32 	%fd4, %f27;
	sub.f64 	%fd5, %fd3, %fd4;
	cvt.rn.f32.f64 	%f28, %fd5;
	mul.f32 	%f29, %f9, %f27;
	fma.rn.f32 	%f30, %f6, %f23, %f29;
	fma.rn.f32 	%f3, %f12, %f28, %f30;
	ld.global.f32 	%f31, [%rd5];
	setp.leu.f32 	%p4, %f3, %f31;
	@%p4 bra 	$L__BB3_8;
	st.global.f32 	[%rd5], %f3;
	ld.global.u32 	%r40, [%rd1+4];
$L__BB3_8:
	add.s32 	%r37, %r37, 1;
	setp.lt.s32 	%p5, %r37, %r40;
	@%p5 bra 	$L__BB3_3;
$L__BB3_9:
	ret;

}
	// .globl	_ZN3cub18CUB_300001_SM_10006detail11EmptyKernelIvEEvv
.visible .entry _ZN3cub18CUB_300001_SM_10006detail11EmptyKernelIvEEvv()
{


	ret;

}
	// .globl	_ZN3cub18CUB_300001_SM_10006detail4scan20DeviceScanInitKernelINS0_13ScanTileStateIiLb1EEEEEvT_i
.visible .entry _ZN3cub18CUB_300001_SM_10006detail4scan20DeviceScanInitKernelINS0_13ScanTileStateIiLb1EEEEEvT_i(
	.param .align 8 .b8 _ZN3cub18CUB_300001_SM_10006detail4scan20DeviceScanInitKernelINS0_13ScanTileStateIiLb1EEEEEvT_i_param_0[8],
	.param .u32 _ZN3cub18CUB_300001_SM_10006detail4scan20DeviceScanInitKernelINS0_13ScanTileStateIiLb1EEEEEvT_i_param_1
)
{
	.reg .pred 	%p<5>;
	.reg .b32 	%r<10>;
	.reg .b64 	%rd<7>;

	ld.param.u64 	%rd2, [_ZN3cub18CUB_300001_SM_10006detail4scan20DeviceScanInitKernelINS0_13ScanTileStateIiLb1EEEEEvT_i_param_0];
	ld.param.u32 	%r4, [_ZN3cub18CUB_300001_SM_10006detail4scan20DeviceScanInitKernelINS0_13ScanTileStateIiLb1EEEEEvT_i_param_1];
	cvta.to.global.u64 	%rd1, %rd2;
	mov.u32 	%r1, %ctaid.x;
	mov.u32 	%r5, %ntid.x;
	mov.u32 	%r2, %tid.x;
	mad.lo.s32 	%r3, %r1, %r5, %r2;
	setp.ge.s32 	%p1, %r3, %r4;
	@%p1 bra 	$L__BB5_2;
	mul.wide.s32 	%rd3, %r3, 8;
	add.s64 	%rd4, %rd1, %rd3;
	mov.b32 	%r6, 0;
	mov.b32 	%r7, 99;
	st.global.v2.u32 	[%rd4+256], {%r7, %r6};
$L__BB5_2:
	setp.ne.s32 	%p2, %r1, 0;
	setp.gt.u32 	%p3, %r2, 31;
	or.pred  	%p4, %p2, %p3;
	@%p4 bra 	$L__BB5_4;
	mul.wide.u32 	%rd5, %r2, 8;
	add.s64 	%rd6, %rd1, %rd5;
	mov.b32 	%r9, 0;
	st.global.v2.u32 	[%rd6], {%r9, %r9};
$L__BB5_4:
	ret;

}
	// .globl	_ZN3cub18CUB_300001_SM_10006detail4scan16DeviceScanKernelINS2_10policy_hubIiiijN4cuda3std3__44plusIvEEE10Policy1000EPiSC_NS0_13ScanTileStateIiLb1EEES9_NS1_10InputValueIiSC_EEjiLb0EiEEvT0_T1_T2_iT3_T4_T5_
.visible .entry _ZN3cub18CUB_300001_SM_10006detail4scan16DeviceScanKernelINS2_10policy_hubIiiijN4cuda3std3__44plusIvEEE10Policy1000EPiSC_NS0_13ScanTileStateIiLb1EEES9_NS1_10InputValueIiSC_EEjiLb0EiEEvT0_T1_T2_iT3_T4_T5_(
	.param .u64 .ptr .align 1 _ZN3cub18CUB_300001_SM_10006detail4scan16DeviceScanKernelINS2_10policy_hubIiiijN4cuda3std3__44plusIvEEE10Policy1000EPiSC_NS0_13ScanTileStateIiLb1EEES9_NS1_10InputValueIiSC_EEjiLb0EiEEvT0_T1_T2_iT3_T4_T5__param_0,
	.param .u64 .ptr .align 1 _ZN3cub18CUB_300001_SM_10006detail4scan16DeviceScanKernelINS2_10policy_hubIiiijN4cuda3std3__44plusIvEEE10Policy1000EPiSC_NS0_13ScanTileStateIiLb1EEES9_NS1_10InputValueIiSC_EEjiLb0EiEEvT0_T1_T2_iT3_T4_T5__param_1,
	.param .align 8 .b8 _ZN3cub18CUB_300001_SM_10006detail4scan16DeviceScanKernelINS2_10policy_hubIiiijN4cuda3std3__44plusIvEEE10Policy1000EPiSC_NS0_13ScanTileStateIiLb1EEES9_NS1_10InputValueIiSC_EEjiLb0EiEEvT0_T1_T2_iT3_T4_T5__param_2[8],
	.param .u32 _ZN3cub18CUB_300001_SM_10006detail4scan16DeviceScanKernelINS2_10policy_hubIiiijN4cuda3std3__44plusIvEEE10Policy1000EPiSC_NS0_13ScanTileStateIiLb1EEES9_NS1_10InputValueIiSC_EEjiLb0EiEEvT0_T1_T2_iT3_T4_T5__param_3,
	.param .align 1 .b8 _ZN3cub18CUB_300001_SM_10006detail4scan16DeviceScanKernelINS2_10policy_hubIiiijN4cuda3std3__44plusIvEEE10Policy1000EPiSC_NS0_13ScanTileStateIiLb1EEES9_NS1_10InputValueIiSC_EEjiLb0EiEEvT0_T1_T2_iT3_T4_T5__param_4[1],
	.param .align 8 .b8 _ZN3cub18CUB_300001_SM_10006detail4scan16DeviceScanKernelINS2_10policy_hubIiiijN4cuda3std3__44plusIvEEE10Policy1000EPiSC_NS0_13ScanTileStateIiLb1EEES9_NS1_10InputValueIiSC_EEjiLb0EiEEvT0_T1_T2_iT3_T4_T5__param_5[16],
	.param .u32 _ZN3cub18CUB_300001_SM_10006detail4scan16DeviceScanKernelINS2_10policy_hubIiiijN4cuda3std3__44plusIvEEE10Policy1000EPiSC_NS0_13ScanTileStateIiLb1EEES9_NS1_10InputValueIiSC_EEjiLb0EiEEvT0_T1_T2_iT3_T4_T5__param_6
)
.maxntid 384
{
	.reg .pred 	%p<160>;
	.reg .b16 	%rs<3>;
	.reg .b32 	%r<1038>;
	.reg .b64 	%rd<61>;
	// demoted variable
	.shared .align 16 .b8 _ZZN3cub18CUB_300001_SM_10006detail4scan16DeviceScanKernelINS2_10policy_hubIiiijN4cuda3std3__44plusIvEEE10Policy1000EPiSC_NS0_13ScanTileStateIiLb1EEES9_NS1_10InputValueIiSC_EEjiLb0EiEEvT0_T1_T2_iT3_T4_T5_E12temp_storage[33808];
	ld.param.u32 	%r241, [_ZN3cub18CUB_300001_SM_10006detail4scan16DeviceScanKernelINS2_10policy_hubIiiijN4cuda3std3__44plusIvEEE10Policy1000EPiSC_NS0_13ScanTileStateIiLb1EEES9_NS1_10InputValueIiSC_EEjiLb0EiEEvT0_T1_T2_iT3_T4_T5__param_5];
	bfe.u32 	%r242, %r241, 0, 8;
	cvt.u16.u32 	%rs1, %r242;
	and.b16  	%rs2, %rs1, 255;
	ld.param.u64 	%rd14, [_ZN3cub18CUB_300001_SM_10006detail4scan16DeviceScanKernelINS2_10policy_hubIiiijN4cuda3std3__44plusIvEEE10Policy1000EPiSC_NS0_13ScanTileStateIiLb1EEES9_NS1_10InputValueIiSC_EEjiLb0EiEEvT0_T1_T2_iT3_T4_T5__param_2];
	ld.param.u64 	%rd2, [_ZN3cub18CUB_300001_SM_10006detail4scan16DeviceScanKernelINS2_10policy_hubIiiijN4cuda3std3__44plusIvEEE10Policy1000EPiSC_NS0_13ScanTileStateIiLb1EEES9_NS1_10InputValueIiSC_EEjiLb0EiEEvT0_T1_T2_iT3_T4_T5__param_5+8];
	ld.param.u64 	%rd15, [_ZN3cub18CUB_300001_SM_10006detail4scan16DeviceScanKernelINS2_10policy_hubIiiijN4cuda3std3__44plusIvEEE10Policy1000EPiSC_NS0_13ScanTileStateIiLb1EEES9_NS1_10InputValueIiSC_EEjiLb0EiEEvT0_T1_T2_iT3_T4_T5__param_0];
	ld.param.u32 	%r240, [_ZN3cub18CUB_300001_SM_10006detail4scan16DeviceScanKernelINS2_10policy_hubIiiijN4cuda3std3__44plusIvEEE10Policy1000EPiSC_NS0_13ScanTileStateIiLb1EEES9_NS1_10InputValueIiSC_EEjiLb0EiEEvT0_T1_T2_iT3_T4_T5__param_6];
	cvta.to.global.u64 	%rd1, %rd15;
	setp.eq.s16 	%p1, %rs2, 0;
	@%p1 bra 	$L__BB6_2;
	cvta.to.global.u64 	%rd16, %rd2;
	ld.global.u32 	%r985, [%rd16];
	bra.uni 	$L__BB6_3;
$L__BB6_2:
	cvt.u32.u64 	%r985, %rd2;
$L__BB6_3:
	ld.param.u32 	%r983, [_ZN3cub18CUB_300001_SM_10006detail4scan16DeviceScanKernelINS2_10policy_hubIiiijN4cuda3std3__44plusIvEEE10Policy1000EPiSC_NS0_13ScanTileStateIiLb1EEES9_NS1_10InputValueIiSC_EEjiLb0EiEEvT0_T1_T2_iT3_T4_T5__param_3];
	mov.u32 	%r243, %ctaid.x;
	add.s32 	%r986, %r983, %r243;
	mul.lo.s32 	%r5, %r986, 8448;
	sub.s32 	%r6, %r240, %r5;
	setp.lt.u32 	%p2, %r6, 8449;
	@%p2 bra 	$L__BB6_29;
	cvt.u64.u32 	%rd40, %r5;
	mov.u32 	%r7, %tid.x;
	and.b32  	%r628, %r7, 31;
	and.b32  	%r629, %r7, 992;
	mul.lo.s32 	%r630, %r629, 22;
	or.b32  	%r631, %r630, %r628;
	cvt.u64.u32 	%rd41, %r631;
	add.s64 	%rd4, %rd41, %rd40;
	shl.b64 	%rd42, %rd4, 2;
	add.s64 	%rd43, %rd1, %rd42;
	ld.global.u32 	%r632, [%rd43];
	ld.global.u32 	%r633, [%rd43+128];
	ld.global.u32 	%r634, [%rd43+256];
	ld.global.u32 	%r635, [%rd43+384];
	ld.global.u32 	%r636, [%rd43+512];
	ld.global.u32 	%r637, [%rd43+640];
	ld.global.u32 	%r638, [%rd43+768];
	ld.global.u32 	%r639, [%rd43+896];
	ld.global.u32 	%r640, [%rd43+1024];
	ld.global.u32 	%r641, [%rd43+1152];
	ld.global.u32 	%r642, [%rd43+1280];
	ld.global.u32 	%r643, [%rd43+1408];
	ld.global.u32 	%r644, [%rd43+1536];
	ld.global.u32 	%r645, [%rd43+1664];
	ld.global.u32 	%r646, [%rd43+1792];
	ld.global.u32 	%r647, [%rd43+1920];
	ld.global.u32 	%r648, [%rd43+2048];
	ld.global.u32 	%r649, [%rd43+2176];
	ld.global.u32 	%r650, [%rd43+2304];
	ld.global.u32 	%r651, [%rd43+2432];
	ld.global.u32 	%r652, [%rd43+2560];
	ld.global.u32 	%r653, [%rd43+2688];
	// begin inline asm
	mov.u32 %r627, %laneid;
	// end inline asm
	shr.u32 	%r9, %r7, 5;
	mad.lo.s32 	%r654, %r9, 704, %r627;
	shl.b32 	%r655, %r654, 2;
	mov.u32 	%r656, _ZZN3cub18CUB_300001_SM_10006detail4scan16DeviceScanKernelINS2_10policy_hubIiiijN4cuda3std3__44plusIvEEE10Policy1000EPiSC_NS0_13ScanTileStateIiLb1EEES9_NS1_10InputValueIiSC_EEjiLb0EiEEvT0_T1_T2_iT3_T4_T5_E12temp_storage;
	add.s32 	%r10, %r656, %r655;
	st.shared.u32 	[%r10], %r632;
	st.shared.u32 	[%r10+128], %r633;
	st.shared.u32 	[%r10+256], %r634;
	st.shared.u32 	[%r10+384], %r635;
	st.shared.u32 	[%r10+512], %r636;
	st.shared.u32 	[%r10+640], %r637;
	st.shared.u32 	[%r10+768], %r638;
	st.shared.u32 	[%r10+896], %r639;
	st.shared.u32 	[%r10+1024], %r640;
	st.shared.u32 	[%r10+1152], %r641;
	st.shared.u32 	[%r10+1280], %r642;
	st.shared.u32 	[%r10+1408], %r643;
	st.shared.u32 	[%r10+1536], %r644;
	st.shared.u32 	[%r10+1664], %r645;
	st.shared.u32 	[%r10+1792], %r646;
	st.shared.u32 	[%r10+1920], %r647;
	st.shared.u32 	[%r10+2048], %r648;
	st.shared.u32 	[%r10+2176], %r649;
	st.shared.u32 	[%r10+2304], %r650;
	st.shared.u32 	[%r10+2432], %r651;
	st.shared.u32 	[%r10+2560], %r652;
	st.shared.u32 	[%r10+2688], %r653;
	bar.warp.sync 	-1;
	mad.lo.s32 	%r11, %r627, 84, %r10;
	ld.shared.v2.u32 	{%r12, %r13}, [%r11];
	ld.shared.v2.u32 	{%r14, %r15}, [%r11+8];
	ld.shared.v2.u32 	{%r16, %r17}, [%r11+16];
	ld.shared.v2.u32 	{%r18, %r19}, [%r11+24];
	ld.shared.v2.u32 	{%r20, %r21}, [%r11+32];
	ld.shared.v2.u32 	{%r22, %r23}, [%r11+40];
	ld.shared.v2.u32 	{%r24, %r25}, [%r11+48];
	ld.shared.v2.u32 	{%r26, %r27}, [%r11+56];
	ld.shared.v2.u32 	{%r28, %r29}, [%r11+64];
	ld.shared.v2.u32 	{%r30, %r31}, [%r11+72];
	ld.shared.v2.u32 	{%r32, %r33}, [%r11+80];
	bar.sync 	0;
	setp.ne.s32 	%p104, %r986, 0;
	@%p104 bra 	$L__BB6_9;
	add.s32 	%r878, %r13, %r12;
	add.s32 	%r879, %r14, %r878;
	add.s32 	%r880, %r15, %r879;
	add.s32 	%r881, %r16, %r880;
	add.s32 	%r882, %r17, %r881;
	add.s32 	%r883, %r18, %r882;
	add.s32 	%r884, %r19, %r883;
	add.s32 	%r885, %r20, %r884;
	add.s32 	%r886, %r21, %r885;
	add.s32 	%r887, %r22, %r886;
	add.s32 	%r888, %r23, %r887;
	add.s32 	%r889, %r24, %r888;
	add.s32 	%r890, %r25, %r889;
	add.s32 	%r891, %r26, %r890;
	add.s32 	%r892, %r27, %r891;
	add.s32 	%r893, %r28, %r892;
	add.s32 	%r894, %r29, %r893;
	add.s32 	%r895, %r30, %r894;
	add.s32 	%r896, %r31, %r895;
	add.s32 	%r897, %r32, %r896;
	add.s32 	%r852, %r33, %r897;
	mov.b32 	%r850, 1;
	mov.b32 	%r875, 0;
	mov.b32 	%r877, -1;
	// begin inline asm
	{  .reg .s32 r0;  .reg .pred p;  shfl.sync.up.b32 r0|p, %r852, %r850, %r875, %r877;  @p add.s32 r0, r0, %r852;  mov.s32 %r848, r0;}
	// end inline asm
	mov.b32 	%r856, 2;
	// begin inline asm
	{  .reg .s32 r0;  .reg .pred p;  shfl.sync.up.b32 r0|p, %r848, %r856, %r875, %r877;  @p add.s32 r0, r0, %r848;  mov.s32 %r854, r0;}
	// end inline asm
	mov.b32 	%r862, 4;
	// begin inline asm
	{  .reg .s32 r0;  .reg .pred p;  shfl.sync.up.b32 r0|p, %r854, %r862, %r875, %r877;  @p add.s32 r0, r0, %r854;  mov.s32 %r860, r0;}
	// end inline asm
	mov.b32 	%r868, 8;
	// begin inline asm
	{  .reg .s32 r0;  .reg .pred p;  shfl.sync.up.b32 r0|p, %r860, %r868, %r875, %r877;  @p add.s32 r0, r0, %r860;  mov.s32 %r866, r0;}
	// end inline asm
	mov.b32 	%r874, 16;
	// begin inline asm
	{  .reg .s32 r0;  .reg .pred p;  shfl.sync.up.b32 r0|p, %r866, %r874, %r875, %r877;  @p add.s32 r0, r0, %r866;  mov.s32 %r872, r0;}
	// end inline asm
	setp.ne.s32 	%p146, %r627, 31;
	@%p146 bra 	$L__BB6_7;
	shl.b32 	%r898, %r9, 2;
	add.s32 	%r900, %r656, %r898;
	st.shared.u32 	[%r900+16], %r872;
$L__BB6_7:
	bar.sync 	0;
	ld.shared.v4.u32 	{%r901, %r902, %r903, %r904}, [_ZZN3cub18CUB_300001_SM_10006detail4scan16DeviceScanKernelINS2_10policy_hubIiiijN4cuda3std3__44plusIvEEE10Policy1000EPiSC_NS0_13ScanTileStateIiLb1EEES9_NS1_10InputValueIiSC_EEjiLb0EiEEvT0_T1_T2_iT3_T4_T5_E12temp_storage+16];
	add.s32 	%r905, %r902, %r901;
	setp.eq.s32 	%p147, %r9, 2;
	selp.b32 	%r906, %r905, %r901, %p147;
	add.s32 	%r907, %r905, %r903;
	setp.eq.s32 	%p148, %r9, 3;
	selp.b32 	%r908, %r907, %r906, %p148;
	add.s32 	%r909, %r907, %r904;
	setp.eq.s32 	%p149, %r9, 4;
	selp.b32 	%r910, %r909, %r908, %p149;
	ld.shared.v4.u32 	{%r911, %r912, %r913, %r914}, [_ZZN3cub18CUB_300001_SM_10006detail4scan16DeviceScanKernelINS2_10policy_hubIiiijN4cuda3std3__44plusIvEEE10Policy1000EPiSC_NS0_13ScanTileStateIiLb1EEES9_NS1_10InputValueIiSC_EEjiLb0EiEEvT0_T1_T2_iT3_T4_T5_E12temp_storage+32];
	add.s32 	%r915, %r909, %r911;
	setp.eq.s32 	%p150, %r9, 5;
	selp.b32 	%r916, %r915, %r910, %p150;
	add.s32 	%r917, %r915, %r912;
	setp.eq.s32 	%p151, %r9, 6;
	selp.b32 	%r918, %r917, %r916, %p151;
	add.s32 	%r919, %r917, %r913;
	setp.eq.s32 	%p152, %r9, 7;
	selp.b32 	%r920, %r919, %r918, %p152;
	add.s32 	%r921, %r919, %r914;
	setp.eq.s32 	%p153, %r9, 8;
	selp.b32 	%r922, %r921, %r920, %p153;
	ld.shared.v4.u32 	{%r923, %r924, %r925, %r926}, [_ZZN3cub18CUB_300001_SM_10006detail4scan16DeviceScanKernelINS2_10policy_hubIiiijN4cuda3std3__44plusIvEEE10Policy1000EPiSC_NS0_13ScanTileStateIiLb1EEES9_NS1_10InputValueIiSC_EEjiLb0EiEEvT0_T1_T2_iT3_T4_T5_E12temp_storage+48];
	add.s32 	%r927, %r921, %r923;
	setp.eq.s32 	%p154, %r9, 9;
	selp.b32 	%r928, %r927, %r922, %p154;
	add.s32 	%r929, %r927, %r924;
	setp.eq.s32 	%p155, %r9, 10;
	selp.b32 	%r930, %r929, %r928, %p155;
	add.s32 	%r931, %r929, %r925;
	setp.eq.s32 	%p156, %r9, 11;
	selp.b32 	%r932, %r931, %r930, %p156;
	setp.lt.u32 	%p157, %r7, 32;
	selp.b32 	%r933, 0, %r932, %p157;
	setp.eq.s32 	%p158, %r627, 0;
	sub.s32 	%r934, %r872, %r852;
	selp.b32 	%r935, 0, %r934, %p158;
	add.s32 	%r936, %r935, %r985;
	add.s32 	%r1000, %r936, %r933;
	add.s32 	%r937, %r926, %r985;
	add.s32 	%r37, %r937, %r931;
	setp.ne.s32 	%p159, %r7, 0;
	@%p159 bra 	$L__BB6_28;
	add.s64 	%rd55, %rd14, 256;
	mov.b32 	%r938, 101;
	// begin inline asm
	st.relaxed.gpu.v2.u32 [%rd55], {%r938, %r37};
	// end inline asm
	bra.uni 	$L__BB6_28;
$L__BB6_9:
	add.s32 	%r687, %r13, %r12;
	add.s32 	%r688, %r14, %r687;
	add.s32 	%r689, %r15, %r688;
	add.s32 	%r690, %r16, %r689;
	add.s32 	%r691, %r17, %r690;
	add.s32 	%r692, %r18, %r691;
	add.s32 	%r693, %r19, %r692;
	add.s32 	%r694, %r20, %r693;
	add.s32 	%r695, %r21, %r694;
	add.s32 	%r696, %r22, %r695;
	add.s32 	%r697, %r23, %r696;
	add.s32 	%r698, %r24, %r697;
	add.s32 	%r699, %r25, %r698;
	add.s32 	%r700, %r26, %r699;
	add.s32 	%r701, %r27, %r700;
	add.s32 	%r702, %r28, %r701;
	add.s32 	%r703, %r29, %r702;
	add.s32 	%r704, %r30, %r703;
	add.s32 	%r705, %r31, %r704;
	add.s32 	%r706, %r32, %r705;
	add.s32 	%r661, %r33, %r706;
	mov.b32 	%r659, 1;
	mov.b32 	%r684, 0;
	mov.b32 	%r686, -1;
	// begin inline asm
	{  .reg .s32 r0;  .reg .pred p;  shfl.sync.up.b32 r0|p, %r661, %r659, %r684, %r686;  @p add.s32 r0, r0, %r661;  mov.s32 %r657, r0;}
	// end inline asm
	mov.b32 	%r665, 2;
	// begin inline asm
	{  .reg .s32 r0;  .reg .pred p;  shfl.sync.up.b32 r0|p, %r657, %r665, %r684, %r686;  @p add.s32 r0, r0, %r657;  mov.s32 %r663, r0;}
	// end inline asm
	mov.b32 	%r671, 4;
	// begin inline asm
	{  .reg .s32 r0;  .reg .pred p;  shfl.sync.up.b32 r0|p, %r663, %r671, %r684, %r686;  @p add.s32 r0, r0, %r663;  mov.s32 %r669, r0;}
	// end inline asm
	mov.b32 	%r677, 8;
	// begin inline asm
	{  .reg .s32 r0;  .reg .pred p;  shfl.sync.up.b32 r0|p, %r669, %r677, %r684, %r686;  @p add.s32 r0, r0, %r669;  mov.s32 %r675, r0;}
	// end inline asm
	mov.b32 	%r683, 16;
	// begin inline asm
	{  .reg .s32 r0;  .reg .pred p;  shfl.sync.up.b32 r0|p, %r675, %r683, %r684, %r686;  @p add.s32 r0, r0, %r675;  mov.s32 %r681, r0;}
	// end inline asm
	setp.ne.s32 	%p105, %r627, 31;
	@%p105 bra 	$L__BB6_11;
	shl.b32 	%r707, %r9, 2;
	add.s32 	%r709, %r656, %r707;
	st.shared.u32 	[%r709+16], %r681;
$L__BB6_11:
	sub.s32 	%r710, %r681, %r661;
	bar.sync 	0;
	ld.shared.v4.u32 	{%r711, %r712, %r713, %r714}, [_ZZN3cub18CUB_300001_SM_10006detail4scan16DeviceScanKernelINS2_10policy_hubIiiijN4cuda3std3__44plusIvEEE10Policy1000EPiSC_NS0_13ScanTileStateIiLb1EEES9_NS1_10InputValueIiSC_EEjiLb0EiEEvT0_T1_T2_iT3_T4_T5_E12temp_storage+16];
	add.s32 	%r715, %r712, %r711;
	setp.eq.s32 	%p106, %r9, 2;
	selp.b32 	%r716, %r715, %r711, %p106;
	add.s32 	%r717, %r715, %r713;
	setp.eq.s32 	%p107, %r9, 3;
	selp.b32 	%r718, %r717, %r716, %p107;
	add.s32 	%r719, %r717, %r714;
	setp.eq.s32 	%p108, %r9, 4;
	selp.b32 	%r720, %r719, %r718, %p108;
	ld.shared.v4.u32 	{%r721, %r722, %r723, %r724}, [_ZZN3cub18CUB_300001_SM_10006detail4scan16DeviceScanKernelINS2_10policy_hubIiiijN4cuda3std3__44plusIvEEE10Policy1000EPiSC_NS0_13ScanTileStateIiLb1EEES9_NS1_10InputValueIiSC_EEjiLb0EiEEvT0_T1_T2_iT3_T4_T5_E12temp_storage+32];
	add.s32 	%r725, %r719, %r721;
	setp.eq.s32 	%p109, %r9, 5;
	selp.b32 	%r726, %r725, %r720, %p109;
	add.s32 	%r727, %r725, %r722;
	setp.eq.s32 	%p110, %r9, 6;
	selp.b32 	%r728, %r727, %r726, %p110;
	add.s32 	%r729, %r727, %r723;
	setp.eq.s32 	%p111, %r9, 7;
	selp.b32 	%r730, %r729, %r728, %p111;
	add.s32 	%r731, %r729, %r724;
	setp.eq.s32 	%p112, %r9, 8;
	selp.b32 	%r732, %r731, %r730, %p112;
	ld.shared.v4.u32 	{%r733, %r734, %r735, %r736}, [_ZZN3cub18CUB_300001_SM_10006detail4scan16DeviceScanKernelINS2_10policy_hubIiiijN4cuda3std3__44plusIvEEE10Policy1000EPiSC_NS0_13ScanTileStateIiLb1EEES9_NS1_10InputValueIiSC_EEjiLb0EiEEvT0_T1_T2_iT3_T4_T5_E12temp_storage+48];
	add.s32 	%r737, %r731, %r733;
	setp.eq.s32 	%p113, %r9, 9;
	selp.b32 	%r738, %r737, %r732, %p113;
	add.s32 	%r739, %r737, %r734;
	setp.eq.s32 	%p114, %r9, 10;
	selp.b32 	%r740, %r739, %r738, %p114;
	add.s32 	%r741, %r739, %r735;
	setp.eq.s32 	%p115, %r9, 11;
	selp.b32 	%r742, %r741, %r740, %p115;
	add.s32 	%r40, %r741, %r736;
	setp.gt.u32 	%p116, %r7, 31;
	setp.lt.u32 	%p117, %r7, 32;
	setp.eq.s32 	%p118, %r627, 0;
	selp.b32 	%r743, 0, %r710, %p118;
	add.s32 	%r999, %r742, %r743;
	selp.b32 	%r42, %r710, %r999, %p117;
	@%p116 bra 	$L__BB6_27;
	setp.ne.s32 	%p119, %r7, 0;
	mul.wide.s32 	%rd44, %r986, 8;
	add.s64 	%rd5, %rd14, %rd44;
	@%p119 bra 	$L__BB6_14;
	st.shared.u32 	[_ZZN3cub18CUB_300001_SM_10006detail4scan16DeviceScanKernelINS2_10policy_hubIiiijN4cuda3std3__44plusIvEEE10Policy1000EPiSC_NS0_13ScanTileStateIiLb1EEES9_NS1_10InputValueIiSC_EEjiLb0EiEEvT0_T1_T2_iT3_T4_T5_E12temp_storage+12], %r40;
	add.s64 	%rd45, %rd5, 256;
	mov.b32 	%r744, 100;
	// begin inline asm
	st.relaxed.gpu.v2.u32 [%rd45], {%r744, %r40};
	// end inline asm
$L__BB6_14:
	not.b32 	%r750, %r7;
	add.s32 	%r994, %r986, %r750;
	mov.b32 	%r746, 830;
	// begin inline asm
	nanosleep.u32 %r746;
	// end inline asm
	mul.wide.s32 	%rd47, %r994, 8;
	add.s64 	%rd48, %rd14, %rd47;
	add.s64 	%rd46, %rd48, 256;
	// begin inline asm
	ld.relaxed.gpu.v2.u32 {%r996, %r988}, [%rd46];
	// end inline asm
	mov.b32 	%r989, 952;
$L__BB6_15:
	setp.eq.s32 	%p120, %r996, 99;
	mov.b32 	%r751, -1;
	vote.sync.any.pred 	%p121, %p120, %r751;
	not.pred 	%p122, %p121;
	@%p122 bra 	$L__BB6_17;
	mul.lo.s32 	%r846, %r986, 16807;
	and.b32  	%r986, %r846, 2147483647;
	add.s32 	%r847, %r989, 1;
	rem.u32 	%r843, %r986, %r847;
	// begin inline asm
	nanosleep.u32 %r843;
	// end inline asm
	shr.u32 	%r989, %r989, 1;
	// begin inline asm
	ld.relaxed.gpu.v2.u32 {%r996, %r988}, [%rd46];
	// end inline asm
	bra.uni 	$L__BB6_15;
$L__BB6_17:
	setp.eq.s32 	%p123, %r996, 101;
	mov.b32 	%r778, -1;
	vote.sync.ballot.b32 	%r780, %p123, %r778;
	// begin inline asm
	mov.u32 %r753, %lanemask_ge;
	// end inline asm
	and.b32  	%r781, %r780, %r753;
	or.b32  	%r782, %r781, -2147483648;
	add.s32 	%r783, %r782, -1;
	not.b32 	%r784, %r782;
	and.b32  	%r785, %r784, %r783;
	popc.b32 	%r757, %r785;
	mov.b32 	%r756, 1;
	// begin inline asm
	shfl.sync.down.b32 %r754, %r988, %r756, %r757, %r778;
	// end inline asm
	setp.lt.s32 	%p125, %r627, %r757;
	selp.b32 	%r786, %r754, 0, %p125;
	add.s32 	%r760, %r786, %r988;
	mov.b32 	%r761, 2;
	// begin inline asm
	shfl.sync.down.b32 %r759, %r760, %r761, %r757, %r778;
	// end inline asm
	add.s32 	%r57, %r627, 2;
	setp.gt.s32 	%p126, %r57, %r757;
	selp.b32 	%r787, 0, %r759, %p126;
	add.s32 	%r765, %r760, %r787;
	mov.b32 	%r766, 4;
	// begin inline asm
	shfl.sync.down.b32 %r764, %r765, %r766, %r757, %r778;
	// end inline asm
	add.s32 	%r58, %r627, 4;
	setp.gt.s32 	%p127, %r58, %r757;
	selp.b32 	%r788, 0, %r764, %p127;
	add.s32 	%r770, %r765, %r788;
	mov.b32 	%r771, 8;
	// begin inline asm
	shfl.sync.down.b32 %r769, %r770, %r771, %r757, %r778;
	// end inline asm
	add.s32 	%r59, %r627, 8;
	setp.gt.s32 	%p128, %r59, %r757;
	selp.b32 	%r789, 0, %r769, %p128;
	add.s32 	%r775, %r770, %r789;
	mov.b32 	%r776, 16;
	// begin inline asm
	shfl.sync.down.b32 %r774, %r775, %r776, %r757, %r778;
	// end inline asm
	add.s32 	%r60, %r627, 16;
	setp.gt.s32 	%p129, %r60, %r757;
	selp.b32 	%r790, 0, %r774, %p129;
	add.s32 	%r993, %r775, %r790;
	add.s64 	%rd7, %rd14, 256;
	mov.b32 	%r990, 952;
$L__BB6_18:
	setp.ne.s32 	%p130, %r996, 101;
	mov.b32 	%r791, -1;
	vote.sync.all.pred 	%p131, %p130, %r791;
	not.pred 	%p132, %p131;
	@%p132 bra 	$L__BB6_23;
	shr.u32 	%r990, %r990, 1;
	mul.wide.s32 	%rd51, %r994, 8;
	add.s64 	%rd52, %rd7, %rd51;
	add.s64 	%rd50, %rd52, -256;
	// begin inline asm
	ld.relaxed.gpu.v2.u32 {%r996, %r997}, [%rd50];
	// end inline asm
	mov.u32 	%r998, %r990;
$L__BB6_20:
	setp.eq.s32 	%p136, %r996, 99;
	mov.b32 	%r799, -1;
	vote.sync.any.pred 	%p137, %p136, %r799;
	not.pred 	%p138, %p137;
	@%p138 bra 	$L__BB6_22;
	mul.lo.s32 	%r841, %r986, 16807;
	and.b32  	%r986, %r841, 2147483647;
	add.s32 	%r842, %r998, 1;
	rem.u32 	%r838, %r986, %r842;
	// begin inline asm
	nanosleep.u32 %r838;
	// end inline asm
	shr.u32 	%r998, %r998, 1;
	// begin inline asm
	ld.relaxed.gpu.v2.u32 {%r996, %r997}, [%rd50];
	// end inline asm
	bra.uni 	$L__BB6_20;
$L__BB6_22:
	setp.eq.s32 	%p139, %r996, 101;
	mov.b32 	%r825, -1;
	vote.sync.ballot.b32 	%r826, %p139, %r825;
	and.b32  	%r827, %r826, %r753;
	or.b32  	%r828, %r827, -2147483648;
	add.s32 	%r829, %r828, -1;
	not.b32 	%r830, %r828;
	and.b32  	%r831, %r830, %r829;
	popc.b32 	%r804, %r831;
	mov.b32 	%r803, 1;
	// begin inline asm
	shfl.sync.down.b32 %r801, %r997, %r803, %r804, %r825;
	// end inline asm
	setp.lt.s32 	%p141, %r627, %r804;
	selp.b32 	%r832, %r801, 0, %p141;
	add.s32 	%r807, %r832, %r997;
	mov.b32 	%r808, 2;
	// begin inline asm
	shfl.sync.down.b32 %r806, %r807, %r808, %r804, %r825;
	// end inline asm
	setp.gt.s32 	%p142, %r57, %r804;
	selp.b32 	%r833, 0, %r806, %p142;
	add.s32 	%r812, %r807, %r833;
	mov.b32 	%r813, 4;
	// begin inline asm
	shfl.sync.down.b32 %r811, %r812, %r813, %r804, %r825;
	// end inline asm
	setp.gt.s32 	%p143, %r58, %r804;
	selp.b32 	%r834, 0, %r811, %p143;
	add.s32 	%r817, %r812, %r834;
	mov.b32 	%r818, 8;
	// begin inline asm
	shfl.sync.down.b32 %r816, %r817, %r818, %r804, %r825;
	// end inline asm
	setp.gt.s32 	%p144, %r59, %r804;
	selp.b32 	%r835, 0, %r816, %p144;
	add.s32 	%r822, %r817, %r835;
	mov.b32 	%r823, 16;
	// begin inline asm
	shfl.sync.down.b32 %r821, %r822, %r823, %r804, %r825;
	// end inline asm
	setp.gt.s32 	%p145, %r60, %r804;
	selp.b32 	%r836, 0, %r821, %p145;
	add.s32 	%r837, %r836, %r993;
	add.s32 	%r993, %r837, %r822;
	add.s32 	%r994, %r994, -32;
	bra.uni 	$L__BB6_18;
$L__BB6_23:
	@%p119 bra 	$L__BB6_25;
	add.s32 	%r794, %r993, %r40;
	add.s64 	%rd49, %rd5, 256;
	mov.b32 	%r793, 101;
	// begin inline asm
	st.relaxed.gpu.v2.u32 [%rd49], {%r793, %r794};
	// end inline asm
	st.shared.u32 	[_ZZN3cub18CUB_300001_SM_10006detail4scan16DeviceScanKernelINS2_10policy_hubIiiijN4cuda3std3__44plusIvEEE10Policy1000EPiSC_NS0_13ScanTileStateIiLb1EEES9_NS1_10InputValueIiSC_EEjiLb0EiEEvT0_T1_T2_iT3_T4_T5_E12temp_storage+4], %r993;
	st.shared.u32 	[_ZZN3cub18CUB_300001_SM_10006detail4scan16DeviceScanKernelINS2_10policy_hubIiiijN4cuda3std3__44plusIvEEE10Policy1000EPiSC_NS0_13ScanTileStateIiLb1EEES9_NS1_10InputValueIiSC_EEjiLb0EiEEvT0_T1_T2_iT3_T4_T5_E12temp_storage+8], %r794;
$L__BB6_25:
	setp.ne.s32 	%p134, %r627, 0;
	mov.u32 	%r999, %r42;
	@%p134 bra 	$L__BB6_27;
	st.shared.u32 	[_ZZN3cub18CUB_300001_SM_10006detail4scan16DeviceScanKernelINS2_10policy_hubIiiijN4cuda3std3__44plusIvEEE10Policy1000EPiSC_NS0_13ScanTileStateIiLb1EEES9_NS1_10InputValueIiSC_EEjiLb0EiEEvT0_T1_T2_iT3_T4_T5_E12temp_storage+76], %r993;
	mov.u32 	%r999, %r993;
$L__BB6_27:
	bar.sync 	0;
	setp.eq.s32 	%p135, %r7, 0;
	ld.shared.u32 	%r795, [_ZZN3cub18CUB_300001_SM_10006detail4scan16DeviceScanKernelINS2_10policy_hubIiiijN4cuda3std3__44plusIvEEE10Policy1000EPiSC_NS0_13ScanTileStateIiLb1EEES9_NS1_10InputValueIiSC_EEjiLb0EiEEvT0_T1_T2_iT3_T4_T5_E12temp_storage+76];
	selp.b32 	%r796, 0, %r795, %p135;
	add.s32 	%r1000, %r796, %r999;
$L__BB6_28:
	ld.param.u64 	%rd60, [_ZN3cub18CUB_300001_SM_10006detail4scan16DeviceScanKernelINS2_10policy_hubIiiijN4cuda3std3__44plusIvEEE10Policy1000EPiSC_NS0_13ScanTileStateIiLb1EEES9_NS1_10InputValueIiSC_EEjiLb0EiEEvT0_T1_T2_iT3_T4_T5__param_1];
	add.s32 	%r940, %r1000, %r12;
	add.s32 	%r941, %r13, %r940;
	add.s32 	%r942, %r14, %r941;
	add.s32 	%r943, %r15, %r942;
	add.s32 	%r944, %r16, %r943;
	add.s32 	%r945, %r17, %r944;
	add.s32 	%r946, %r18, %r945;
	add.s32 	%r947, %r19, %r946;
	add.s32 	%r948, %r20, %r947;
	add.s32 	%r949, %r21, %r948;
	add.s32 	%r950, %r22, %r949;
	add.s32 	%r951, %r23, %r950;
	add.s32 	%r952, %r24, %r951;
	add.s32 	%r953, %r25, %r952;
	add.s32 	%r954, %r26, %r953;
	add.s32 	%r955, %r27, %r954;
	add.s32 	%r956, %r28, %r955;
	add.s32 	%r957, %r29, %r956;
	add.s32 	%r958, %r30, %r957;
	add.s32 	%r959, %r31, %r958;
	add.s32 	%r960, %r32, %r959;
	bar.sync 	0;
	st.shared.v2.u32 	[%r11], {%r1000, %r940};
	st.shared.v2.u32 	[%r11+8], {%r941, %r942};
	st.shared.v2.u32 	[%r11+16], {%r943, %r944};
	st.shared.v2.u32 	[%r11+24], {%r945, %r946};
	st.shared.v2.u32 	[%r11+32], {%r947, %r948};
	st.shared.v2.u32 	[%r11+40], {%r949, %r950};
	st.shared.v2.u32 	[%r11+48], {%r951, %r952};
	st.shared.v2.u32 	[%r11+56], {%r953, %r954};
	st.shared.v2.u32 	[%r11+64], {%r955, %r956};
	st.shared.v2.u32 	[%r11+72], {%r957, %r958};
	st.shared.v2.u32 	[%r11+80], {%r959, %r960};
	bar.warp.sync 	-1;
	ld.shared.u32 	%r961, [%r10];
	ld.shared.u32 	%r962, [%r10+128];
	ld.shared.u32 	%r963, [%r10+256];
	ld.shared.u32 	%r964, [%r10+384];
	ld.shared.u32 	%r965, [%r10+512];
	ld.shared.u32 	%r966, [%r10+640];
	ld.shared.u32 	%r967, [%r10+768];
	ld.shared.u32 	%r968, [%r10+896];
	ld.shared.u32 	%r969, [%r10+1024];
	ld.shared.u32 	%r970, [%r10+1152];
	ld.shared.u32 	%r971, [%r10+1280];
	ld.shared.u32 	%r972, [%r10+1408];
	ld.shared.u32 	%r973, [%r10+1536];
	ld.shared.u32 	%r974, [%r10+1664];
	ld.shared.u32 	%r975, [%r10+1792];
	ld.shared.u32 	%r976, [%r10+1920];
	ld.shared.u32 	%r977, [%r10+2048];
	ld.shared.u32 	%r978, [%r10+2176];
	ld.shared.u32 	%r979, [%r10+2304];
	ld.shared.u32 	%r980, [%r10+2432];
	ld.shared.u32 	%r981, [%r10+2560];
	ld.shared.u32 	%r982, [%r10+2688];
	cvta.to.global.u64 	%rd56, %rd60;
	add.s64 	%rd58, %rd56, %rd42;
	st.global.u32 	[%rd58], %r961;
	st.global.u32 	[%rd58+128], %r962;
	st.global.u32 	[%rd58+256], %r963;
	st.global.u32 	[%rd58+384], %r964;
	st.global.u32 	[%rd58+512], %r965;
	st.global.u32 	[%rd58+640], %r966;
	st.global.u32 	[%rd58+768], %r967;
	st.global.u32 	[%rd58+896], %r968;
	st.global.u32 	[%rd58+1024], %r969;
	st.global.u32 	[%rd58+1152], %r970;
	st.global.u32 	[%rd58+1280], %r971;
	st.global.u32 	[%rd58+1408], %r972;
	st.global.u32 	[%rd58+1536], %r973;
	st.global.u32 	[%rd58+1664], %r974;
	st.global.u32 	[%rd58+1792], %r975;
	st.global.u32 	[%rd58+1920], %r976;
	st.global.u32 	[%rd58+2048], %r977;
	st.global.u32 	[%rd58+2176], %r978;
	st.global.u32 	[%rd58+2304], %r979;
	st.global.u32 	[%rd58+2432], %r980;
	st.global.u32 	[%rd58+2560], %r981;
	st.global.u32 	[%rd58+2688], %r982;
	bra.uni 	$L__BB6_143;
$L__BB6_29:
	setp.eq.s32 	%p3, %r6, 0;
	@%p3 bra 	$L__BB6_143;
	mul.wide.u32 	%rd17, %r5, 4;
	add.s64 	%rd18, %rd1, %rd17;
	mov.u32 	%r85, %tid.x;
	ld.global.u32 	%r1022, [%rd18];
	and.b32  	%r244, %r85, 31;
	and.b32  	%r245, %r85, 992;
	mul.lo.s32 	%r246, %r245, 22;
	or.b32  	%r87, %r246, %r244;
	setp.ge.u32 	%p4, %r87, %r6;
	shl.b32 	%r247, %r87, 2;
	cvt.u64.u32 	%rd19, %r247;
	add.s64 	%rd9, %rd18, %rd19;
	mov.u32 	%r1001, %r1022;
	@%p4 bra 	$L__BB6_32;
	ld.global.u32 	%r1001, [%rd9];
$L__BB6_32:
	add.s32 	%r90, %r87, 32;
	setp.ge.u32 	%p5, %r90, %r6;
	mov.u32 	%r1002, %r1022;
	@%p5 bra 	$L__BB6_34;
	ld.global.u32 	%r1002, [%rd9+128];
$L__BB6_34:
	add.s32 	%r93, %r87, 64;
	setp.ge.u32 	%p6, %r93, %r6;
	mov.u32 	%r1003, %r1022;
	@%p6 bra 	$L__BB6_36;
	ld.global.u32 	%r1003, [%rd9+256];
$L__BB6_36:
	add.s32 	%r96, %r87, 96;
	setp.ge.u32 	%p7, %r96, %r6;
	mov.u32 	%r1004, %r1022;
	@%p7 bra 	$L__BB6_38;
	ld.global.u32 	%r1004, [%rd9+384];
$L__BB6_38:
	add.s32 	%r248, %r87, 128;
	setp.ge.u32 	%p8, %r248, %r6;
	mov.u32 	%r1005, %r1022;
	@%p8 bra 	$L__BB6_40;
	ld.global.u32 	%r1005, [%rd9+512];
$L__BB6_40:
	add.s32 	%r249, %r87, 160;
	setp.ge.u32 	%p9, %r249, %r6;
	mov.u32 	%r1006, %r1022;
	@%p9 bra 	$L__BB6_42;
	ld.global.u32 	%r1006, [%rd9+640];
$L__BB6_42:
	add.s32 	%r103, %r87, 192;
	setp.ge.u32 	%p10, %r103, %r6;
	mov.u32 	%r1007, %r1022;
	@%p10 bra 	$L__BB6_44;
	ld.global.u32 	%r1007, [%rd9+768];
$L__BB6_44:
	add.s32 	%r250, %r87, 224;
	setp.ge.u32 	%p11, %r250, %r6;
	mov.u32 	%r1008, %r1022;
	@%p11 bra 	$L__BB6_46;
	ld.global.u32 	%r1008, [%rd9+896];
$L__BB6_46:
	add.s32 	%r108, %r87, 256;
	setp.ge.u32 	%p12, %r108, %r6;
	mov.u32 	%r1009, %r1022;
	@%p12 bra 	$L__BB6_48;
	ld.global.u32 	%r1009, [%rd9+1024];
$L__BB6_48:
	add.s32 	%r251, %r87, 288;
	setp.ge.u32 	%p13, %r251, %r6;
	mov.u32 	%r1010, %r1022;
	@%p13 bra 	$L__BB6_50;
	ld.global.u32 	%r1010, [%rd9+1152];
$L__BB6_50:
	add.s32 	%r113, %r87, 320;
	setp.ge.u32 	%p14, %r113, %r6;
	mov.u32 	%r1011, %r1022;
	@%p14 bra 	$L__BB6_52;
	ld.global.u32 	%r1011, [%rd9+1280];
$L__BB6_52:
	add.s32 	%r116, %r87, 352;
	setp.ge.u32 	%p15, %r116, %r6;
	mov.u32 	%r1012, %r1022;
	@%p15 bra 	$L__BB6_54;
	ld.global.u32 	%r1012, [%rd9+1408];
$L__BB6_54:
	add.s32 	%r119, %r87, 384;
	setp.ge.u32 	%p16, %r119, %r6;
	mov.u32 	%r1013, %r1022;
	@%p16 bra 	$L__BB6_56;
	ld.global.u32 	%r1013, [%rd9+1536];
$L__BB6_56:
	add.s32 	%r122, %r87, 416;
	setp.ge.u32 	%p17, %r122, %r6;
	mov.u32 	%r1014, %r1022;
	@%p17 bra 	$L__BB6_58;
	ld.global.u32 	%r1014, [%rd9+1664];
$L__BB6_58:
	add.s32 	%r252, %r87, 448;
	setp.ge.u32 	%p18, %r252, %r6;
	mov.u32 	%r1015, %r1022;
	@%p18 bra 	$L__BB6_60;
	ld.global.u32 	%r1015, [%rd9+1792];
$L__BB6_60:
	add.s32 	%r127, %r87, 480;
	setp.ge.u32 	%p19, %r127, %r6;
	mov.u32 	%r1016, %r1022;
	@%p19 bra 	$L__BB6_62;
	ld.global.u32 	%r1016, [%rd9+1920];
$L__BB6_62:
	add.s32 	%r253, %r87, 512;
	setp.ge.u32 	%p20, %r253, %r6;
	mov.u32 	%r1017, %r1022;
	@%p20 bra 	$L__BB6_64;
	ld.global.u32 	%r1017, [%rd9+2048];
$L__BB6_64:
	add.s32 	%r254, %r87, 544;
	setp.ge.u32 	%p21, %r254, %r6;
	mov.u32 	%r1018, %r1022;
	@%p21 bra 	$L__BB6_66;
	ld.global.u32 	%r1018, [%rd9+2176];
$L__BB6_66:
	add.s32 	%r134, %r87, 576;
	setp.ge.u32 	%p22, %r134, %r6;
	mov.u32 	%r1019, %r1022;
	@%p22 bra 	$L__BB6_68;
	ld.global.u32 	%r1019, [%rd9+2304];
$L__BB6_68:
	add.s32 	%r255, %r87, 608;
	setp.ge.u32 	%p23, %r255, %r6;
	mov.u32 	%r1020, %r1022;
	@%p23 bra 	$L__BB6_70;
	ld.global.u32 	%r1020, [%rd9+2432];
$L__BB6_70:
	add.s32 	%r256, %r87, 640;
	setp.ge.u32 	%p24, %r256, %r6;
	mov.u32 	%r1021, %r1022;
	@%p24 bra 	$L__BB6_72;
	ld.global.u32 	%r1021, [%rd9+2560];
$L__BB6_72:
	add.s32 	%r141, %r87, 672;
	setp.ge.u32 	%p25, %r141, %r6;
	@%p25 bra 	$L__BB6_74;
	ld.global.u32 	%r1022, [%rd9+2688];
$L__BB6_74:
	// begin inline asm
	mov.u32 %r257, %laneid;
	// end inline asm
	shr.u32 	%r145, %r85, 5;
	mad.lo.s32 	%r258, %r145, 704, %r257;
	shl.b32 	%r259, %r258, 2;
	mov.u32 	%r260, _ZZN3cub18CUB_300001_SM_10006detail4scan16DeviceScanKernelINS2_10policy_hubIiiijN4cuda3std3__44plusIvEEE10Policy1000EPiSC_NS0_13ScanTileStateIiLb1EEES9_NS1_10InputValueIiSC_EEjiLb0EiEEvT0_T1_T2_iT3_T4_T5_E12temp_storage;
	add.s32 	%r146, %r260, %r259;
	st.shared.u32 	[%r146], %r1001;
	st.shared.u32 	[%r146+128], %r1002;
	st.shared.u32 	[%r146+256], %r1003;
	st.shared.u32 	[%r146+384], %r1004;
	st.shared.u32 	[%r146+512], %r1005;
	st.shared.u32 	[%r146+640], %r1006;
	st.shared.u32 	[%r146+768], %r1007;
	st.shared.u32 	[%r146+896], %r1008;
	st.shared.u32 	[%r146+1024], %r1009;
	st.shared.u32 	[%r146+1152], %r1010;
	st.shared.u32 	[%r146+1280], %r1011;
	st.shared.u32 	[%r146+1408], %r1012;
	st.shared.u32 	[%r146+1536], %r1013;
	st.shared.u32 	[%r146+1664], %r1014;
	st.shared.u32 	[%r146+1792], %r1015;
	st.shared.u32 	[%r146+1920], %r1016;
	st.shared.u32 	[%r146+2048], %r1017;
	st.shared.u32 	[%r146+2176], %r1018;
	st.shared.u32 	[%r146+2304], %r1019;
	st.shared.u32 	[%r146+2432], %r1020;
	st.shared.u32 	[%r146+2560], %r1021;
	st.shared.u32 	[%r146+2688], %r1022;
	bar.warp.sync 	-1;
	mad.lo.s32 	%r147, %r257, 84, %r146;
	ld.shared.v2.u32 	{%r148, %r149}, [%r147];
	ld.shared.v2.u32 	{%r150, %r151}, [%r147+8];
	ld.shared.v2.u32 	{%r152, %r153}, [%r147+16];
	ld.shared.v2.u32 	{%r154, %r155}, [%r147+24];
	ld.shared.v2.u32 	{%r156, %r157}, [%r147+32];
	ld.shared.v2.u32 	{%r158, %r159}, [%r147+40];
	ld.shared.v2.u32 	{%r160, %r161}, [%r147+48];
	ld.shared.v2.u32 	{%r162, %r163}, [%r147+56];
	ld.shared.v2.u32 	{%r164, %r165}, [%r147+64];
	ld.shared.v2.u32 	{%r166, %r167}, [%r147+72];
	ld.shared.v2.u32 	{%r168, %r169}, [%r147+80];
	bar.sync 	0;
	setp.ne.s32 	%p26, %r986, 0;
	@%p26 bra 	$L__BB6_78;
	add.s32 	%r490, %r149, %r148;
	add.s32 	%r491, %r150, %r490;
	add.s32 	%r492, %r151, %r491;
	add.s32 	%r493, %r152, %r492;
	add.s32 	%r494, %r153, %r493;
	add.s32 	%r495, %r154, %r494;
	add.s32 	%r496, %r155, %r495;
	add.s32 	%r497, %r156, %r496;
	add.s32 	%r498, %r157, %r497;
	add.s32 	%r499, %r158, %r498;
	add.s32 	%r500, %r159, %r499;
	add.s32 	%r501, %r160, %r500;
	add.s32 	%r502, %r161, %r501;
	add.s32 	%r503, %r162, %r502;
	add.s32 	%r504, %r163, %r503;
	add.s32 	%r505, %r164, %r504;
	add.s32 	%r506, %r165, %r505;
	add.s32 	%r507, %r166, %r506;
	add.s32 	%r508, %r167, %r507;
	add.s32 	%r509, %r168, %r508;
	add.s32 	%r464, %r169, %r509;
	mov.b32 	%r462, 1;
	mov.b32 	%r487, 0;
	mov.b32 	%r489, -1;
	// begin inline asm
	{  .reg .s32 r0;  .reg .pred p;  shfl.sync.up.b32 r0|p, %r464, %r462, %r487, %r489;  @p add.s32 r0, r0, %r464;  mov.s32 %r460, r0;}
	// end inline asm
	mov.b32 	%r468, 2;
	// begin inline asm
	{  .reg .s32 r0;  .reg .pred p;  shfl.sync.up.b32 r0|p, %r460, %r468, %r487, %r489;  @p add.s32 r0, r0, %r460;  mov.s32 %r466, r0;}
	// end inline asm
	mov.b32 	%r474, 4;
	// begin inline asm
	{  .reg .s32 r0;  .reg .pred p;  shfl.sync.up.b32 r0|p, %r466, %r474, %r487, %r489;  @p add.s32 r0, r0, %r466;  mov.s32 %r472, r0;}
	// end inline asm
	mov.b32 	%r480, 8;
	// begin inline asm
	{  .reg .s32 r0;  .reg .pred p;  shfl.sync.up.b32 r0|p, %r472, %r480, %r487, %r489;  @p add.s32 r0, r0, %r472;  mov.s32 %r478, r0;}
	// end inline asm
	mov.b32 	%r486, 16;
	// begin inline asm
	{  .reg .s32 r0;  .reg .pred p;  shfl.sync.up.b32 r0|p, %r478, %r486, %r487, %r489;  @p add.s32 r0, r0, %r478;  mov.s32 %r484, r0;}
	// end inline asm
	setp.ne.s32 	%p68, %r257, 31;
	@%p68 bra 	$L__BB6_77;
	shl.b32 	%r510, %r145, 2;
	mov.u32 	%r511, _ZZN3cub18CUB_300001_SM_10006detail4scan16DeviceScanKernelINS2_10policy_hubIiiijN4cuda3std3__44plusIvEEE10Policy1000EPiSC_NS0_13ScanTileStateIiLb1EEES9_NS1_10InputValueIiSC_EEjiLb0EiEEvT0_T1_T2_iT3_T4_T5_E12temp_storage;
	add.s32 	%r512, %r511, %r510;
	st.shared.u32 	[%r512+16], %r484;
$L__BB6_77:
	bar.sync 	0;
	ld.shared.v4.u32 	{%r513, %r514, %r515, %r516}, [_ZZN3cub18CUB_300001_SM_10006detail4scan16DeviceScanKernelINS2_10policy_hubIiiijN4cuda3std3__44plusIvEEE10Policy1000EPiSC_NS0_13ScanTileStateIiLb1EEES9_NS1_10InputValueIiSC_EEjiLb0EiEEvT0_T1_T2_iT3_T4_T5_E12temp_storage+16];
	add.s32 	%r517, %r514, %r513;
	setp.eq.s32 	%p69, %r145, 2;
	selp.b32 	%r518, %r517, %r513, %p69;
	add.s32 	%r519, %r517, %r515;
	setp.eq.s32 	%p70, %r145, 3;
	selp.b32 	%r520, %r519, %r518, %p70;
	add.s32 	%r521, %r519, %r516;
	setp.eq.s32 	%p71, %r145, 4;
	selp.b32 	%r522, %r521, %r520, %p71;
	ld.shared.v4.u32 	{%r523, %r524, %r525, %r526}, [_ZZN3cub18CUB_300001_SM_10006detail4scan16DeviceScanKernelINS2_10policy_hubIiiijN4cuda3std3__44plusIvEEE10Policy1000EPiSC_NS0_13ScanTileStateIiLb1EEES9_NS1_10InputValueIiSC_EEjiLb0EiEEvT0_T1_T2_iT3_T4_T5_E12temp_storage+32];
	add.s32 	%r527, %r521, %r523;
	setp.eq.s32 	%p72, %r145, 5;
	selp.b32 	%r528, %r527, %r522, %p72;
	add.s32 	%r529, %r527, %r524;
	setp.eq.s32 	%p73, %r145, 6;
	selp.b32 	%r530, %r529, %r528, %p73;
	add.s32 	%r531, %r529, %r525;
	setp.eq.s32 	%p74, %r145, 7;
	selp.b32 	%r532, %r531, %r530, %p74;
	add.s32 	%r533, %r531, %r526;
	setp.eq.s32 	%p75, %r145, 8;
	selp.b32 	%r534, %r533, %r532, %p75;
	.pragma "used_bytes_mask 4095";
	ld.shared.v4.u32 	{%r535, %r536, %r537, %r538}, [_ZZN3cub18CUB_300001_SM_10006detail4scan16DeviceScanKernelINS2_10policy_hubIiiijN4cuda3std3__44plusIvEEE10Policy1000EPiSC_NS0_13ScanTileStateIiLb1EEES9_NS1_10InputValueIiSC_EEjiLb0EiEEvT0_T1_T2_iT3_T4_T5_E12temp_storage+48];
	add.s32 	%r539, %r533, %r535;
	setp.eq.s32 	%p76, %r145, 9;
	selp.b32 	%r540, %r539, %r534, %p76;
	add.s32 	%r541, %r539, %r536;
	setp.eq.s32 	%p77, %r145, 10;
	selp.b32 	%r542, %r541, %r540, %p77;
	add.s32 	%r543, %r541, %r537;
	setp.eq.s32 	%p78, %r145, 11;
	selp.b32 	%r544, %r543, %r542, %p78;
	setp.lt.u32 	%p79, %r85, 32;
	selp.b32 	%r545, 0, %r544, %p79;
	setp.eq.s32 	%p80, %r257, 0;
	sub.s32 	%r546, %r484, %r464;
	selp.b32 	%r547, 0, %r546, %p80;
	add.s32 	%r548, %r547, %r985;
	add.s32 	%r1037, %r548, %r545;
	bra.uni 	$L__BB6_97;
$L__BB6_78:
	add.s32 	%r291, %r149, %r148;
	add.s32 	%r292, %r150, %r291;
	add.s32 	%r293, %r151, %r292;
	add.s32 	%r294, %r152, %r293;
	add.s32 	%r295, %r153, %r294;
	add.s32 	%r296, %r154, %r295;
	add.s32 	%r297, %r155, %r296;
	add.s32 	%r298, %r156, %r297;
	add.s32 	%r299, %r157, %r298;
	add.s32 	%r300, %r158, %r299;
	add.s32 	%r301, %r159, %r300;
	add.s32 	%r302, %r160, %r301;
	add.s32 	%r303, %r161, %r302;
	add.s32 	%r304, %r162, %r303;
	add.s32 	%r305, %r163, %r304;
	add.s32 	%r306, %r164, %r305;
	add.s32 	%r307, %r165, %r306;
	add.s32 	%r308, %r166, %r307;
	add.s32 	%r309, %r167, %r308;
	add.s32 	%r310, %r168, %r309;
	add.s32 	%r265, %r169, %r310;
	mov.b32 	%r263, 1;
	mov.b32 	%r288, 0;
	mov.b32 	%r290, -1;
	// begin inline asm
	{  .reg .s32 r0;  .reg .pred p;  shfl.sync.up.b32 r0|p, %r265, %r263, %r288, %r290;  @p add.s32 r0, r0, %r265;  mov.s32 %r261, r0;}
	// end inline asm
	mov.b32 	%r269, 2;
	// begin inline asm
	{  .reg .s32 r0;  .reg .pred p;  shfl.sync.up.b32 r0|p, %r261, %r269, %r288, %r290;  @p add.s32 r0, r0, %r261;  mov.s32 %r267, r0;}
	// end inline asm
	mov.b32 	%r275, 4;
	// begin inline asm
	{  .reg .s32 r0;  .reg .pred p;  shfl.sync.up.b32 r0|p, %r267, %r275, %r288, %r290;  @p add.s32 r0, r0, %r267;  mov.s32 %r273, r0;}
	// end inline asm
	mov.b32 	%r281, 8;
	// begin inline asm
	{  .reg .s32 r0;  .reg .pred p;  shfl.sync.up.b32 r0|p, %r273, %r281, %r288, %r290;  @p add.s32 r0, r0, %r273;  mov.s32 %r279, r0;}
	// end inline asm
	mov.b32 	%r287, 16;
	// begin inline asm
	{  .reg .s32 r0;  .reg .pred p;  shfl.sync.up.b32 r0|p, %r279, %r287, %r288, %r290;  @p add.s32 r0, r0, %r279;  mov.s32 %r285, r0;}
	// end inline asm
	setp.ne.s32 	%p27, %r257, 31;
	@%p27 bra 	$L__BB6_80;
	shl.b32 	%r311, %r145, 2;
	mov.u32 	%r312, _ZZN3cub18CUB_300001_SM_10006detail4scan16DeviceScanKernelINS2_10policy_hubIiiijN4cuda3std3__44plusIvEEE10Policy1000EPiSC_NS0_13ScanTileStateIiLb1EEES9_NS1_10InputValueIiSC_EEjiLb0EiEEvT0_T1_T2_iT3_T4_T5_E12temp_storage;
	add.s32 	%r313, %r312, %r311;
	st.shared.u32 	[%r313+16], %r285;
$L__BB6_80:
	sub.s32 	%r314, %r285, %r265;
	bar.sync 	0;
	ld.shared.v4.u32 	{%r315, %r316, %r317, %r318}, [_ZZN3cub18CUB_300001_SM_10006detail4scan16DeviceScanKernelINS2_10policy_hubIiiijN4cuda3std3__44plusIvEEE10Policy1000EPiSC_NS0_13ScanTileStateIiLb1EEES9_NS1_10InputValueIiSC_EEjiLb0EiEEvT0_T1_T2_iT3_T4_T5_E12temp_storage+16];
	add.s32 	%r319, %r316, %r315;
	setp.eq.s32 	%p28, %r145, 2;
	selp.b32 	%r320, %r319, %r315, %p28;
	add.s32 	%r321, %r319, %r317;
	setp.eq.s32 	%p29, %r145, 3;
	selp.b32 	%r322, %r321, %r320, %p29;
	add.s32 	%r323, %r321, %r318;
	setp.eq.s32 	%p30, %r145, 4;
	selp.b32 	%r324, %r323, %r322, %p30;
	ld.shared.v4.u32 	{%r325, %r326, %r327, %r328}, [_ZZN3cub18CUB_300001_SM_10006detail4scan16DeviceScanKernelINS2_10policy_hubIiiijN4cuda3std3__44plusIvEEE10Policy1000EPiSC_NS0_13ScanTileStateIiLb1EEES9_NS1_10InputValueIiSC_EEjiLb0EiEEvT0_T1_T2_iT3_T4_T5_E12temp_storage+32];
	add.s32 	%r329, %r323, %r325;
	setp.eq.s32 	%p31, %r145, 5;
	selp.b32 	%r330, %r329, %r324, %p31;
	add.s32 	%r331, %r329, %r326;
	setp.eq.s32 	%p32, %r145, 6;
	selp.b32 	%r332, %r331, %r330, %p32;
	add.s32 	%r333, %r331, %r327;
	setp.eq.s32 	%p33, %r145, 7;
	selp.b32 	%r334, %r333, %r332, %p33;
	add.s32 	%r335, %r333, %r328;
	setp.eq.s32 	%p34, %r145, 8;
	selp.b32 	%r336, %r335, %r334, %p34;
	ld.shared.v4.u32 	{%r337, %r338, %r339, %r340}, [_ZZN3cub18CUB_300001_SM_10006detail4scan16DeviceScanKernelINS2_10policy_hubIiiijN4cuda3std3__44plusIvEEE10Policy1000EPiSC_NS0_13ScanTileStateIiLb1EEES9_NS1_10InputValueIiSC_EEjiLb0EiEEvT0_T1_T2_iT3_T4_T5_E12temp_storage+48];
	add.s32 	%r341, %r335, %r337;
	setp.eq.s32 	%p35, %r145, 9;
	selp.b32 	%r342, %r341, %r336, %p35;
	add.s32 	%r343, %r341, %r338;
	setp.eq.s32 	%p36, %r145, 10;
	selp.b32 	%r344, %r343, %r342, %p36;
	add.s32 	%r345, %r343, %r339;
	setp.eq.s32 	%p37, %r145, 11;
	selp.b32 	%r346, %r345, %r344, %p37;
	add.s32 	%r175, %r345, %r340;
	setp.gt.u32 	%p38, %r85, 31;
	setp.lt.u32 	%p39, %r85, 32;
	setp.eq.s32 	%p40, %r257, 0;
	selp.b32 	%r347, 0, %r314, %p40;
	add.s32 	%r1036, %r346, %r347;
	selp.b32 	%r177, %r314, %r1036, %p39;
	@%p38 bra 	$L__BB6_96;
	setp.ne.s32 	%p41, %r85, 0;
	mul.wide.s32 	%rd20, %r986, 8;
	add.s64 	%rd10, %rd14, %rd20;
	@%p41 bra 	$L__BB6_83;
	st.shared.u32 	[_ZZN3cub18CUB_300001_SM_10006detail4scan16DeviceScanKernelINS2_10policy_hubIiiijN4cuda3std3__44plusIvEEE10Policy1000EPiSC_NS0_13ScanTileStateIiLb1EEES9_NS1_10InputValueIiSC_EEjiLb0EiEEvT0_T1_T2_iT3_T4_T5_E12temp_storage+12], %r175;
	add.s64 	%rd21, %rd10, 256;
	mov.b32 	%r348, 100;
	// begin inline asm
	st.relaxed.gpu.v2.u32 [%rd21], {%r348, %r175};
	// end inline asm
$L__BB6_83:
	not.b32 	%r354, %r85;
	add.s32 	%r1031, %r986, %r354;
	mov.b32 	%r350, 830;
	// begin inline asm
	nanosleep.u32 %r350;
	// end inline asm
	mul.wide.s32 	%rd23, %r1031, 8;
	add.s64 	%rd24, %rd14, %rd23;
	add.s64 	%rd22, %rd24, 256;
	// begin inline asm
	ld.relaxed.gpu.v2.u32 {%r1033, %r1025}, [%rd22];
	// end inline asm
	mov.b32 	%r1026, 952;
$L__BB6_84:
	setp.eq.s32 	%p42, %r1033, 99;
	mov.b32 	%r355, -1;
	vote.sync.any.pred 	%p43, %p42, %r355;
	not.pred 	%p44, %p43;
	@%p44 bra 	$L__BB6_86;
	mul.lo.s32 	%r458, %r986, 16807;
	and.b32  	%r986, %r458, 2147483647;
	add.s32 	%r459, %r1026, 1;
	rem.u32 	%r455, %r986, %r459;
	// begin inline asm
	nanosleep.u32 %r455;
	// end inline asm
	shr.u32 	%r1026, %r1026, 1;
	// begin inline asm
	ld.relaxed.gpu.v2.u32 {%r1033, %r1025}, [%rd22];
	// end inline asm
	bra.uni 	$L__BB6_84;
$L__BB6_86:
	setp.eq.s32 	%p45, %r1033, 101;
	mov.b32 	%r382, -1;
	vote.sync.ballot.b32 	%r384, %p45, %r382;
	// begin inline asm
	mov.u32 %r357, %lanemask_ge;
	// end inline asm
	and.b32  	%r385, %r384, %r357;
	or.b32  	%r386, %r385, -2147483648;
	add.s32 	%r387, %r386, -1;
	not.b32 	%r388, %r386;
	and.b32  	%r389, %r388, %r387;
	popc.b32 	%r361, %r389;
	mov.b32 	%r360, 1;
	// begin inline asm
	shfl.sync.down.b32 %r358, %r1025, %r360, %r361, %r382;
	// end inline asm
	setp.lt.s32 	%p47, %r257, %r361;
	selp.b32 	%r390, %r358, 0, %p47;
	add.s32 	%r364, %r390, %r1025;
	mov.b32 	%r365, 2;
	// begin inline asm
	shfl.sync.down.b32 %r363, %r364, %r365, %r361, %r382;
	// end inline asm
	add.s32 	%r391, %r257, 2;
	setp.gt.s32 	%p48, %r391, %r361;
	selp.b32 	%r392, 0, %r363, %p48;
	add.s32 	%r369, %r364, %r392;
	mov.b32 	%r370, 4;
	// begin inline asm
	shfl.sync.down.b32 %r368, %r369, %r370, %r361, %r382;
	// end inline asm
	add.s32 	%r393, %r257, 4;
	setp.gt.s32 	%p49, %r393, %r361;
	selp.b32 	%r394, 0, %r368, %p49;
	add.s32 	%r374, %r369, %r394;
	mov.b32 	%r375, 8;
	// begin inline asm
	shfl.sync.down.b32 %r373, %r374, %r375, %r361, %r382;
	// end inline asm
	add.s32 	%r395, %r257, 8;
	setp.gt.s32 	%p50, %r395, %r361;
	selp.b32 	%r396, 0, %r373, %p50;
	add.s32 	%r379, %r374, %r396;
	mov.b32 	%r380, 16;
	// begin inline asm
	shfl.sync.down.b32 %r378, %r379, %r380, %r361, %r382;
	// end inline asm
	add.s32 	%r397, %r257, 16;
	setp.gt.s32 	%p51, %r397, %r361;
	selp.b32 	%r398, 0, %r378, %p51;
	add.s32 	%r1029, %r379, %r398;
	add.s64 	%rd11, %rd14, 256;
	mov.b32 	%r1027, 952;
$L__BB6_87:
	setp.ne.s32 	%p52, %r1033, 101;
	mov.b32 	%r399, -1;
	vote.sync.all.pred 	%p53, %p52, %r399;
	not.pred 	%p54, %p53;
	@%p54 bra 	$L__BB6_92;
	shr.u32 	%r1027, %r1027, 1;
	mul.wide.s32 	%rd27, %r1031, 8;
	add.s64 	%rd28, %rd11, %rd27;
	add.s64 	%rd26, %rd28, -256;
	// begin inline asm
	ld.relaxed.gpu.v2.u32 {%r1033, %r1034}, [%rd26];
	// end inline asm
	mov.u32 	%r1035, %r1027;
$L__BB6_89:
	setp.eq.s32 	%p58, %r1033, 99;
	mov.b32 	%r407, -1;
	vote.sync.any.pred 	%p59, %p58, %r407;
	not.pred 	%p60, %p59;
	@%p60 bra 	$L__BB6_91;
	mul.lo.s32 	%r453, %r986, 16807;
	and.b32  	%r986, %r453, 2147483647;
	add.s32 	%r454, %r1035, 1;
	rem.u32 	%r450, %r986, %r454;
	// begin inline asm
	nanosleep.u32 %r450;
	// end inline asm
	shr.u32 	%r1035, %r1035, 1;
	// begin inline asm
	ld.relaxed.gpu.v2.u32 {%r1033, %r1034}, [%rd26];
	// end inline asm
	bra.uni 	$L__BB6_89;
$L__BB6_91:
	setp.eq.s32 	%p61, %r1033, 101;
	mov.b32 	%r433, -1;
	vote.sync.ballot.b32 	%r434, %p61, %r433;
	and.b32  	%r435, %r434, %r357;
	or.b32  	%r436, %r435, -2147483648;
	add.s32 	%r437, %r436, -1;
	not.b32 	%r438, %r436;
	and.b32  	%r439, %r438, %r437;
	popc.b32 	%r412, %r439;
	mov.b32 	%r411, 1;
	// begin inline asm
	shfl.sync.down.b32 %r409, %r1034, %r411, %r412, %r433;
	// end inline asm
	setp.lt.s32 	%p63, %r257, %r412;
	selp.b32 	%r440, %r409, 0, %p63;
	add.s32 	%r415, %r440, %r1034;
	mov.b32 	%r416, 2;
	// begin inline asm
	shfl.sync.down.b32 %r414, %r415, %r416, %r412, %r433;
	// end inline asm
	add.s32 	%r441, %r257, 2;
	setp.gt.s32 	%p64, %r441, %r412;
	selp.b32 	%r442, 0, %r414, %p64;
	add.s32 	%r420, %r415, %r442;
	mov.b32 	%r421, 4;
	// begin inline asm
	shfl.sync.down.b32 %r419, %r420, %r421, %r412, %r433;
	// end inline asm
	add.s32 	%r443, %r257, 4;
	setp.gt.s32 	%p65, %r443, %r412;
	selp.b32 	%r444, 0, %r419, %p65;
	add.s32 	%r425, %r420, %r444;
	mov.b32 	%r426, 8;
	// begin inline asm
	shfl.sync.down.b32 %r424, %r425, %r426, %r412, %r433;
	// end inline asm
	add.s32 	%r445, %r257, 8;
	setp.gt.s32 	%p66, %r445, %r412;
	selp.b32 	%r446, 0, %r424, %p66;
	add.s32 	%r430, %r425, %r446;
	mov.b32 	%r431, 16;
	// begin inline asm
	shfl.sync.down.b32 %r429, %r430, %r431, %r412, %r433;
	// end inline asm
	add.s32 	%r447, %r257, 16;
	setp.gt.s32 	%p67, %r447, %r412;
	selp.b32 	%r448, 0, %r429, %p67;
	add.s32 	%r449, %r448, %r1029;
	add.s32 	%r1029, %r449, %r430;
	add.s32 	%r1031, %r1031, -32;
	bra.uni 	$L__BB6_87;
$L__BB6_92:
	@%p41 bra 	$L__BB6_94;
	add.s32 	%r402, %r1029, %r175;
	add.s64 	%rd25, %rd10, 256;
	mov.b32 	%r401, 101;
	// begin inline asm
	st.relaxed.gpu.v2.u32 [%rd25], {%r401, %r402};
	// end inline asm
	st.shared.u32 	[_ZZN3cub18CUB_300001_SM_10006detail4scan16DeviceScanKernelINS2_10policy_hubIiiijN4cuda3std3__44plusIvEEE10Policy1000EPiSC_NS0_13ScanTileStateIiLb1EEES9_NS1_10InputValueIiSC_EEjiLb0EiEEvT0_T1_T2_iT3_T4_T5_E12temp_storage+4], %r1029;
	st.shared.u32 	[_ZZN3cub18CUB_300001_SM_10006detail4scan16DeviceScanKernelINS2_10policy_hubIiiijN4cuda3std3__44plusIvEEE10Policy1000EPiSC_NS0_13ScanTileStateIiLb1EEES9_NS1_10InputValueIiSC_EEjiLb0EiEEvT0_T1_T2_iT3_T4_T5_E12temp_storage+8], %r402;
$L__BB6_94:
	setp.ne.s32 	%p56, %r257, 0;
	mov.u32 	%r1036, %r177;
	@%p56 bra 	$L__BB6_96;
	st.shared.u32 	[_ZZN3cub18CUB_300001_SM_10006detail4scan16DeviceScanKernelINS2_10policy_hubIiiijN4cuda3std3__44plusIvEEE10Policy1000EPiSC_NS0_13ScanTileStateIiLb1EEES9_NS1_10InputValueIiSC_EEjiLb0EiEEvT0_T1_T2_iT3_T4_T5_E12temp_storage+76], %r1029;
	mov.u32 	%r1036, %r1029;
$L__BB6_96:
	bar.sync 	0;
	setp.eq.s32 	%p57, %r85, 0;
	ld.shared.u32 	%r403, [_ZZN3cub18CUB_300001_SM_10006detail4scan16DeviceScanKernelINS2_10policy_hubIiiijN4cuda3std3__44plusIvEEE10Policy1000EPiSC_NS0_13ScanTileStateIiLb1EEES9_NS1_10InputValueIiSC_EEjiLb0EiEEvT0_T1_T2_iT3_T4_T5_E12temp_storage+76];
	selp.b32 	%r404, 0, %r403, %p57;
	add.s32 	%r1037, %r404, %r1036;
$L__BB6_97:
	add.s32 	%r549, %r1037, %r148;
	add.s32 	%r550, %r149, %r549;
	add.s32 	%r551, %r150, %r550;
	add.s32 	%r552, %r151, %r551;
	add.s32 	%r553, %r152, %r552;
	add.s32 	%r554, %r153, %r553;
	add.s32 	%r555, %r154, %r554;
	add.s32 	%r556, %r155, %r555;
	add.s32 	%r557, %r156, %r556;
	add.s32 	%r558, %r157, %r557;
	add.s32 	%r559, %r158, %r558;
	add.s32 	%r560, %r159, %r559;
	add.s32 	%r561, %r160, %r560;
	add.s32 	%r562, %r161, %r561;
	add.s32 	%r563, %r162, %r562;
	add.s32 	%r564, %r163, %r563;
	add.s32 	%r565, %r164, %r564;
	add.s32 	%r566, %r165, %r565;
	add.s32 	%r567, %r166, %r566;
	add.s32 	%r568, %r167, %r567;
	add.s32 	%r569, %r168, %r568;
	bar.sync 	0;
	st.shared.v2.u32 	[%r147], {%r1037, %r549};
	st.shared.v2.u32 	[%r147+8], {%r550, %r551};
	st.shared.v2.u32 	[%r147+16], {%r552, %r553};
	st.shared.v2.u32 	[%r147+24], {%r554, %r555};
	st.shared.v2.u32 	[%r147+32], {%r556, %r557};
	st.shared.v2.u32 	[%r147+40], {%r558, %r559};
	st.shared.v2.u32 	[%r147+48], {%r560, %r561};
	st.shared.v2.u32 	[%r147+56], {%r562, %r563};
	st.shared.v2.u32 	[%r147+64], {%r564, %r565};
	st.shared.v2.u32 	[%r147+72], {%r566, %r567};
	st.shared.v2.u32 	[%r147+80], {%r568, %r569};
	bar.warp.sync 	-1;
	ld.shared.u32 	%r216, [%r146];
	ld.shared.u32 	%r217, [%r146+128];
	ld.shared.u32 	%r218, [%r146+256];
	ld.shared.u32 	%r219, [%r146+384];
	ld.shared.u32 	%r220, [%r146+512];
	ld.shared.u32 	%r221, [%r146+640];
	ld.shared.u32 	%r222, [%r146+768];
	ld.shared.u32 	%r223, [%r146+896];
	ld.shared.u32 	%r224, [%r146+1024];
	ld.shared.u32 	%r225, [%r146+1152];
	ld.shared.u32 	%r226, [%r146+1280];
	ld.shared.u32 	%r227, [%r146+1408];
	ld.shared.u32 	%r228, [%r146+1536];
	ld.shared.u32 	%r229, [%r146+1664];
	ld.shared.u32 	%r230, [%r146+1792];
	ld.shared.u32 	%r231, [%r146+1920];
	ld.shared.u32 	%r232, [%r146+2048];
	ld.shared.u32 	%r233, [%r146+2176];
	ld.shared.u32 	%r234, [%r146+2304];
	ld.shared.u32 	%r235, [%r146+2432];
	ld.shared.u32 	%r236, [%r146+2560];
	ld.shared.u32 	%r237, [%r146+2688];
	setp.ne.s32 	%p81, %r85, 0;
	@%p81 bra 	$L__BB6_99;
	st.volatile.shared.u32 	[_ZZN3cub18CUB_300001_SM_10006detail4scan16DeviceScanKernelINS2_10policy_hubIiiijN4cuda3std3__44plusIvEEE10Policy1000EPiSC_NS0_13ScanTileStateIiLb1EEES9_NS1_10InputValueIiSC_EEjiLb0EiEEvT0_T1_T2_iT3_T4_T5_E12temp_storage+33792], %r6;
$L__BB6_99:
	ld.param.u32 	%r984, [_ZN3cub18CUB_300001_SM_10006detail4scan16DeviceScanKernelINS2_10policy_hubIiiijN4cuda3std3__44plusIvEEE10Policy1000EPiSC_NS0_13ScanTileStateIiLb1EEES9_NS1_10InputValueIiSC_EEjiLb0EiEEvT0_T1_T2_iT3_T4_T5__param_3];
	ld.param.u64 	%rd59, [_ZN3cub18CUB_300001_SM_10006detail4scan16DeviceScanKernelINS2_10policy_hubIiiijN4cuda3std3__44plusIvEEE10Policy1000EPiSC_NS0_13ScanTileStateIiLb1EEES9_NS1_10InputValueIiSC_EEjiLb0EiEEvT0_T1_T2_iT3_T4_T5__param_1];
	bar.sync 	0;
	ld.volatile.shared.u32 	%r238, [_ZZN3cub18CUB_300001_SM_10006detail4scan16DeviceScanKernelINS2_10policy_hubIiiijN4cuda3std3__44plusIvEEE10Policy1000EPiSC_NS0_13ScanTileStateIiLb1EEES9_NS1_10InputValueIiSC_EEjiLb0EiEEvT0_T1_T2_iT3_T4_T5_E12temp_storage+33792];
	setp.ge.s32 	%p82, %r87, %r238;
	cvt.u64.u32 	%rd35, %r87;
	mov.u32 	%r570, %ctaid.x;
	add.s32 	%r571, %r984, %r570;
	mul.lo.s32 	%r572, %r571, 8448;
	cvt.u64.u32 	%rd36, %r572;
	add.s64 	%rd37, %rd35, %rd36;
	cvta.to.global.u64 	%rd38, %rd59;
	shl.b64 	%rd39, %rd37, 2;
	add.s64 	%rd12, %rd38, %rd39;
	@%p82 bra 	$L__BB6_101;
	st.global.u32 	[%rd12], %r216;
$L__BB6_101:
	setp.ge.s32 	%p83, %r90, %r238;
	@%p83 bra 	$L__BB6_103;
	st.global.u32 	[%rd12+128], %r217;
$L__BB6_103:
	setp.ge.s32 	%p84, %r93, %r238;
	@%p84 bra 	$L__BB6_105;
	st.global.u32 	[%rd12+256], %r218;
$L__BB6_105:
	setp.ge.s32 	%p85, %r96, %r238;
	@%p85 bra 	$L__BB6_107;
	st.global.u32 	[%rd12+384], %r219;
$L__BB6_107:
	mov.u32 	%r573, %tid.x;
	and.b32  	%r574, %r573, 992;
	mul.lo.s32 	%r575, %r574, 22;
	and.b32  	%r576, %r573, 31;
	or.b32  	%r577, %r575, %r576;
	add.s32 	%r578, %r577, 128;
	setp.ge.s32 	%p86, %r578, %r238;
	@%p86 bra 	$L__BB6_109;
	st.global.u32 	[%rd12+512], %r220;
$L__BB6_109:
	add.s32 	%r584, %r577, 160;
	setp.ge.s32 	%p87, %r584, %r238;
	@%p87 bra 	$L__BB6_111;
	st.global.u32 	[%rd12+640], %r221;
$L__BB6_111:
	setp.ge.s32 	%p88, %r103, %r238;
	@%p88 bra 	$L__BB6_113;
	st.global.u32 	[%rd12+768], %r222;
$L__BB6_113:
	add.s32 	%r590, %r577, 224;
	setp.ge.s32 	%p89, %r590, %r238;
	@%p89 bra 	$L__BB6_115;
	st.global.u32 	[%rd12+896], %r223;
$L__BB6_115:
	setp.ge.s32 	%p90, %r108, %r238;
	@%p90 bra 	$L__BB6_117;
	st.global.u32 	[%rd12+1024], %r224;
$L__BB6_117:
	add.s32 	%r596, %r577, 288;
	setp.ge.s32 	%p91, %r596, %r238;
	@%p91 bra 	$L__BB6_119;
	st.global.u32 	[%rd12+1152], %r225;
$L__BB6_119:
	setp.ge.s32 	%p92, %r113, %r238;
	@%p92 bra 	$L__BB6_121;
	st.global.u32 	[%rd12+1280], %r226;
$L__BB6_121:
	setp.ge.s32 	%p93, %r116, %r238;
	@%p93 bra 	$L__BB6_123;
	st.global.u32 	[%rd12+1408], %r227;
$L__BB6_123:
	setp.ge.s32 	%p94, %r119, %r238;
	@%p94 bra 	$L__BB6_125;
	st.global.u32 	[%rd12+1536], %r228;
$L__BB6_125:
	setp.ge.s32 	%p95, %r122, %r238;
	@%p95 bra 	$L__BB6_127;
	st.global.u32 	[%rd12+1664], %r229;
$L__BB6_127:
	add.s32 	%r602, %r577, 448;
	setp.ge.s32 	%p96, %r602, %r238;
	@%p96 bra 	$L__BB6_129;
	st.global.u32 	[%rd12+1792], %r230;
$L__BB6_129:
	setp.ge.s32 	%p97, %r127, %r238;
	@%p97 bra 	$L__BB6_131;
	st.global.u32 	[%rd12+1920], %r231;
$L__BB6_131:
	add.s32 	%r608, %r577, 512;
	setp.ge.s32 	%p98, %r608, %r238;
	@%p98 bra 	$L__BB6_133;
	st.global.u32 	[%rd12+2048], %r232;
$L__BB6_133:
	add.s32 	%r614, %r577, 544;
	setp.ge.s32 	%p99, %r614, %r238;
	@%p99 bra 	$L__BB6_135;
	st.global.u32 	[%rd12+2176], %r233;
$L__BB6_135:
	setp.ge.s32 	%p100, %r134, %r238;
	@%p100 bra 	$L__BB6_137;
	st.global.u32 	[%rd12+2304], %r234;
$L__BB6_137:
	add.s32 	%r620, %r577, 608;
	setp.ge.s32 	%p101, %r620, %r238;
	@%p101 bra 	$L__BB6_139;
	st.global.u32 	[%rd12+2432], %r235;
$L__BB6_139:
	add.s32 	%r626, %r577, 640;
	setp.ge.s32 	%p102, %r626, %r238;
	@%p102 bra 	$L__BB6_141;
	st.global.u32 	[%rd12+2560], %r236;
$L__BB6_141:
	setp.ge.s32 	%p103, %r141, %r238;
	@%p103 bra 	$L__BB6_143;
	st.global.u32 	[%rd12+2688], %r237;
$L__BB6_143:
	ret;

}
	// .globl	_ZN3cub18CUB_300001_SM_10006detail4scan16DeviceScanKernelINS2_10policy_hubIiiimN4cuda3std3__44plusIvEEE10Policy1000EPiSC_NS0_13ScanTileStateIiLb1EEES9_NS1_10InputValueIiSC_EEmiLb0EiEEvT0_T1_T2_iT3_T4_T5_
.visible .entry _ZN3cub18CUB_300001_SM_10006detail4scan16DeviceScanKernelINS2_10policy_hubIiiimN4cuda3std3__44plusIvEEE10Policy1000EPiSC_NS0_13ScanTileStateIiLb1EEES9_NS1_10InputValueIiSC_EEmiLb0EiEEvT0_T1_T2_iT3_T4_T5_(
	.param .u64 .ptr .align 1 _ZN3cub18CUB_300001_SM_10006detail4scan16DeviceScanKernelINS2_10policy_hubIiiimN4cuda3std3__44plusIvEEE10Policy1000EPiSC_NS0_13ScanTileStateIiLb1EEES9_NS1_10InputValueIiSC_EEmiLb0EiEEvT0_T1_T2_iT3_T4_T5__param_0,
	.param .u64 .ptr .align 1 _ZN3cub18CUB_300001_SM_10006detail4scan16DeviceScanKernelINS2_10policy_hubIiiimN4cuda3std3__44plusIvEEE10Policy1000EPiSC_NS0_13ScanTileStateIiLb1EEES9_NS1_10InputValueIiSC_EEmiLb0EiEEvT0_T1_T2_iT3_T4_T5__param_1,
	.param .align 8 .b8 _ZN3cub18CUB_300001_SM_10006detail4scan16DeviceScanKernelINS2_10policy_hubIiiimN4cuda3std3__44plusIvEEE10Policy1000EPiSC_NS0_13ScanTileStateIiLb1EEES9_NS1_10InputValueIiSC_EEmiLb0EiEEvT0_T1_T2_iT3_T4_T5__param_2[8],
	.param .u32 _ZN3cub18CUB_300001_SM_10006detail4scan16DeviceScanKernelINS2_10policy_hubIiiimN4cuda3std3__44plusIvEEE10Policy1000EPiSC_NS0_13ScanTileStateIiLb1EEES9_NS1_10InputValueIiSC_EEmiLb0EiEEvT0_T1_T2_iT3_T4_T5__param_3,
	.param .align 1 .b8 _ZN3cub18CUB_300001_SM_10006detail4scan16DeviceScanKernelINS2_10policy_hubIiiimN4cuda3std3__44plusIvEEE10Policy1000EPiSC_NS0_13ScanTileStateIiLb1EEES9_NS1_10InputValueIiSC_EEmiLb0EiEEvT0_T1_T2_iT3_T4_T5__param_4[1],
	.param .align 8 .b8 _ZN3cub18CUB_300001_SM_10006detail4scan16DeviceScanKernelINS2_10policy_hubIiiimN4cuda3std3__44plusIvEEE10Policy1000EPiSC_NS0_13ScanTileStateIiLb1EEES9_NS1_10InputValueIiSC_EEmiLb0EiEEvT0_T1_T2_iT3_T4_T5__param_5[16],
	.param .u64 _ZN3cub18CUB_300001_SM_10006detail4scan16DeviceScanKernelINS2_10policy_hubIiiimN4cuda3std3__44plusIvEEE10Policy1000EPiSC_NS0_13ScanTileStateIiLb1EEES9_NS1_10InputValueIiSC_EEmiLb0EiEEvT0_T1_T2_iT3_T4_T5__param_6
)
.maxntid 416
{
	.reg .pred 	%p<158>;
	.reg .b16 	%rs<3>;
	.reg .b32 	%r<1011>;
	.reg .b64 	%rd<98>;
	// demoted variable
	.shared .align 16 .b8 _ZZN3cub18CUB_300001_SM_10006detail4scan16DeviceScanKernelINS2_10policy_hubIiiimN4cuda3std3__44plusIvEEE10Policy1000EPiSC_NS0_13ScanTileStateIiLb1EEES9_NS1_10InputValueIiSC_EEmiLb0EiEEvT0_T1_T2_iT3_T4_T5_E12temp_storage[31632];
	ld.param.u32 	%r208, [_ZN3cub18CUB_300001_SM_10006detail4scan16DeviceScanKernelINS2_10policy_hubIiiimN4cuda3std3__44plusIvEEE10Policy1000EPiSC_NS0_13ScanTileStateIiLb1EEES9_NS1_10InputValueIiSC_EEmiLb0EiEEvT0_T1_T2_iT3_T4_T5__param_5];
	bfe.u32 	%r209, %r208, 0, 8;
	cvt.u16.u32 	%rs1, %r209;
	and.b16  	%rs2, %rs1, 255;
	ld.param.u64 	%rd16, [_ZN3cub18CUB_300001_SM_10006detail4scan16DeviceScanKernelINS2_10policy_hubIiiimN4cuda3std3__44plusIvEEE10Policy1000EPiSC_NS0_13ScanTileStateIiLb1EEES9_NS1_10InputValueIiSC_EEmiLb0EiEEvT0_T1_T2_iT3_T4_T5__param_2];
	ld.param.u64 	%rd14, [_ZN3cub18CUB_300001_SM_10006detail4scan16DeviceScanKernelINS2_10policy_hubIiiimN4cuda3std3__44plusIvEEE10Policy1000EPiSC_NS0_13ScanTileStateIiLb1EEES9_NS1_10InputValueIiSC_EEmiLb0EiEEvT0_T1_T2_iT3_T4_T5__param_0];
	ld.param.u64 	%rd1, [_ZN3cub18CUB_300001_SM_10006detail4scan16DeviceScanKernelINS2_10policy_hubIiiimN4cuda3std3__44plusIvEEE10Policy1000EPiSC_NS0_13ScanTileStateIiLb1EEES9_NS1_10InputValueIiSC_EEmiLb0EiEEvT0_T1_T2_iT3_T4_T5__param_5+8];
	ld.param.u32 	%r207, [_ZN3cub18CUB_300001_SM_10006detail4scan16DeviceScanKernelINS2_10policy_hubIiiimN4cuda3std3__44plusIvEEE10Policy1000EPiSC_NS0_13ScanTileStateIiLb1EEES9_NS1_10InputValueIiSC_EEmiLb0EiEEvT0_T1_T2_iT3_T4_T5__param_3];
	ld.param.u64 	%rd17, [_ZN3cub18CUB_300001_SM_10006detail4scan16DeviceScanKernelINS2_10policy_hubIiiimN4cuda3std3__44plusIvEEE10Policy1000EPiSC_NS0_13ScanTileStateIiLb1EEES9_NS1_10InputValueIiSC_EEmiLb0EiEEvT0_T1_T2_iT3_T4_T5__param_6];
	setp.eq.s16 	%p1, %rs2, 0;
	@%p1 bra 	$L__BB7_2;
	cvta.to.global.u64 	%rd18, %rd1;
	ld.global.u32 	%r967, [%rd18];
	bra.uni 	$L__BB7_3;
$L__BB7_2:
	cvt.u32.u64 	%r967, %rd1;
$L__BB7_3:
	mov.u32 	%r210, %ctaid.x;
	add.s32 	%r4, %r207, %r210;
	mul.wide.s32 	%rd3, %r4, 7904;
	sub.s64 	%rd4, %rd17, %rd3;
	setp.lt.u64 	%p2, %rd4, 7905;
	@%p2 bra 	$L__BB7_29;
	mov.u32 	%r5, %tid.x;
	and.b32  	%r644, %r5, 31;
	and.b32  	%r645, %r5, 992;
	mul.lo.s32 	%r646, %r645, 19;
	or.b32  	%r647, %r646, %r644;
	cvt.u64.u32 	%rd79, %r647;
	add.s64 	%rd5, %rd3, %rd79;
	shl.b64 	%rd80, %rd5, 2;
	add.s64 	%rd60, %rd14, %rd80;
	// begin inline asm
	ld.ca.u32 %r624, [%rd60];
	// end inline asm
	add.s64 	%rd61, %rd60, 128;
	// begin inline asm
	ld.ca.u32 %r625, [%rd61];
	// end inline asm
	add.s64 	%rd62, %rd60, 256;
	// begin inline asm
	ld.ca.u32 %r626, [%rd62];
	// end inline asm
	add.s64 	%rd63, %rd60, 384;
	// begin inline asm
	ld.ca.u32 %r627, [%rd63];
	// end inline asm
	add.s64 	%rd64, %rd60, 512;
	// begin inline asm
	ld.ca.u32 %r628, [%rd64];
	// end inline asm
	add.s64 	%rd65, %rd60, 640;
	// begin inline asm
	ld.ca.u32 %r629, [%rd65];
	// end inline asm
	add.s64 	%rd66, %rd60, 768;
	// begin inline asm
	ld.ca.u32 %r630, [%rd66];
	// end inline asm
	add.s64 	%rd67, %rd60, 896;
	// begin inline asm
	ld.ca.u32 %r631, [%rd67];
	// end inline asm
	add.s64 	%rd68, %rd60, 1024;
	// begin inline asm
	ld.ca.u32 %r632, [%rd68];
	// end inline asm
	add.s64 	%rd69, %rd60, 1152;
	// begin inline asm
	ld.ca.u32 %r633, [%rd69];
	// end inline asm
	add.s64 	%rd70, %rd60, 1280;
	// begin inline asm
	ld.ca.u32 %r634, [%rd70];
	// end inline asm
	add.s64 	%rd71, %rd60, 1408;
	// begin inline asm
	ld.ca.u32 %r635, [%rd71];
	// end inline asm
	add.s64 	%rd72, %rd60, 1536;
	// begin inline asm
	ld.ca.u32 %r636, [%rd72];
	// end inline asm
	add.s64 	%rd73, %rd60, 1664;
	// begin inline asm
	ld.ca.u32 %r637, [%rd73];
	// end inline asm
	add.s64 	%rd74, %rd60, 1792;
	// begin inline asm
	ld.ca.u32 %r638, [%rd74];
	// end inline asm
	add.s64 	%rd75, %rd60, 1920;
	// begin inline asm
	ld.ca.u32 %r639, [%rd75];
	// end inline asm
	add.s64 	%rd76, %rd60, 2048;
	// begin inline asm
	ld.ca.u32 %r640, [%rd76];
	// end inline asm
	add.s64 	%rd77, %rd60, 2176;
	// begin inline asm
	ld.ca.u32 %r641, [%rd77];
	// end inline asm
	add.s64 	%rd78, %rd60, 2304;
	// begin inline asm
	ld.ca.u32 %r642, [%rd78];
	// end inline asm
	// begin inline asm
	mov.u32 %r643, %laneid;
	// end inline asm
	shr.u32 	%r7, %r5, 5;
	mad.lo.s32 	%r648, %r7, 608, %r643;
	shl.b32 	%r649, %r648, 2;
	mov.u32 	%r650, _ZZN3cub18CUB_300001_SM_10006detail4scan16DeviceScanKernelINS2_10policy_hubIiiimN4cuda3std3__44plusIvEEE10Policy1000EPiSC_NS0_13ScanTileStateIiLb1EEES9_NS1_10InputValueIiSC_EEmiLb0EiEEvT0_T1_T2_iT3_T4_T5_E12temp_storage;
	add.s32 	%r8, %r650, %r649;
	st.shared.u32 	[%r8], %r624;
	st.shared.u32 	[%r8+128], %r625;
	st.shared.u32 	[%r8+256], %r626;
	st.shared.u32 	[%r8+384], %r627;
	st.shared.u32 	[%r8+512], %r628;
	st.shared.u32 	[%r8+640], %r629;
	st.shared.u32 	[%r8+768], %r630;
	st.shared.u32 	[%r8+896], %r631;
	st.shared.u32 	[%r8+1024], %r632;
	st.shared.u32 	[%r8+1152], %r633;
	st.shared.u32 	[%r8+1280], %r634;
	st.shared.u32 	[%r8+1408], %r635;
	st.shared.u32 	[%r8+1536], %r636;
	st.shared.u32 	[%r8+1664], %r637;
	st.shared.u32 	[%r8+1792], %r638;
	st.shared.u32 	[%r8+1920], %r639;
	st.shared.u32 	[%r8+2048], %r640;
	st.shared.u32 	[%r8+2176], %r641;
	st.shared.u32 	[%r8+2304], %r642;
	bar.warp.sync 	-1;
	mad.lo.s32 	%r9, %r643, 72, %r8;
	ld.shared.u32 	%r10, [%r9];
	ld.shared.u32 	%r11, [%r9+4];
	ld.shared.u32 	%r12, [%r9+8];
	ld.shared.u32 	%r13, [%r9+12];
	ld.shared.u32 	%r14, [%r9+16];
	ld.shared.u32 	%r15, [%r9+20];
	ld.shared.u32 	%r16, [%r9+24];
	ld.shared.u32 	%r17, [%r9+28];
	ld.shared.u32 	%r18, [%r9+32];
	ld.shared.u32 	%r19, [%r9+36];
	ld.shared.u32 	%r20, [%r9+40];
	ld.shared.u32 	%r21, [%r9+44];
	ld.shared.u32 	%r22, [%r9+48];
	ld.shared.u32 	%r23, [%r9+52];
	ld.shared.u32 	%r24, [%r9+56];
	ld.shared.u32 	%r25, [%r9+60];
	ld.shared.u32 	%r26, [%r9+64];
	ld.shared.u32 	%r27, [%r9+68];
	ld.shared.u32 	%r28, [%r9+72];
	bar.sync 	0;
	setp.ne.s32 	%p100, %r4, 0;
	@%p100 bra 	$L__BB7_9;
	add.s32 	%r868, %r11, %r10;
	add.s32 	%r869, %r12, %r868;
	add.s32 	%r870, %r13, %r869;
	add.s32 	%r871, %r14, %r870;
	add.s32 	%r872, %r15, %r871;
	add.s32 	%r873, %r16, %r872;
	add.s32 	%r874, %r17, %r873;
	add.s32 	%r875, %r18, %r874;
	add.s32 	%r876, %r19, %r875;
	add.s32 	%r877, %r20, %r876;
	add.s32 	%r878, %r21, %r877;
	add.s32 	%r879, %r22, %r878;
	add.s32 	%r880, %r23, %r879;
	add.s32 	%r881, %r24, %r880;
	add.s32 	%r882, %r25, %r881;
	add.s32 	%r883, %r26, %r882;
	add.s32 	%r884, %r27, %r883;
	add.s32 	%r842, %r28, %r884;
	mov.b32 	%r840, 1;
	mov.b32 	%r865, 0;
	mov.b32 	%r867, -1;
	// begin inline asm
	{  .reg .s32 r0;  .reg .pred p;  shfl.sync.up.b32 r0|p, %r842, %r840, %r865, %r867;  @p add.s32 r0, r0, %r842;  mov.s32 %r838, r0;}
	// end inline asm
	mov.b32 	%r846, 2;
	// begin inline asm
	{  .reg .s32 r0;  .reg .pred p;  shfl.sync.up.b32 r0|p, %r838, %r846, %r865, %r867;  @p add.s32 r0, r0, %r838;  mov.s32 %r844, r0;}
	// end inline asm
	mov.b32 	%r852, 4;
	// begin inline asm
	{  .reg .s32 r0;  .reg .pred p;  shfl.sync.up.b32 r0|p, %r844, %r852, %r865, %r867;  @p add.s32 r0, r0, %r844;  mov.s32 %r850, r0;}
	// end inline asm
	mov.b32 	%r858, 8;
	// begin inline asm
	{  .reg .s32 r0;  .reg .pred p;  shfl.sync.up.b32 r0|p, %r850, %r858, %r865, %r867;  @p add.s32 r0, r0, %r850;  mov.s32 %r856, r0;}
	// end inline asm
	mov.b32 	%r864, 16;
	// begin inline asm
	{  .reg .s32 r0;  .reg .pred p;  shfl.sync.up.b32 r0|p, %r856, %r864, %r865, %r867;  @p add.s32 r0, r0, %r856;  mov.s32 %r862, r0;}
	// end inline asm
	setp.ne.s32 	%p143, %r643, 31;
	@%p143 bra 	$L__BB7_7;
	shl.b32 	%r885, %r7, 2;
	mov.u32 	%r886, _ZZN3cub18CUB_300001_SM_10006detail4scan16DeviceScanKernelINS2_10policy_hubIiiimN4cuda3std3__44plusIvEEE10Policy1000EPiSC_NS0_13ScanTileStateIiLb1EEES9_NS1_10InputValueIiSC_EEmiLb0EiEEvT0_T1_T2_iT3_T4_T5_E12temp_storage;
	add.s32 	%r887, %r886, %r885;
	st.shared.u32 	[%r887+16], %r862;
$L__BB7_7:
	bar.sync 	0;
	ld.shared.v4.u32 	{%r888, %r889, %r890, %r891}, [_ZZN3cub18CUB_300001_SM_10006detail4scan16DeviceScanKernelINS2_10policy_hubIiiimN4cuda3std3__44plusIvEEE10Policy1000EPiSC_NS0_13ScanTileStateIiLb1EEES9_NS1_10InputValueIiSC_EEmiLb0EiEEvT0_T1_T2_iT3_T4_T5_E12temp_storage+16];
	add.s32 	%r892, %r889, %r888;
	setp.eq.s32 	%p144, %r7, 2;
	selp.b32 	%r893, %r892, %r888, %p144;
	add.s32 	%r894, %r892, %r890;
	setp.eq.s32 	%p145, %r7, 3;
	selp.b32 	%r895, %r894, %r893, %p145;
	add.s32 	%r896, %r894, %r891;
	setp.eq.s32 	%p146, %r7, 4;
	selp.b32 	%r897, %r896, %r895, %p146;
	ld.shared.v4.u32 	{%r898, %r899, %r900, %r901}, [_ZZN3cub18CUB_300001_SM_10006detail4scan16DeviceScanKernelINS2_10policy_hubIiiimN4cuda3std3__44plusIvEEE10Policy1000EPiSC_NS0_13ScanTileStateIiLb1EEES9_NS1_10InputValueIiSC_EEmiLb0EiEEvT0_T1_T2_iT3_T4_T5_E12temp_storage+32];
	add.s32 	%r902, %r896, %r898;
	setp.eq.s32 	%p147, %r7, 5;
	selp.b32 	%r903, %r902, %r897, %p147;
	add.s32 	%r904, %r902, %r899;
	setp.eq.s32 	%p148, %r7, 6;
	selp.b32 	%r905, %r904, %r903, %p148;
	add.s32 	%r906, %r904, %r900;
	setp.eq.s32 	%p149, %r7, 7;
	selp.b32 	%r907, %r906, %r905, %p149;
	add.s32 	%r908, %r906, %r901;
	setp.eq.s32 	%p150, %r7, 8;
	selp.b32 	%r909, %r908, %r907, %p150;
	ld.shared.v4.u32 	{%r910, %r911, %r912, %r913}, [_ZZN3cub18CUB_300001_SM_10006detail4scan16DeviceScanKernelINS2_10policy_hubIiiimN4cuda3std3__44plusIvEEE10Policy1000EPiSC_NS0_13ScanTileStateIiLb1EEES9_NS1_10InputValueIiSC_EEmiLb0EiEEvT0_T1_T2_iT3_T4_T5_E12temp_storage+48];
	add.s32 	%r914, %r908, %r910;
	setp.eq.s32 	%p151, %r7, 9;
	selp.b32 	%r915, %r914, %r909, %p151;
	add.s32 	%r916, %r914, %r911;
	setp.eq.s32 	%p152, %r7, 10;
	selp.b32 	%r917, %r916, %r915, %p152;
	add.s32 	%r918, %r916, %r912;
	setp.eq.s32 	%p153, %r7, 11;
	selp.b32 	%r919, %r918, %r917, %p153;
	add.s32 	%r920, %r918, %r913;
	setp.eq.s32 	%p154, %r7, 12;
	selp.b32 	%r921, %r920, %r919, %p154;
	ld.shared.u32 	%r922, [_ZZN3cub18CUB_300001_SM_10006detail4scan16DeviceScanKernelINS2_10policy_hubIiiimN4cuda3std3__44plusIvEEE10Policy1000EPiSC_NS0_13ScanTileStateIiLb1EEES9_NS1_10InputValueIiSC_EEmiLb0EiEEvT0_T1_T2_iT3_T4_T5_E12temp_storage+64];
	setp.lt.u32 	%p155, %r5, 32;
	selp.b32 	%r923, 0, %r921, %p155;
	setp.eq.s32 	%p156, %r643, 0;
	sub.s32 	%r924, %r862, %r842;
	selp.b32 	%r925, 0, %r924, %p156;
	add.s32 	%r926, %r925, %r967;
	add.s32 	%r979, %r926, %r923;
	add.s32 	%r927, %r922, %r967;
	add.s32 	%r32, %r927, %r920;
	setp.ne.s32 	%p157, %r5, 0;
	@%p157 bra 	$L__BB7_28;
	add.s64 	%rd92, %rd16, 256;
	mov.b32 	%r928, 101;
	// begin inline asm
	st.relaxed.gpu.v2.u32 [%rd92], {%r928, %r32};
	// end inline asm
	bra.uni 	$L__BB7_28;
$L__BB7_9:
	add.s32 	%r681, %r11, %r10;
	add.s32 	%r682, %r12, %r681;
	add.s32 	%r683, %r13, %r682;
	add.s32 	%r684, %r14, %r683;
	add.s32 	%r685, %r15, %r684;
	add.s32 	%r686, %r16, %r685;
	add.s32 	%r687, %r17, %r686;
	add.s32 	%r688, %r18, %r687;
	add.s32 	%r689, %r19, %r688;
	add.s32 	%r690, %r20, %r689;
	add.s32 	%r691, %r21, %r690;
	add.s32 	%r692, %r22, %r691;
	add.s32 	%r693, %r23, %r692;
	add.s32 	%r694, %r24, %r693;
	add.s32 	%r695, %r25, %r694;
	add.s32 	%r696, %r26, %r695;
	add.s32 	%r697, %r27, %r696;
	add.s32 	%r655, %r28, %r697;
	mov.b32 	%r653, 1;
	mov.b32 	%r678, 0;
	mov.b32 	%r680, -1;
	// begin inline asm
	{  .reg .s32 r0;  .reg .pred p;  shfl.sync.up.b32 r0|p, %r655, %r653, %r678, %r680;  @p add.s32 r0, r0, %r655;  mov.s32 %r651, r0;}
	// end inline asm
	mov.b32 	%r659, 2;
	// begin inline asm
	{  .reg .s32 r0;  .reg .pred p;  shfl.sync.up.b32 r0|p, %r651, %r659, %r678, %r680;  @p add.s32 r0, r0, %r651;  mov.s32 %r657, r0;}
	// end inline asm
	mov.b32 	%r665, 4;
	// begin inline asm
	{  .reg .s32 r0;  .reg .pred p;  shfl.sync.up.b32 r0|p, %r657, %r665, %r678, %r680;  @p add.s32 r0, r0, %r657;  mov.s32 %r663, r0;}
	// end inline asm
	mov.b32 	%r671, 8;
	// begin inline asm
	{  .reg .s32 r0;  .reg .pred p;  shfl.sync.up.b32 r0|p, %r663, %r671, %r678, %r680;  @p add.s32 r0, r0, %r663;  mov.s32 %r669, r0;}
	// end inline asm
	mov.b32 	%r677, 16;
	// begin inline asm
	{  .reg .s32 r0;  .reg .pred p;  shfl.sync.up.b32 r0|p, %r669, %r677, %r678, %r680;  @p add.s32 r0, r0, %r669;  mov.s32 %r675, r0;}
	// end inline asm
	setp.ne.s32 	%p101, %r643, 31;
	@%p101 bra 	$L__BB7_11;
	shl.b32 	%r698, %r7, 2;
	mov.u32 	%r699, _ZZN3cub18CUB_300001_SM_10006detail4scan16DeviceScanKernelINS2_10policy_hubIiiimN4cuda3std3__44plusIvEEE10Policy1000EPiSC_NS0_13ScanTileStateIiLb1EEES9_NS1_10InputValueIiSC_EEmiLb0EiEEvT0_T1_T2_iT3_T4_T5_E12temp_storage;
	add.s32 	%r700, %r699, %r698;
	st.shared.u32 	[%r700+16], %r675;
$L__BB7_11:
	sub.s32 	%r701, %r675, %r655;
	bar.sync 	0;
	ld.shared.v4.u32 	{%r702, %r703, %r704, %r705}, [_ZZN3cub18CUB_300001_SM_10006detail4scan16DeviceScanKernelINS2_10policy_hubIiiimN4cuda3std3__44plusIvEEE10Policy1000EPiSC_NS0_13ScanTileStateIiLb1EEES9_NS1_10InputValueIiSC_EEmiLb0EiEEvT0_T1_T2_iT3_T4_T5_E12temp_storage+16];
	add.s32 	%r706, %r703, %r702;
	setp.eq.s32 	%p102, %r7, 2;
	selp.b32 	%r707, %r706, %r702, %p102;
	add.s32 	%r708, %r706, %r704;
	setp.eq.s32 	%p103, %r7, 3;
	selp.b32 	%r709, %r708, %r707, %p103;
	add.s32 	%r710, %r708, %r705;
	setp.eq.s32 	%p104, %r7, 4;
	selp.b32 	%r711, %r710, %r709, %p104;
	ld.shared.v4.u32 	{%r712, %r713, %r714, %r715}, [_ZZN3cub18CUB_300001_SM_10006detail4scan16DeviceScanKernelINS2_10policy_hubIiiimN4cuda3std3__44plusIvEEE10Policy1000EPiSC_NS0_13ScanTileStateIiLb1EEES9_NS1_10InputValueIiSC_EEmiLb0EiEEvT0_T1_T2_iT3_T4_T5_E12temp_storage+32];
	add.s32 	%r716, %r710, %r712;
	setp.eq.s32 	%p105, %r7, 5;
	selp.b32 	%r717, %r716, %r711, %p105;
	add.s32 	%r718, %r716, %r713;
	setp.eq.s32 	%p106, %r7, 6;
	selp.b32 	%r719, %r718, %r717, %p106;
	add.s32 	%r720, %r718, %r714;
	setp.eq.s32 	%p107, %r7, 7;
	selp.b32 	%r721, %r720, %r719, %p107;
	add.s32 	%r722, %r720, %r715;
	setp.eq.s32 	%p108, %r7, 8;
	selp.b32 	%r723, %r722, %r721, %p108;
	ld.shared.v4.u32 	{%r724, %r725, %r726, %r727}, [_ZZN3cub18CUB_300001_SM_10006detail4scan16DeviceScanKernelINS2_10policy_hubIiiimN4cuda3std3__44plusIvEEE10Policy1000EPiSC_NS0_13ScanTileStateIiLb1EEES9_NS1_10InputValueIiSC_EEmiLb0EiEEvT0_T1_T2_iT3_T4_T5_E12temp_storage+48];
	add.s32 	%r728, %r722, %r724;
	setp.eq.s32 	%p109, %r7, 9;
	selp.b32 	%r729, %r728, %r723, %p109;
	add.s32 	%r730, %r728, %r725;
	setp.eq.s32 	%p110, %r7, 10;
	selp.b32 	%r731, %r730, %r729, %p110;
	add.s32 	%r732, %r730, %r726;
	setp.eq.s32 	%p111, %r7, 11;
	selp.b32 	%r733, %r732, %r731, %p111;
	add.s32 	%r734, %r732, %r727;
	setp.eq.s32 	%p112, %r7, 12;
	selp.b32 	%r735, %r734, %r733, %p112;
	ld.shared.u32 	%r736, [_ZZN3cub18CUB_300001_SM_10006detail4scan16DeviceScanKernelINS2_10policy_hubIiiimN4cuda3std3__44plusIvEEE10Policy1000EPiSC_NS0_13ScanTileStateIiLb1EEES9_NS1_10InputValueIiSC_EEmiLb0EiEEvT0_T1_T2_iT3_T4_T5_E12temp_storage+64];
	add.s32 	%r35, %r734, %r736;
	setp.gt.u32 	%p113, %r5, 31;
	setp.lt.u32 	%p114, %r5, 32;
	setp.eq.s32 	%p115, %r643, 0;
	selp.b32 	%r737, 0, %r701, %p115;
	add.s32 	%r978, %r735, %r737;
	selp.b32 	%r37, %r701, %r978, %p114;
	@%p113 bra 	$L__BB7_27;
	setp.ne.s32 	%p116, %r5, 0;
	mul.wide.s32 	%rd81, %r4, 8;
	add.s64 	%rd6, %rd16, %rd81;
	@%p116 bra 	$L__BB7_14;
	st.shared.u32 	[_ZZN3cub18CUB_300001_SM_10006detail4scan16DeviceScanKernelINS2_10policy_hubIiiimN4cuda3std3__44plusIvEEE10Policy1000EPiSC_NS0_13ScanTileStateIiLb1EEES9_NS1_10InputValueIiSC_EEmiLb0EiEEvT0_T1_T2_iT3_T4_T5_E12temp_storage+12], %r35;
	add.s64 	%rd82, %rd6, 256;
	mov.b32 	%r738, 100;
	// begin inline asm
	st.relaxed.gpu.v2.u32 [%rd82], {%r738, %r35};
	// end inline asm
$L__BB7_14:
	not.b32 	%r744, %r5;
	add.s32 	%r974, %r4, %r744;
	mov.b32 	%r740, 550;
	// begin inline asm
	nanosleep.u32 %r740;
	// end inline asm
	mul.wide.s32 	%rd84, %r974, 8;
	add.s64 	%rd85, %rd16, %rd84;
	add.s64 	%rd83, %rd85, 256;
	// begin inline asm
	ld.relaxed.gpu.v2.u32 {%r975, %r969}, [%rd83];
	// end inline asm
	mov.b32 	%r970, 478;
$L__BB7_15:
	setp.eq.s32 	%p117, %r975, 99;
	mov.b32 	%r745, -1;
	vote.sync.any.pred 	%p118, %p117, %r745;
	not.pred 	%p119, %p118;
	@%p119 bra 	$L__BB7_17;
	// begin inline asm
	nanosleep.u32 %r970;
	// end inline asm
	shr.u32 	%r970, %r970, 1;
	// begin inline asm
	ld.relaxed.gpu.v2.u32 {%r975, %r969}, [%rd83];
	// end inline asm
	bra.uni 	$L__BB7_15;
$L__BB7_17:
	setp.eq.s32 	%p120, %r975, 101;
	mov.b32 	%r772, -1;
	vote.sync.ballot.b32 	%r774, %p120, %r772;
	// begin inline asm
	mov.u32 %r747, %lanemask_ge;
	// end inline asm
	and.b32  	%r775, %r774, %r747;
	or.b32  	%r776, %r775, -2147483648;
	add.s32 	%r777, %r776, -1;
	not.b32 	%r778, %r776;
	and.b32  	%r779, %r778, %r777;
	popc.b32 	%r751, %r779;
	mov.b32 	%r750, 1;
	// begin inline asm
	shfl.sync.down.b32 %r748, %r969, %r750, %r751, %r772;
	// end inline asm
	setp.lt.s32 	%p122, %r643, %r751;
	selp.b32 	%r780, %r748, 0, %p122;
	add.s32 	%r754, %r780, %r969;
	mov.b32 	%r755, 2;
	// begin inline asm
	shfl.sync.down.b32 %r753, %r754, %r755, %r751, %r772;
	// end inline asm
	add.s32 	%r50, %r643, 2;
	setp.gt.s32 	%p123, %r50, %r751;
	selp.b32 	%r781, 0, %r753, %p123;
	add.s32 	%r759, %r754, %r781;
	mov.b32 	%r760, 4;
	// begin inline asm
	shfl.sync.down.b32 %r758, %r759, %r760, %r751, %r772;
	// end inline asm
	add.s32 	%r51, %r643, 4;
	setp.gt.s32 	%p124, %r51, %r751;
	selp.b32 	%r782, 0, %r758, %p124;
	add.s32 	%r764, %r759, %r782;
	mov.b32 	%r765, 8;
	// begin inline asm
	shfl.sync.down.b32 %r763, %r764, %r765, %r751, %r772;
	// end inline asm
	add.s32 	%r52, %r643, 8;
	setp.gt.s32 	%p125, %r52, %r751;
	selp.b32 	%r783, 0, %r763, %p125;
	add.s32 	%r769, %r764, %r783;
	mov.b32 	%r770, 16;
	// begin inline asm
	shfl.sync.down.b32 %r768, %r769, %r770, %r751, %r772;
	// end inline asm
	add.s32 	%r53, %r643, 16;
	setp.gt.s32 	%p126, %r53, %r751;
	selp.b32 	%r784, 0, %r768, %p126;
	add.s32 	%r973, %r769, %r784;
	add.s64 	%rd8, %rd16, 256;
	mov.b32 	%r971, 478;
$L__BB7_18:
	setp.ne.s32 	%p127, %r975, 101;
	mov.b32 	%r785, -1;
	vote.sync.all.pred 	%p128, %p127, %r785;
	not.pred 	%p129, %p128;
	@%p129 bra 	$L__BB7_23;
	shr.u32 	%r971, %r971, 1;
	mul.wide.s32 	%rd88, %r974, 8;
	add.s64 	%rd89, %rd8, %rd88;
	add.s64 	%rd87, %rd89, -256;
	// begin inline asm
	ld.relaxed.gpu.v2.u32 {%r975, %r976}, [%rd87];
	// end inline asm
	mov.u32 	%r977, %r971;
$L__BB7_20:
	setp.eq.s32 	%p133, %r975, 99;
	mov.b32 	%r793, -1;
	vote.sync.any.pred 	%p134, %p133, %r793;
	not.pred 	%p135, %p134;
	@%p135 bra 	$L__BB7_22;
	// begin inline asm
	nanosleep.u32 %r977;
	// end inline asm
	shr.u32 	%r977, %r977, 1;
	// begin inline asm
	ld.relaxed.gpu.v2.u32 {%r975, %r976}, [%rd87];
	// end inline asm
	bra.uni 	$L__BB7_20;
$L__BB7_22:
	setp.eq.s32 	%p136, %r975, 101;
	mov.b32 	%r819, -1;
	vote.sync.ballot.b32 	%r820, %p136, %r819;
	and.b32  	%r821, %r820, %r747;
	or.b32  	%r822, %r821, -2147483648;
	add.s32 	%r823, %r822, -1;
	not.b32 	%r824, %r822;
	and.b32  	%r825, %r824, %r823;
	popc.b32 	%r798, %r825;
	mov.b32 	%r797, 1;
	// begin inline asm
	shfl.sync.down.b32 %r795, %r976, %r797, %r798, %r819;
	// end inline asm
	setp.lt.s32 	%p138, %r643, %r798;
	selp.b32 	%r826, %r795, 0, %p138;
	add.s32 	%r801, %r826, %r976;
	mov.b32 	%r802, 2;
	// begin inline asm
	shfl.sync.down.b32 %r800, %r801, %r802, %r798, %r819;
	// end inline asm
	setp.gt.s32 	%p139, %r50, %r798;
	selp.b32 	%r827, 0, %r800, %p139;
	add.s32 	%r806, %r801, %r827;
	mov.b32 	%r807, 4;
	// begin inline asm
	shfl.sync.down.b32 %r805, %r806, %r807, %r798, %r819;
	// end inline asm
	setp.gt.s32 	%p140, %r51, %r798;
	selp.b32 	%r828, 0, %r805, %p140;
	add.s32 	%r811, %r806, %r828;
	mov.b32 	%r812, 8;
	// begin inline asm
	shfl.sync.down.b32 %r810, %r811, %r812, %r798, %r819;
	// end inline asm
	setp.gt.s32 	%p141, %r52, %r798;
	selp.b32 	%r829, 0, %r810, %p141;
	add.s32 	%r816, %r811, %r829;
	mov.b32 	%r817, 16;
	// begin inline asm
	shfl.sync.down.b32 %r815, %r816, %r817, %r798, %r819;
	// end inline asm
	setp.gt.s32 	%p142, %r53, %r798;
	selp.b32 	%r830, 0, %r815, %p142;
	add.s32 	%r831, %r830, %r973;
	add.s32 	%r973, %r831, %r816;
	add.s32 	%r974, %r974, -32;
	bra.uni 	$L__BB7_18;
$L__BB7_23:
	@%p116 bra 	$L__BB7_25;
	add.s32 	%r788, %r973, %r35;
	add.s64 	%rd86, %rd6, 256;
	mov.b32 	%r787, 101;
	// begin inline asm
	st.relaxed.gpu.v2.u32 [%rd86], {%r787, %r788};
	// end inline asm
	st.shared.u32 	[_ZZN3cub18CUB_300001_SM_10006detail4scan16DeviceScanKernelINS2_10policy_hubIiiimN4cuda3std3__44plusIvEEE10Policy1000EPiSC_NS0_13ScanTileStateIiLb1EEES9_NS1_10InputValueIiSC_EEmiLb0EiEEvT0_T1_T2_iT3_T4_T5_E12temp_storage+4], %r973;
	st.shared.u32 	[_ZZN3cub18CUB_300001_SM_10006detail4scan16DeviceScanKernelINS2_10policy_hubIiiimN4cuda3std3__44plusIvEEE10Policy1000EPiSC_NS0_13ScanTileStateIiLb1EEES9_NS1_10InputValueIiSC_EEmiLb0EiEEvT0_T1_T2_iT3_T4_T5_E12temp_storage+8], %r788;
$L__BB7_25:
	setp.ne.s32 	%p131, %r643, 0;
	mov.u32 	%r978, %r37;
	@%p131 bra 	$L__BB7_27;
	st.shared.u32 	[_ZZN3cub18CUB_300001_SM_10006detail4scan16DeviceScanKernelINS2_10policy_hubIiiimN4cuda3std3__44plusIvEEE10Policy1000EPiSC_NS0_13ScanTileStateIiLb1EEES9_NS1_10InputValueIiSC_EEmiLb0EiEEvT0_T1_T2_iT3_T4_T5_E12temp_storage+84], %r973;
	mov.u32 	%r978, %r973;
$L__BB7_27:
	bar.sync 	0;
	setp.eq.s32 	%p132, %r5, 0;
	ld.shared.u32 	%r789, [_ZZN3cub18CUB_300001_SM_10006detail4scan16DeviceScanKernelINS2_10policy_hubIiiimN4cuda3std3__44plusIvEEE10Policy1000EPiSC_NS0_13ScanTileStateIiLb1EEES9_NS1_10InputValueIiSC_EEmiLb0EiEEvT0_T1_T2_iT3_T4_T5_E12temp_storage+84];
	selp.b32 	%r790, 0, %r789, %p132;
	add.s32 	%r979, %r790, %r978;
$L__BB7_28:
	ld.param.u64 	%rd97, [_ZN3cub18CUB_300001_SM_10006detail4scan16DeviceScanKernelINS2_10policy_hubIiiimN4cuda3std3__44plusIvEEE10Policy1000EPiSC_NS0_13ScanTileStateIiLb1EEES9_NS1_10InputValueIiSC_EEmiLb0EiEEvT0_T1_T2_iT3_T4_T5__param_1];
	add.s32 	%r930, %r979, %r10;
	add.s32 	%r931, %r11, %r930;
	add.s32 	%r932, %r12, %r931;
	add.s32 	%r933, %r13, %r932;
	add.s32 	%r934, %r14, %r933;
	add.s32 	%r935, %r15, %r934;
	add.s32 	%r936, %r16, %r935;
	add.s32 	%r937, %r17, %r936;
	add.s32 	%r938, %r18, %r937;
	add.s32 	%r939, %r19, %r938;
	add.s32 	%r940, %r20, %r939;
	add.s32 	%r941, %r21, %r940;
	add.s32 	%r942, %r22, %r941;
	add.s32 	%r943, %r23, %r942;
	add.s32 	%r944, %r24, %r943;
	add.s32 	%r945, %r25, %r944;
	add.s32 	%r946, %r26, %r945;
	add.s32 	%r947, %r27, %r946;
	bar.sync 	0;
	st.shared.u32 	[%r9], %r979;
	st.shared.u32 	[%r9+4], %r930;
	st.shared.u32 	[%r9+8], %r931;
	st.shared.u32 	[%r9+12], %r932;
	st.shared.u32 	[%r9+16], %r933;
	st.shared.u32 	[%r9+20], %r934;
	st.shared.u32 	[%r9+24], %r935;
	st.shared.u32 	[%r9+28], %r936;
	st.shared.u32 	[%r9+32], %r937;
	st.shared.u32 	[%r9+36], %r938;
	st.shared.u32 	[%r9+40], %r939;
	st.shared.u32 	[%r9+44], %r940;
	st.shared.u32 	[%r9+48], %r941;
	st.shared.u32 	[%r9+52], %r942;
	st.shared.u32 	[%r9+56], %r943;
	st.shared.u32 	[%r9+60], %r944;
	st.shared.u32 	[%r9+64], %r945;
	st.shared.u32 	[%r9+68], %r946;
	st.shared.u32 	[%r9+72], %r947;
	bar.warp.sync 	-1;
	ld.shared.u32 	%r948, [%r8];
	ld.shared.u32 	%r949, [%r8+128];
	ld.shared.u32 	%r950, [%r8+256];
	ld.shared.u32 	%r951, [%r8+384];
	ld.shared.u32 	%r952, [%r8+512];
	ld.shared.u32 	%r953, [%r8+640];
	ld.shared.u32 	%r954, [%r8+768];
	ld.shared.u32 	%r955, [%r8+896];
	ld.shared.u32 	%r956, [%r8+1024];
	ld.shared.u32 	%r957, [%r8+1152];
	ld.shared.u32 	%r958, [%r8+1280];
	ld.shared.u32 	%r959, [%r8+1408];
	ld.shared.u32 	%r960, [%r8+1536];
	ld.shared.u32 	%r961, [%r8+1664];
	ld.shared.u32 	%r962, [%r8+1792];
	ld.shared.u32 	%r963, [%r8+1920];
	ld.shared.u32 	%r964, [%r8+2048];
	ld.shared.u32 	%r965, [%r8+2176];
	ld.shared.u32 	%r966, [%r8+2304];
	cvta.to.global.u64 	%rd93, %rd97;
	add.s64 	%rd95, %rd93, %rd80;
	st.global.u32 	[%rd95], %r948;
	st.global.u32 	[%rd95+128], %r949;
	st.global.u32 	[%rd95+256], %r950;
	st.global.u32 	[%rd95+384], %r951;
	st.global.u32 	[%rd95+512], %r952;
	st.global.u32 	[%rd95+640], %r953;
	st.global.u32 	[%rd95+768], %r954;
	st.global.u32 	[%rd95+896], %r955;
	st.global.u32 	[%rd95+1024], %r956;
	st.global.u32 	[%rd95+1152], %r957;
	st.global.u32 	[%rd95+1280], %r958;
	st.global.u32 	[%rd95+1408], %r959;
	st.global.u32 	[%rd95+1536], %r960;
	st.global.u32 	[%rd95+1664], %r961;
	st.global.u32 	[%rd95+1792], %r962;
	st.global.u32 	[%rd95+1920], %r963;
	st.global.u32 	[%rd95+2048], %r964;
	st.global.u32 	[%rd95+2176], %r965;
	st.global.u32 	[%rd95+2304], %r966;
	bra.uni 	$L__BB7_131;
$L__BB7_29:
	setp.eq.s64 	%p3, %rd4, 0;
	@%p3 bra 	$L__BB7_131;
	cvt.u32.u64 	%r75, %rd4;
	shl.b64 	%rd20, %rd3, 2;
	add.s64 	%rd19, %rd14, %rd20;
	// begin inline asm
	ld.ca.u32 %r998, [%rd19];
	// end inline asm
	mov.u32 	%r77, %tid.x;
	and.b32  	%r212, %r77, 31;
	and.b32  	%r213, %r77, 992;
	mul.lo.s32 	%r214, %r213, 19;
	or.b32  	%r78, %r214, %r212;
	setp.ge.u32 	%p4, %r78, %r75;
	shl.b32 	%r215, %r78, 2;
	cvt.u64.u32 	%rd21, %r215;
	add.s64 	%rd10, %rd19, %rd21;
	mov.u32 	%r980, %r998;
	@%p4 bra 	$L__BB7_32;
	// begin inline asm
	ld.ca.u32 %r980, [%rd10];
	// end inline asm
$L__BB7_32:
	add.s32 	%r81, %r78, 32;
	setp.ge.u32 	%p5, %r81, %r75;
	mov.u32 	%r981, %r998;
	@%p5 bra 	$L__BB7_34;
	add.s64 	%rd23, %rd10, 128;
	// begin inline asm
	ld.ca.u32 %r981, [%rd23];
	// end inline asm
$L__BB7_34:
	add.s32 	%r218, %r78, 64;
	setp.ge.u32 	%p6, %r218, %r75;
	mov.u32 	%r982, %r998;
	@%p6 bra 	$L__BB7_36;
	add.s64 	%rd24, %rd10, 256;
	// begin inline asm
	ld.ca.u32 %r982, [%rd24];
	// end inline asm
$L__BB7_36:
	add.s32 	%r220, %r78, 96;
	setp.ge.u32 	%p7, %r220, %r75;
	mov.u32 	%r983, %r998;
	@%p7 bra 	$L__BB7_38;
	add.s64 	%rd25, %rd10, 384;
	// begin inline asm
	ld.ca.u32 %r983, [%rd25];
	// end inline asm
$L__BB7_38:
	add.s32 	%r222, %r78, 128;
	setp.ge.u32 	%p8, %r222, %r75;
	mov.u32 	%r984, %r998;
	@%p8 bra 	$L__BB7_40;
	add.s64 	%rd26, %rd10, 512;
	// begin inline asm
	ld.ca.u32 %r984, [%rd26];
	// end inline asm
$L__BB7_40:
	add.s32 	%r224, %r78, 160;
	setp.ge.u32 	%p9, %r224, %r75;
	mov.u32 	%r985, %r998;
	@%p9 bra 	$L__BB7_42;
	add.s64 	%rd27, %rd10, 640;
	// begin inline asm
	ld.ca.u32 %r985, [%rd27];
	// end inline asm
$L__BB7_42:
	add.s32 	%r226, %r78, 192;
	setp.ge.u32 	%p10, %r226, %r75;
	mov.u32 	%r986, %r998;
	@%p10 bra 	$L__BB7_44;
	add.s64 	%rd28, %rd10, 768;
	// begin inline asm
	ld.ca.u32 %r986, [%rd28];
	// end inline asm
$L__BB7_44:
	add.s32 	%r228, %r78, 224;
	setp.ge.u32 	%p11, %r228, %r75;
	mov.u32 	%r987, %r998;
	@%p11 bra 	$L__BB7_46;
	add.s64 	%rd29, %rd10, 896;
	// begin inline asm
	ld.ca.u32 %r987, [%rd29];
	// end inline asm
$L__BB7_46:
	add.s32 	%r96, %r78, 256;
	setp.ge.u32 	%p12, %r96, %r75;
	mov.u32 	%r988, %r998;
	@%p12 bra 	$L__BB7_48;
	add.s64 	%rd30, %rd10, 1024;
	// begin inline asm
	ld.ca.u32 %r988, [%rd30];
	// end inline asm
$L__BB7_48:
	add.s32 	%r99, %r78, 288;
	setp.ge.u32 	%p13, %r99, %r75;
	mov.u32 	%r989, %r998;
	@%p13 bra 	$L__BB7_50;
	add.s64 	%rd31, %rd10, 1152;
	// begin inline asm
	ld.ca.u32 %r989, [%rd31];
	// end inline asm
$L__BB7_50:
	add.s32 	%r232, %r78, 320;
	setp.ge.u32 	%p14, %r232, %r75;
	mov.u32 	%r990, %r998;
	@%p14 bra 	$L__BB7_52;
	add.s64 	%rd32, %rd10, 1280;
	// begin inline asm
	ld.ca.u32 %r990, [%rd32];
	// end inline asm
$L__BB7_52:
	add.s32 	%r234, %r78, 352;
	setp.ge.u32 	%p15, %r234, %r75;
	mov.u32 	%r991, %r998;
	@%p15 bra 	$L__BB7_54;
	add.s64 	%rd33, %rd10, 1408;
	// begin inline asm
	ld.ca.u32 %r991, [%rd33];
	// end inline asm
$L__BB7_54:
	add.s32 	%r236, %r78, 384;
	setp.ge.u32 	%p16, %r236, %r75;
	mov.u32 	%r992, %r998;
	@%p16 bra 	$L__BB7_56;
	add.s64 	%rd34, %rd10, 1536;
	// begin inline asm
	ld.ca.u32 %r992, [%rd34];
	// end inline asm
$L__BB7_56:
	add.s32 	%r238, %r78, 416;
	setp.ge.u32 	%p17, %r238, %r75;
	mov.u32 	%r993, %r998;
	@%p17 bra 	$L__BB7_58;
	add.s64 	%rd35, %rd10, 1664;
	// begin inline asm
	ld.ca.u32 %r993, [%rd35];
	// end inline asm
$L__BB7_58:
	add.s32 	%r110, %r78, 448;
	setp.ge.u32 	%p18, %r110, %r75;
	mov.u32 	%r994, %r998;
	@%p18 bra 	$L__BB7_60;
	add.s64 	%rd36, %rd10, 1792;
	// begin inline asm
	ld.ca.u32 %r994, [%rd36];
	// end inline asm
$L__BB7_60:
	add.s32 	%r241, %r78, 480;
	setp.ge.u32 	%p19, %r241, %r75;
	mov.u32 	%r995, %r998;
	@%p19 bra 	$L__BB7_62;
	add.s64 	%rd37, %rd10, 1920;
	// begin inline asm
	ld.ca.u32 %r995, [%rd37];
	// end inline asm
$L__BB7_62:
	add.s32 	%r243, %r78, 512;
	setp.ge.u32 	%p20, %r243, %r75;
	mov.u32 	%r996, %r998;
	@%p20 bra 	$L__BB7_64;
	add.s64 	%rd38, %rd10, 2048;
	// begin inline asm
	ld.ca.u32 %r996, [%rd38];
	// end inline asm
$L__BB7_64:
	add.s32 	%r117, %r78, 544;
	setp.ge.u32 	%p21, %r117, %r75;
	mov.u32 	%r997, %r998;
	@%p21 bra 	$L__BB7_66;
	add.s64 	%rd39, %rd10, 2176;
	// begin inline asm
	ld.ca.u32 %r997, [%rd39];
	// end inline asm
$L__BB7_66:
	add.s32 	%r120, %r78, 576;
	setp.ge.u32 	%p22, %r120, %r75;
	@%p22 bra 	$L__BB7_68;
	add.s64 	%rd40, %rd10, 2304;
	// begin inline asm
	ld.ca.u32 %r998, [%rd40];
	// end inline asm
$L__BB7_68:
	// begin inline asm
	mov.u32 %r247, %laneid;
	// end inline asm
	shr.u32 	%r124, %r77, 5;
	mad.lo.s32 	%r248, %r124, 608, %r247;
	shl.b32 	%r249, %r248, 2;
	mov.u32 	%r250, _ZZN3cub18CUB_300001_SM_10006detail4scan16DeviceScanKernelINS2_10policy_hubIiiimN4cuda3std3__44plusIvEEE10Policy1000EPiSC_NS0_13ScanTileStateIiLb1EEES9_NS1_10InputValueIiSC_EEmiLb0EiEEvT0_T1_T2_iT3_T4_T5_E12temp_storage;
	add.s32 	%r125, %r250, %r249;
	st.shared.u32 	[%r125], %r980;
	st.shared.u32 	[%r125+128], %r981;
	st.shared.u32 	[%r125+256], %r982;
	st.shared.u32 	[%r125+384], %r983;
	st.shared.u32 	[%r125+512], %r984;
	st.shared.u32 	[%r125+640], %r985;
	st.shared.u32 	[%r125+768], %r986;
	st.shared.u32 	[%r125+896], %r987;
	st.shared.u32 	[%r125+1024], %r988;
	st.shared.u32 	[%r125+1152], %r989;
	st.shared.u32 	[%r125+1280], %r990;
	st.shared.u32 	[%r125+1408], %r991;
	st.shared.u32 	[%r125+1536], %r992;
	st.shared.u32 	[%r125+1664], %r993;
	st.shared.u32 	[%r125+1792], %r994;
	st.shared.u32 	[%r125+1920], %r995;
	st.shared.u32 	[%r125+2048], %r996;
	st.shared.u32 	[%r125+2176], %r997;
	st.shared.u32 	[%r125+2304], %r998;
	bar.warp.sync 	-1;
	mad.lo.s32 	%r126, %r247, 72, %r125;
	ld.shared.u32 	%r127, [%r126];
	ld.shared.u32 	%r128, [%r126+4];
	ld.shared.u32 	%r129, [%r126+8];
	ld.shared.u32 	%r130, [%r126+12];
	ld.shared.u32 	%r131, [%r126+16];
	ld.shared.u32 	%r132, [%r126+20];
	ld.shared.u32 	%r133, [%r126+24];
	ld.shared.u32 	%r134, [%r126+28];
	ld.shared.u32 	%r135, [%r126+32];
	ld.shared.u32 	%r136, [%r126+36];
	ld.shared.u32 	%r137, [%r126+40];
	ld.shared.u32 	%r138, [%r126+44];
	ld.shared.u32 	%r139, [%r126+48];
	ld.shared.u32 	%r140, [%r126+52];
	ld.shared.u32 	%r141, [%r126+56];
	ld.shared.u32 	%r142, [%r126+60];
	ld.shared.u32 	%r143, [%r126+64];
	ld.shared.u32 	%r144, [%r126+68];
	ld.shared.u32 	%r145, [%r126+72];
	bar.sync 	0;
	setp.ne.s32 	%p23, %r4, 0;
	@%p23 bra 	$L__BB7_72;
	add.s32 	%r476, %r128, %r127;
	add.s32 	%r477, %r129, %r476;
	add.s32 	%r478, %r130, %r477;
	add.s32 	%r479, %r131, %r478;
	add.s32 	%r480, %r132, %r479;
	add.s32 	%r481, %r133, %r480;
	add.s32 	%r482, %r134, %r481;
	add.s32 	%r483, %r135, %r482;
	add.s32 	%r484, %r136, %r483;
	add.s32 	%r485, %r137, %r484;
	add.s32 	%r486, %r138, %r485;
	add.s32 	%r487, %r139, %r486;
	add.s32 	%r488, %r140, %r487;
	add.s32 	%r489, %r141, %r488;
	add.s32 	%r490, %r142, %r489;
	add.s32 	%r491, %r143, %r490;
	add.s32 	%r492, %r144, %r491;
	add.s32 	%r450, %r145, %r492;
	mov.b32 	%r448, 1;
	mov.b32 	%r473, 0;
	mov.b32 	%r475, -1;
	// begin inline asm
	{  .reg .s32 r0;  .reg .pred p;  shfl.sync.up.b32 r0|p, %r450, %r448, %r473, %r475;  @p add.s32 r0, r0, %r450;  mov.s32 %r446, r0;}
	// end inline asm
	mov.b32 	%r454, 2;
	// begin inline asm
	{  .reg .s32 r0;  .reg .pred p;  shfl.sync.up.b32 r0|p, %r446, %r454, %r473, %r475;  @p add.s32 r0, r0, %r446;  mov.s32 %r452, r0;}
	// end inline asm
	mov.b32 	%r460, 4;
	// begin inline asm
	{  .reg .s32 r0;  .reg .pred p;  shfl.sync.up.b32 r0|p, %r452, %r460, %r473, %r475;  @p add.s32 r0, r0, %r452;  mov.s32 %r458, r0;}
	// end inline asm
	mov.b32 	%r466, 8;
	// begin inline asm
	{  .reg .s32 r0;  .reg .pred p;  shfl.sync.up.b32 r0|p, %r458, %r466, %r473, %r475;  @p add.s32 r0, r0, %r458;  mov.s32 %r464, r0;}
	// end inline asm
	mov.b32 	%r472, 16;
	// begin inline asm
	{  .reg .s32 r0;  .reg .pred p;  shfl.sync.up.b32 r0|p, %r464, %r472, %r473, %r475;  @p add.s32 r0, r0, %r464;  mov.s32 %r470, r0;}
	// end inline asm
	setp.ne.s32 	%p66, %r247, 31;
	@%p66 bra 	$L__BB7_71;
	shl.b32 	%r493, %r124, 2;
	mov.u32 	%r494, _ZZN3cub18CUB_300001_SM_10006detail4scan16DeviceScanKernelINS2_10policy_hubIiiimN4cuda3std3__44plusIvEEE10Policy1000EPiSC_NS0_13ScanTileStateIiLb1EEES9_NS1_10InputValueIiSC_EEmiLb0EiEEvT0_T1_T2_iT3_T4_T5_E12temp_storage;
	add.s32 	%r495, %r494, %r493;
	st.shared.u32 	[%r495+16], %r470;
$L__BB7_71:
	bar.sync 	0;
	ld.shared.v4.u32 	{%r496, %r497, %r498, %r499}, [_ZZN3cub18CUB_300001_SM_10006detail4scan16DeviceScanKernelINS2_10policy_hubIiiimN4cuda3std3__44plusIvEEE10Policy1000EPiSC_NS0_13ScanTileStateIiLb1EEES9_NS1_10InputValueIiSC_EEmiLb0EiEEvT0_T1_T2_iT3_T4_T5_E12temp_storage+16];
	add.s32 	%r500, %r497, %r496;
	setp.eq.s32 	%p67, %r124, 2;
	selp.b32 	%r501, %r500, %r496, %p67;
	add.s32 	%r502, %r500, %r498;
	setp.eq.s32 	%p68, %r124, 3;
	selp.b32 	%r503, %r502, %r501, %p68;
	add.s32 	%r504, %r502, %r499;
	setp.eq.s32 	%p69, %r124, 4;
	selp.b32 	%r505, %r504, %r503, %p69;
	ld.shared.v4.u32 	{%r506, %r507, %r508, %r509}, [_ZZN3cub18CUB_300001_SM_10006detail4scan16DeviceScanKernelINS2_10policy_hubIiiimN4cuda3std3__44plusIvEEE10Policy1000EPiSC_NS0_13ScanTileStateIiLb1EEES9_NS1_10InputValueIiSC_EEmiLb0EiEEvT0_T1_T2_iT3_T4_T5_E12temp_storage+32];
	add.s32 	%r510, %r504, %r506;
	setp.eq.s32 	%p70, %r124, 5;
	selp.b32 	%r511, %r510, %r505, %p70;
	add.s32 	%r512, %r510, %r507;
	setp.eq.s32 	%p71, %r124, 6;
	selp.b32 	%r513, %r512, %r511, %p71;
	add.s32 	%r514, %r512, %r508;
	setp.eq.s32 	%p72, %r124, 7;
	selp.b32 	%r515, %r514, %r513, %p72;
	add.s32 	%r516, %r514, %r509;
	setp.eq.s32 	%p73, %r124, 8;
	selp.b32 	%r517, %r516, %r515, %p73;
	ld.shared.v4.u32 	{%r518, %r519, %r520, %r521}, [_ZZN3cub18CUB_300001_SM_10006detail4scan16DeviceScanKernelINS2_10policy_hubIiiimN4cuda3std3__44plusIvEEE10Policy1000EPiSC_NS0_13ScanTileStateIiLb1EEES9_NS1_10InputValueIiSC_EEmiLb0EiEEvT0_T1_T2_iT3_T4_T5_E12temp_storage+48];
	add.s32 	%r522, %r516, %r518;
	setp.eq.s32 	%p74, %r124, 9;
	selp.b32 	%r523, %r522, %r517, %p74;
	add.s32 	%r524, %r522, %r519;
	setp.eq.s32 	%p75, %r124, 10;
	selp.b32 	%r525, %r524, %r523, %p75;
	add.s32 	%r526, %r524, %r520;
	setp.eq.s32 	%p76, %r124, 11;
	selp.b32 	%r527, %r526, %r525, %p76;
	add.s32 	%r528, %r526, %r521;
	setp.eq.s32 	%p77, %r124, 12;
	selp.b32 	%r529, %r528, %r527, %p77;
	setp.lt.u32 	%p78, %r77, 32;
	selp.b32 	%r530, 0, %r529, %p78;
	setp.eq.s32 	%p79, %r247, 0;
	sub.s32 	%r531, %r470, %r450;
	selp.b32 	%r532, 0, %r531, %p79;
	add.s32 	%r533, %r532, %r967;
	add.s32 	%r1010, %r533, %r530;
	bra.uni 	$L__BB7_91;
$L__BB7_72:
	add.s32 	%r281, %r128, %r127;
	add.s32 	%r282, %r129, %r281;
	add.s32 	%r283, %r130, %r282;
	add.s32 	%r284, %r131, %r283;
	add.s32 	%r285, %r132, %r284;
	add.s32 	%r286, %r133, %r285;
	add.s32 	%r287, %r134, %r286;
	add.s32 	%r288, %r135, %r287;
	add.s32 	%r289, %r136, %r288;
	add.s32 	%r290, %r137, %r289;
	add.s32 	%r291, %r138, %r290;
	add.s32 	%r292, %r139, %r291;
	add.s32 	%r293, %r140, %r292;
	add.s32 	%r294, %r141, %r293;
	add.s32 	%r295, %r142, %r294;
	add.s32 	%r296, %r143, %r295;
	add.s32 	%r297, %r144, %r296;
	add.s32 	%r255, %r145, %r297;
	mov.b32 	%r253, 1;
	mov.b32 	%r278, 0;
	mov.b32 	%r280, -1;
	// begin inline asm
	{  .reg .s32 r0;  .reg .pred p;  shfl.sync.up.b32 r0|p, %r255, %r253, %r278, %r280;  @p add.s32 r0, r0, %r255;  mov.s32 %r251, r0;}
	// end inline asm
	mov.b32 	%r259, 2;
	// begin inline asm
	{  .reg .s32 r0;  .reg .pred p;  shfl.sync.up.b32 r0|p, %r251, %r259, %r278, %r280;  @p add.s32 r0, r0, %r251;  mov.s32 %r257, r0;}
	// end inline asm
	mov.b32 	%r265, 4;
	// begin inline asm
	{  .reg .s32 r0;  .reg .pred p;  shfl.sync.up.b32 r0|p, %r257, %r265, %r278, %r280;  @p add.s32 r0, r0, %r257;  mov.s32 %r263, r0;}
	// end inline asm
	mov.b32 	%r271, 8;
	// begin inline asm
	{  .reg .s32 r0;  .reg .pred p;  shfl.sync.up.b32 r0|p, %r263, %r271, %r278, %r280;  @p add.s32 r0, r0, %r263;  mov.s32 %r269, r0;}
	// end inline asm
	mov.b32 	%r277, 16;
	// begin inline asm
	{  .reg .s32 r0;  .reg .pred p;  shfl.sync.up.b32 r0|p, %r269, %r277, %r278, %r280;  @p add.s32 r0, r0, %r269;  mov.s32 %r275, r0;}
	// end inline asm
	setp.ne.s32 	%p24, %r247, 31;
	@%p24 bra 	$L__BB7_74;
	shl.b32 	%r298, %r124, 2;
	mov.u32 	%r299, _ZZN3cub18CUB_300001_SM_10006detail4scan16DeviceScanKernelINS2_10policy_hubIiiimN4cuda3std3__44plusIvEEE10Policy1000EPiSC_NS0_13ScanTileStateIiLb1EEES9_NS1_10InputValueIiSC_EEmiLb0EiEEvT0_T1_T2_iT3_T4_T5_E12temp_storage;
	add.s32 	%r300, %r299, %r298;
	st.shared.u32 	[%r300+16], %r275;
$L__BB7_74:
	sub.s32 	%r301, %r275, %r255;
	bar.sync 	0;
	ld.shared.v4.u32 	{%r302, %r303, %r304, %r305}, [_ZZN3cub18CUB_300001_SM_10006detail4scan16DeviceScanKernelINS2_10policy_hubIiiimN4cuda3std3__44plusIvEEE10Policy1000EPiSC_NS0_13ScanTileStateIiLb1EEES9_NS1_10InputValueIiSC_EEmiLb0EiEEvT0_T1_T2_iT3_T4_T5_E12temp_storage+16];
	add.s32 	%r306, %r303, %r302;
	setp.eq.s32 	%p25, %r124, 2;
	selp.b32 	%r307, %r306, %r302, %p25;
	add.s32 	%r308, %r306, %r304;
	setp.eq.s32 	%p26, %r124, 3;
	selp.b32 	%r309, %r308, %r307, %p26;
	add.s32 	%r310, %r308, %r305;
	setp.eq.s32 	%p27, %r124, 4;
	selp.b32 	%r311, %r310, %r309, %p27;
	ld.shared.v4.u32 	{%r312, %r313, %r314, %r315}, [_ZZN3cub18CUB_300001_SM_10006detail4scan16DeviceScanKernelINS2_10policy_hubIiiimN4cuda3std3__44plusIvEEE10Policy1000EPiSC_NS0_13ScanTileStateIiLb1EEES9_NS1_10InputValueIiSC_EEmiLb0EiEEvT0_T1_T2_iT3_T4_T5_E12temp_storage+32];
	add.s32 	%r316, %r310, %r312;
	setp.eq.s32 	%p28, %r124, 5;
	selp.b32 	%r317, %r316, %r311, %p28;
	add.s32 	%r318, %r316, %r313;
	setp.eq.s32 	%p29, %r124, 6;
	selp.b32 	%r319, %r318, %r317, %p29;
	add.s32 	%r320, %r318, %r314;
	setp.eq.s32 	%p30, %r124, 7;
	selp.b32 	%r321, %r320, %r319, %p30;
	add.s32 	%r322, %r320, %r315;
	setp.eq.s32 	%p31, %r124, 8;
	selp.b32 	%r323, %r322, %r321, %p31;
	ld.shared.v4.u32 	{%r324, %r325, %r326, %r327}, [_ZZN3cub18CUB_300001_SM_10006detail4scan16DeviceScanKernelINS2_10policy_hubIiiimN4cuda3std3__44plusIvEEE10Policy1000EPiSC_NS0_13ScanTileStateIiLb1EEES9_NS1_10InputValueIiSC_EEmiLb0EiEEvT0_T1_T2_iT3_T4_T5_E12temp_storage+48];
	add.s32 	%r328, %r322, %r324;
	setp.eq.s32 	%p32, %r124, 9;
	selp.b32 	%r329, %r328, %r323, %p32;
	add.s32 	%r330, %r328, %r325;
	setp.eq.s32 	%p33, %r124, 10;
	selp.b32 	%r331, %r330, %r329, %p33;
	add.s32 	%r332, %r330, %r326;
	setp.eq.s32 	%p34, %r124, 11;
	selp.b32 	%r333, %r332, %r331, %p34;
	add.s32 	%r334, %r332, %r327;
	setp.eq.s32 	%p35, %r124, 12;
	selp.b32 	%r335, %r334, %r333, %p35;
	ld.shared.u32 	%r336, [_ZZN3cub18CUB_300001_SM_10006detail4scan16DeviceScanKernelINS2_10policy_hubIiiimN4cuda3std3__44plusIvEEE10Policy1000EPiSC_NS0_13ScanTileStateIiLb1EEES9_NS1_10InputValueIiSC_EEmiLb0EiEEvT0_T1_T2_iT3_T4_T5_E12temp_storage+64];
	add.s32 	%r151, %r334, %r336;
	setp.gt.u32 	%p36, %r77, 31;
	setp.lt.u32 	%p37, %r77, 32;
	setp.eq.s32 	%p38, %r247, 0;
	selp.b32 	%r337, 0, %r301, %p38;
	add.s32 	%r1009, %r335, %r337;
	selp.b32 	%r153, %r301, %r1009, %p37;
	@%p36 bra 	$L__BB7_90;
	setp.ne.s32 	%p39, %r77, 0;
	mul.wide.s32 	%rd41, %r4, 8;
	add.s64 	%rd11, %rd16, %rd41;
	@%p39 bra 	$L__BB7_77;
	st.shared.u32 	[_ZZN3cub18CUB_300001_SM_10006detail4scan16DeviceScanKernelINS2_10policy_hubIiiimN4cuda3std3__44plusIvEEE10Policy1000EPiSC_NS0_13ScanTileStateIiLb1EEES9_NS1_10InputValueIiSC_EEmiLb0EiEEvT0_T1_T2_iT3_T4_T5_E12temp_storage+12], %r151;
	add.s64 	%rd42, %rd11, 256;
	mov.b32 	%r338, 100;
	// begin inline asm
	st.relaxed.gpu.v2.u32 [%rd42], {%r338, %r151};
	// end inline asm
$L__BB7_77:
	not.b32 	%r344, %r77;
	add.s32 	%r1005, %r4, %r344;
	mov.b32 	%r340, 550;
	// begin inline asm
	nanosleep.u32 %r340;
	// end inline asm
	mul.wide.s32 	%rd44, %r1005, 8;
	add.s64 	%rd45, %rd16, %rd44;
	add.s64 	%rd43, %rd45, 256;
	// begin inline asm
	ld.relaxed.gpu.v2.u32 {%r1006, %r1000}, [%rd43];
	// end inline asm
	mov.b32 	%r1001, 478;
$L__BB7_78:
	setp.eq.s32 	%p40, %r1006, 99;
	mov.b32 	%r345, -1;
	vote.sync.any.pred 	%p41, %p40, %r345;
	not.pred 	%p42, %p41;
	@%p42 bra 	$L__BB7_80;
	// begin inline asm
	nanosleep.u32 %r1001;
	// end inline asm
	shr.u32 	%r1001, %r1001, 1;
	// begin inline asm
	ld.relaxed.gpu.v2.u32 {%r1006, %r1000}, [%rd43];
	// end inline asm
	bra.uni 	$L__BB7_78;
$L__BB7_80:
	setp.eq.s32 	%p43, %r1006, 101;
	mov.b32 	%r372, -1;
	vote.sync.ballot.b32 	%r374, %p43, %r372;
	// begin inline asm
	mov.u32 %r347, %lanemask_ge;
	// end inline asm
	and.b32  	%r375, %r374, %r347;
	or.b32  	%r376, %r375, -2147483648;
	add.s32 	%r377, %r376, -1;
	not.b32 	%r378, %r376;
	and.b32  	%r379, %r378, %r377;
	popc.b32 	%r351, %r379;
	mov.b32 	%r350, 1;
	// begin inline asm
	shfl.sync.down.b32 %r348, %r1000, %r350, %r351, %r372;
	// end inline asm
	setp.lt.s32 	%p45, %r247, %r351;
	selp.b32 	%r380, %r348, 0, %p45;
	add.s32 	%r354, %r380, %r1000;
	mov.b32 	%r355, 2;
	// begin inline asm
	shfl.sync.down.b32 %r353, %r354, %r355, %r351, %r372;
	// end inline asm
	add.s32 	%r381, %r247, 2;
	setp.gt.s32 	%p46, %r381, %r351;
	selp.b32 	%r382, 0, %r353, %p46;
	add.s32 	%r359, %r354, %r382;
	mov.b32 	%r360, 4;
	// begin inline asm
	shfl.sync.down.b32 %r358, %r359, %r360, %r351, %r372;
	// end inline asm
	add.s32 	%r383, %r247, 4;
	setp.gt.s32 	%p47, %r383, %r351;
	selp.b32 	%r384, 0, %r358, %p47;
	add.s32 	%r364, %r359, %r384;
	mov.b32 	%r365, 8;
	// begin inline asm
	shfl.sync.down.b32 %r363, %r364, %r365, %r351, %r372;
	// end inline asm
	add.s32 	%r385, %r247, 8;
	setp.gt.s32 	%p48, %r385, %r351;
	selp.b32 	%r386, 0, %r363, %p48;
	add.s32 	%r369, %r364, %r386;
	mov.b32 	%r370, 16;
	// begin inline asm
	shfl.sync.down.b32 %r368, %r369, %r370, %r351, %r372;
	// end inline asm
	add.s32 	%r387, %r247, 16;
	setp.gt.s32 	%p49, %r387, %r351;
	selp.b32 	%r388, 0, %r368, %p49;
	add.s32 	%r1002, %r369, %r388;
	add.s64 	%rd12, %rd16, 256;
	mov.b32 	%r1003, 478;
$L__BB7_81:
	setp.ne.s32 	%p50, %r1006, 101;
	mov.b32 	%r389, -1;
	vote.sync.all.pred 	%p51, %p50, %r389;
	not.pred 	%p52, %p51;
	@%p52 bra 	$L__BB7_86;
	shr.u32 	%r1003, %r1003, 1;
	mul.wide.s32 	%rd48, %r1005, 8;
	add.s64 	%rd49, %rd12, %rd48;
	add.s64 	%rd47, %rd49, -256;
	// begin inline asm
	ld.relaxed.gpu.v2.u32 {%r1006, %r1007}, [%rd47];
	// end inline asm
	mov.u32 	%r1008, %r1003;
$L__BB7_83:
	setp.eq.s32 	%p56, %r1006, 99;
	mov.b32 	%r397, -1;
	vote.sync.any.pred 	%p57, %p56, %r397;
	not.pred 	%p58, %p57;
	@%p58 bra 	$L__BB7_85;
	// begin inline asm
	nanosleep.u32 %r1008;
	// end inline asm
	shr.u32 	%r1008, %r1008, 1;
	// begin inline asm
	ld.relaxed.gpu.v2.u32 {%r1006, %r1007}, [%rd47];
	// end inline asm
	bra.uni 	$L__BB7_83;
$L__BB7_85:
	setp.eq.s32 	%p59, %r1006, 101;
	mov.b32 	%r423, -1;
	vote.sync.ballot.b32 	%r424, %p59, %r423;
	and.b32  	%r425, %r424, %r347;
	or.b32  	%r426, %r425, -2147483648;
	add.s32 	%r427, %r426, -1;
	not.b32 	%r428, %r426;
	and.b32  	%r429, %r428, %r427;
	popc.b32 	%r402, %r429;
	mov.b32 	%r401, 1;
	// begin inline asm
	shfl.sync.down.b32 %r399, %r1007, %r401, %r402, %r423;
	// end inline asm
	setp.lt.s32 	%p61, %r247, %r402;
	selp.b32 	%r430, %r399, 0, %p61;
	add.s32 	%r405, %r430, %r1007;
	mov.b32 	%r406, 2;
	// begin inline asm
	shfl.sync.down.b32 %r404, %r405, %r406, %r402, %r423;
	// end inline asm
	add.s32 	%r431, %r247, 2;
	setp.gt.s32 	%p62, %r431, %r402;
	selp.b32 	%r432, 0, %r404, %p62;
	add.s32 	%r410, %r405, %r432;
	mov.b32 	%r411, 4;
	// begin inline asm
	shfl.sync.down.b32 %r409, %r410, %r411, %r402, %r423;
	// end inline asm
	add.s32 	%r433, %r247, 4;
	setp.gt.s32 	%p63, %r433, %r402;
	selp.b32 	%r434, 0, %r409, %p63;
	add.s32 	%r415, %r410, %r434;
	mov.b32 	%r416, 8;
	// begin inline asm
	shfl.sync.down.b32 %r414, %r415, %r416, %r402, %r423;
	// end inline asm
	add.s32 	%r435, %r247, 8;
	setp.gt.s32 	%p64, %r435, %r402;
	selp.b32 	%r436, 0, %r414, %p64;
	add.s32 	%r420, %r415, %r436;
	mov.b32 	%r421, 16;
	// begin inline asm
	shfl.sync.down.b32 %r419, %r420, %r421, %r402, %r423;
	// end inline asm
	add.s32 	%r437, %r247, 16;
	setp.gt.s32 	%p65, %r437, %r402;
	selp.b32 	%r438, 0, %r419, %p65;
	add.s32 	%r439, %r438, %r1002;
	add.s32 	%r1002, %r439, %r420;
	add.s32 	%r1005, %r1005, -32;
	bra.uni 	$L__BB7_81;
$L__BB7_86:
	@%p39 bra 	$L__BB7_88;
	add.s32 	%r392, %r1002, %r151;
	add.s64 	%rd46, %rd11, 256;
	mov.b32 	%r391, 101;
	// begin inline asm
	st.relaxed.gpu.v2.u32 [%rd46], {%r391, %r392};
	// end inline asm
	st.shared.u32 	[_ZZN3cub18CUB_300001_SM_10006detail4scan16DeviceScanKernelINS2_10policy_hubIiiimN4cuda3std3__44plusIvEEE10Policy1000EPiSC_NS0_13ScanTileStateIiLb1EEES9_NS1_10InputValueIiSC_EEmiLb0EiEEvT0_T1_T2_iT3_T4_T5_E12temp_storage+4], %r1002;
	st.shared.u32 	[_ZZN3cub18CUB_300001_SM_10006detail4scan16DeviceScanKernelINS2_10policy_hubIiiimN4cuda3std3__44plusIvEEE10Policy1000EPiSC_NS0_13ScanTileStateIiLb1EEES9_NS1_10InputValueIiSC_EEmiLb0EiEEvT0_T1_T2_iT3_T4_T5_E12temp_storage+8], %r392;
$L__BB7_88:
	setp.ne.s32 	%p54, %r247, 0;
	mov.u32 	%r1009, %r153;
	@%p54 bra 	$L__BB7_90;
	st.shared.u32 	[_ZZN3cub18CUB_300001_SM_10006detail4scan16DeviceScanKernelINS2_10policy_hubIiiimN4cuda3std3__44plusIvEEE10Policy1000EPiSC_NS0_13ScanTileStateIiLb1EEES9_NS1_10InputValueIiSC_EEmiLb0EiEEvT0_T1_T2_iT3_T4_T5_E12temp_storage+84], %r1002;
	mov.u32 	%r1009, %r1002;
$L__BB7_90:
	bar.sync 	0;
	setp.eq.s32 	%p55, %r77, 0;
	ld.shared.u32 	%r393, [_ZZN3cub18CUB_300001_SM_10006detail4scan16DeviceScanKernelINS2_10policy_hubIiiimN4cuda3std3__44plusIvEEE10Policy1000EPiSC_NS0_13ScanTileStateIiLb1EEES9_NS1_10InputValueIiSC_EEmiLb0EiEEvT0_T1_T2_iT3_T4_T5_E12temp_storage+84];
	selp.b32 	%r394, 0, %r393, %p55;
	add.s32 	%r1010, %r394, %r1009;
$L__BB7_91:
	add.s32 	%r534, %r1010, %r127;
	add.s32 	%r535, %r128, %r534;
	add.s32 	%r536, %r129, %r535;
	add.s32 	%r537, %r130, %r536;
	add.s32 	%r538, %r131, %r537;
	add.s32 	%r539, %r132, %r538;
	add.s32 	%r540, %r133, %r539;
	add.s32 	%r541, %r134, %r540;
	add.s32 	%r542, %r135, %r541;
	add.s32 	%r543, %r136, %r542;
	add.s32 	%r544, %r137, %r543;
	add.s32 	%r545, %r138, %r544;
	add.s32 	%r546, %r139, %r545;
	add.s32 	%r547, %r140, %r546;
	add.s32 	%r548, %r141, %r547;
	add.s32 	%r549, %r142, %r548;
	add.s32 	%r550, %r143, %r549;
	add.s32 	%r551, %r144, %r550;
	bar.sync 	0;
	st.shared.u32 	[%r126], %r1010;
	st.shared.u32 	[%r126+4], %r534;
	st.shared.u32 	[%r126+8], %r535;
	st.shared.u32 	[%r126+12], %r536;
	st.shared.u32 	[%r126+16], %r537;
	st.shared.u32 	[%r126+20], %r538;
	st.shared.u32 	[%r126+24], %r539;
	st.shared.u32 	[%r126+28], %r540;
	st.shared.u32 	[%r126+32], %r541;
	st.shared.u32 	[%r126+36], %r542;
	st.shared.u32 	[%r126+40], %r543;
	st.shared.u32 	[%r126+44], %r544;
	st.shared.u32 	[%r126+48], %r545;
	st.shared.u32 	[%r126+52], %r546;
	st.shared.u32 	[%r126+56], %r547;
	st.shared.u32 	[%r126+60], %r548;
	st.shared.u32 	[%r126+64], %r549;
	st.shared.u32 	[%r126+68], %r550;
	st.shared.u32 	[%r126+72], %r551;
	bar.warp.sync 	-1;
	ld.shared.u32 	%r187, [%r125];
	ld.shared.u32 	%r188, [%r125+128];
	ld.shared.u32 	%r189, [%r125+256];
	ld.shared.u32 	%r190, [%r125+384];
	ld.shared.u32 	%r191, [%r125+512];
	ld.shared.u32 	%r192, [%r125+640];
	ld.shared.u32 	%r193, [%r125+768];
	ld.shared.u32 	%r194, [%r125+896];
	ld.shared.u32 	%r195, [%r125+1024];
	ld.shared.u32 	%r196, [%r125+1152];
	ld.shared.u32 	%r197, [%r125+1280];
	ld.shared.u32 	%r198, [%r125+1408];
	ld.shared.u32 	%r199, [%r125+1536];
	ld.shared.u32 	%r200, [%r125+1664];
	ld.shared.u32 	%r201, [%r125+1792];
	ld.shared.u32 	%r202, [%r125+1920];
	ld.shared.u32 	%r203, [%r125+2048];
	ld.shared.u32 	%r204, [%r125+2176];
	ld.shared.u32 	%r205, [%r125+2304];
	setp.ne.s32 	%p80, %r77, 0;
	@%p80 bra 	$L__BB7_93;
	st.volatile.shared.u32 	[_ZZN3cub18CUB_300001_SM_10006detail4scan16DeviceScanKernelINS2_10policy_hubIiiimN4cuda3std3__44plusIvEEE10Policy1000EPiSC_NS0_13ScanTileStateIiLb1EEES9_NS1_10InputValueIiSC_EEmiLb0EiEEvT0_T1_T2_iT3_T4_T5_E12temp_storage+31616], %r75;
$L__BB7_93:
	ld.param.u64 	%rd96, [_ZN3cub18CUB_300001_SM_10006detail4scan16DeviceScanKernelINS2_10policy_hubIiiimN4cuda3std3__44plusIvEEE10Policy1000EPiSC_NS0_13ScanTileStateIiLb1EEES9_NS1_10InputValueIiSC_EEmiLb0EiEEvT0_T1_T2_iT3_T4_T5__param_1];
	bar.sync 	0;
	ld.volatile.shared.u32 	%r206, [_ZZN3cub18CUB_300001_SM_10006detail4scan16DeviceScanKernelINS2_10policy_hubIiiimN4cuda3std3__44plusIvEEE10Policy1000EPiSC_NS0_13ScanTileStateIiLb1EEES9_NS1_10InputValueIiSC_EEmiLb0EiEEvT0_T1_T2_iT3_T4_T5_E12temp_storage+31616];
	setp.ge.s32 	%p81, %r78, %r206;
	cvt.u64.u32 	%rd56, %r78;
	add.s64 	%rd57, %rd3, %rd56;
	cvta.to.global.u64 	%rd58, %rd96;
	shl.b64 	%rd59, %rd57, 2;
	add.s64 	%rd13, %rd58, %rd59;
	@%p81 bra 	$L__BB7_95;
	st.global.u32 	[%rd13], %r187;
$L__BB7_95:
	setp.ge.s32 	%p82, %r81, %r206;
	@%p82 bra 	$L__BB7_97;
	st.global.u32 	[%rd13+128], %r188;
$L__BB7_97:
	mov.u32 	%r552, %tid.x;
	and.b32  	%r553, %r552, 992;
	mul.lo.s32 	%r554, %r553, 19;
	and.b32  	%r555, %r552, 31;
	or.b32  	%r556, %r554, %r555;
	add.s32 	%r557, %r556, 64;
	setp.ge.s32 	%p83, %r557, %r206;
	@%p83 bra 	$L__BB7_99;
	st.global.u32 	[%rd13+256], %r189;
$L__BB7_99:
	add.s32 	%r563, %r556, 96;
	setp.ge.s32 	%p84, %r563, %r206;
	@%p84 bra 	$L__BB7_101;
	st.global.u32 	[%rd13+384], %r190;
$L__BB7_101:
	add.s32 	%r569, %r556, 128;
	setp.ge.s32 	%p85, %r569, %r206;
	@%p85 bra 	$L__BB7_103;
	st.global.u32 	[%rd13+512], %r191;
$L__BB7_103:
	add.s32 	%r575, %r556, 160;
	setp.ge.s32 	%p86, %r575, %r206;
	@%p86 bra 	$L__BB7_105;
	st.global.u32 	[%rd13+640], %r192;
$L__BB7_105:
	add.s32 	%r581, %r556, 192;
	setp.ge.s32 	%p87, %r581, %r206;
	@%p87 bra 	$L__BB7_107;
	st.global.u32 	[%rd13+768], %r193;
$L__BB7_107:
	add.s32 	%r587, %r556, 224;
	setp.ge.s32 	%p88, %r587, %r206;
	@%p88 bra 	$L__BB7_109;
	st.global.u32 	[%rd13+896], %r194;
$L__BB7_109:
	setp.ge.s32 	%p89, %r96, %r206;
	@%p89 bra 	$L__BB7_111;
	st.global.u32 	[%rd13+1024], %r195;
$L__BB7_111:
	setp.ge.s32 	%p90, %r99, %r206;
	@%p90 bra 	$L__BB7_113;
	st.global.u32 	[%rd13+1152], %r196;
$L__BB7_113:
	add.s32 	%r593, %r556, 320;
	setp.ge.s32 	%p91, %r593, %r206;
	@%p91 bra 	$L__BB7_115;
	st.global.u32 	[%rd13+1280], %r197;
$L__BB7_115:
	add.s32 	%r599, %r556, 352;
	setp.ge.s32 	%p92, %r599, %r206;
	@%p92 bra 	$L__BB7_117;
	st.global.u32 	[%rd13+1408], %r198;
$L__BB7_117:
	add.s32 	%r605, %r556, 384;
	setp.ge.s32 	%p93, %r605, %r206;
	@%p93 bra 	$L__BB7_119;
	st.global.u32 	[%rd13+1536], %r199;
$L__BB7_119:
	add.s32 	%r611, %r556, 416;
	setp.ge.s32 	%p94, %r611, %r206;
	@%p94 bra 	$L__BB7_121;
	st.global.u32 	[%rd13+1664], %r200;
$L__BB7_121:
	setp.ge.s32 	%p95, %r110, %r206;
	@%p95 bra 	$L__BB7_123;
	st.global.u32 	[%rd13+1792], %r201;
$L__BB7_123:
	add.s32 	%r617, %r556, 480;
	setp.ge.s32 	%p96, %r617, %r206;
	@%p96 bra 	$L__BB7_125;
	st.global.u32 	[%rd13+1920], %r202;
$L__BB7_125:
	add.s32 	%r623, %r556, 512;
	setp.ge.s32 	%p97, %r623, %r206;
	@%p97 bra 	$L__BB7_127;
	st.global.u32 	[%rd13+2048], %r203;
$L__BB7_127:
	setp.ge.s32 	%p98, %r117, %r206;
	@%p98 bra 	$L__BB7_129;
	st.global.u32 	[%rd13+2176], %r204;
$L__BB7_129:
	setp.ge.s32 	%p99, %r120, %r206;
	@%p99 bra 	$L__BB7_131;
	st.global.u32 	[%rd13+2304], %r205;
$L__BB7_131:
	ret;

}
	// .globl	_ZN3cub18CUB_300001_SM_10006detail10radix_sort31DeviceRadixSortSingleTileKernelINS1_5radix10policy_hubIiiyE10Policy1000ELNS0_9SortOrderE0EiiyNS1_21identity_decomposer_tEEEvPKT1_PSA_PKT2_PSE_T3_iiT4_
.visible .entry _ZN3cub18CUB_300001_SM_10006detail10radix_sort31DeviceRadixSortSingleTileKernelINS1_5radix10policy_hubIiiyE10Policy1000ELNS0_9SortOrderE0EiiyNS1_21identity_decomposer_tEEEvPKT1_PSA_PKT2_PSE_T3_iiT4_(
	.param .u64 .ptr .align 1 _ZN3cub18CUB_300001_SM_10006detail10radix_sort31DeviceRadixSortSingleTileKernelINS1_5radix10policy_hubIiiyE10Policy1000ELNS0_9SortOrderE0EiiyNS1_21identity_decomposer_tEEEvPKT1_PSA_PKT2_PSE_T3_iiT4__param_0,
	.param .u64 .ptr .align 1 _ZN3cub18CUB_300001_SM_10006detail10radix_sort31DeviceRadixSortSingleTileKernelINS1_5radix10policy_hubIiiyE10Policy1000ELNS0_9SortOrderE0EiiyNS1_21identity_decomposer_tEEEvPKT1_PSA_PKT2_PSE_T3_iiT4__param_1,
	.param .u64 .ptr .align 1 _ZN3cub18CUB_300001_SM_10006detail10radix_sort31DeviceRadixSortSingleTileKernelINS1_5radix10policy_hubIiiyE10Policy1000ELNS0_9SortOrderE0EiiyNS1_21identity_decomposer_tEEEvPKT1_PSA_PKT2_PSE_T3_iiT4__param_2,
	.param .u64 .ptr .align 1 _ZN3cub18CUB_300001_SM_10006detail10radix_sort31DeviceRadixSortSingleTileKernelINS1_5radix10policy_hubIiiyE10Policy1000ELNS0_9SortOrderE0EiiyNS1_21identity_decomposer_tEEEvPKT1_PSA_PKT2_PSE_T3_iiT4__param_3,
	.param .u64 _ZN3cub18CUB_300001_SM_10006detail10radix_sort31DeviceRadixSortSingleTileKernelINS1_5radix10policy_hubIiiyE10Policy1000ELNS0_9SortOrderE0EiiyNS1_21identity_decomposer_tEEEvPKT1_PSA_PKT2_PSE_T3_iiT4__param_4,
	.param .u32 _ZN3cub18CUB_300001_SM_10006detail10radix_sort31DeviceRadixSortSingleTileKernelINS1_5radix10policy_hubIiiyE10Policy1000ELNS0_9SortOrderE0EiiyNS1_21identity_decomposer_tEEEvPKT1_PSA_PKT2_PSE_T3_iiT4__param_5,
	.param .u32 _ZN3cub18CUB_300001_SM_10006detail10radix_sort31DeviceRadixSortSingleTileKernelINS1_5radix10policy_hubIiiyE10Policy1000ELNS0_9SortOrderE0EiiyNS1_21identity_decomposer_tEEEvPKT1_PSA_PKT2_PSE_T3_iiT4__param_6,
	.param .align 1 .b8 _ZN3cub18CUB_300001_SM_10006detail10radix_sort31DeviceRadixSortSingleTileKernelINS1_5radix10policy_hubIiiyE10Policy1000ELNS0_9SortOrderE0EiiyNS1_21identity_decomposer_tEEEvPKT1_PSA_PKT2_PSE_T3_iiT4__param_7[1]
)
.maxntid 256
.minnctapersm 1
{
	.reg .pred 	%p<73>;
	.reg .b16 	%rs<39>;
	.reg .b32 	%r<900>;
	.reg .b64 	%rd<37>;
	// demoted variable
	.shared .align 16 .b8 _ZZN3cub18CUB_300001_SM_10006detail10radix_sort31DeviceRadixSortSingleTileKernelINS1_5radix10policy_hubIiiyE10Policy1000ELNS0_9SortOrderE0EiiyNS1_21identity_decomposer_tEEEvPKT1_PSA_PKT2_PSE_T3_iiT4_E12temp_storage[33856];
	ld.param.u64 	%rd10, [_ZN3cub18CUB_300001_SM_10006detail10radix_sort31DeviceRadixSortSingleTileKernelINS1_5radix10policy_hubIiiyE10Policy1000ELNS0_9SortOrderE0EiiyNS1_21identity_decomposer_tEEEvPKT1_PSA_PKT2_PSE_T3_iiT4__param_0];
	ld.param.u64 	%rd6, [_ZN3cub18CUB_300001_SM_10006detail10radix_sort31DeviceRadixSortSingleTileKernelINS1_5radix10policy_hubIiiyE10Policy1000ELNS0_9SortOrderE0EiiyNS1_21identity_decomposer_tEEEvPKT1_PSA_PKT2_PSE_T3_iiT4__param_1];
	ld.param.u64 	%rd7, [_ZN3cub18CUB_300001_SM_10006detail10radix_sort31DeviceRadixSortSingleTileKernelINS1_5radix10policy_hubIiiyE10Policy1000ELNS0_9SortOrderE0EiiyNS1_21identity_decomposer_tEEEvPKT1_PSA_PKT2_PSE_T3_iiT4__param_2];
	ld.param.u64 	%rd8, [_ZN3cub18CUB_300001_SM_10006detail10radix_sort31DeviceRadixSortSingleTileKernelINS1_5radix10policy_hubIiiyE10Policy1000ELNS0_9SortOrderE0EiiyNS1_21identity_decomposer_tEEEvPKT1_PSA_PKT2_PSE_T3_iiT4__param_3];
	ld.param.u64 	%rd9, [_ZN3cub18CUB_300001_SM_10006detail10radix_sort31DeviceRadixSortSingleTileKernelINS1_5radix10policy_hubIiiyE10Policy1000ELNS0_9SortOrderE0EiiyNS1_21identity_decomposer_tEEEvPKT1_PSA_PKT2_PSE_T3_iiT4__param_4];
	ld.param.u32 	%r303, [_ZN3cub18CUB_300001_SM_10006detail10radix_sort31DeviceRadixSortSingleTileKernelINS1_5radix10policy_hubIiiyE10Policy1000ELNS0_9SortOrderE0EiiyNS1_21identity_decomposer_tEEEvPKT1_PSA_PKT2_PSE_T3_iiT4__param_5];
	ld.param.u32 	%r304, [_ZN3cub18CUB_300001_SM_10006detail10radix_sort31DeviceRadixSortSingleTileKernelINS1_5radix10policy_hubIiiyE10Policy1000ELNS0_9SortOrderE0EiiyNS1_21identity_decomposer_tEEEvPKT1_PSA_PKT2_PSE_T3_iiT4__param_6];
	cvta.to.global.u64 	%rd11, %rd10;
	cvt.u32.u64 	%r1, %rd9;
	mov.u32 	%r2, %tid.x;
	mul.lo.s32 	%r3, %r2, 19;
	setp.ge.s32 	%p1, %r3, %r1;
	mul.wide.u32 	%rd12, %r3, 4;
	add.s64 	%rd1, %rd11, %rd12;
	mov.b32 	%r878, -1;
	@%p1 bra 	$L__BB8_2;
	ld.global.u32 	%r306, [%rd1];
	xor.b32  	%r878, %r306, -2147483648;
$L__BB8_2:
	add.s32 	%r6, %r3, 1;
	setp.ge.s32 	%p2, %r6, %r1;
	mov.b32 	%r877, -1;
	@%p2 bra 	$L__BB8_4;
	ld.global.u32 	%r308, [%rd1+4];
	xor.b32  	%r877, %r308, -2147483648;
$L__BB8_4:
	add.s32 	%r9, %r3, 2;
	setp.ge.s32 	%p3, %r9, %r1;
	mov.b32 	%r876, -1;
	@%p3 bra 	$L__BB8_6;
	ld.global.u32 	%r310, [%rd1+8];
	xor.b32  	%r876, %r310, -2147483648;
$L__BB8_6:
	add.s32 	%r12, %r3, 3;
	setp.ge.s32 	%p4, %r12, %r1;
	mov.b32 	%r875, -1;
	@%p4 bra 	$L__BB8_8;
	ld.global.u32 	%r312, [%rd1+12];
	xor.b32  	%r875, %r312, -2147483648;
$L__BB8_8:
	add.s32 	%r15, %r3, 4;
	setp.ge.s32 	%p5, %r15, %r1;
	mov.b32 	%r874, -1;
	@%p5 bra 	$L__BB8_10;
	ld.global.u32 	%r314, [%rd1+16];
	xor.b32  	%r874, %r314, -2147483648;
$L__BB8_10:
	add.s32 	%r18, %r3, 5;
	setp.ge.s32 	%p6, %r18, %r1;
	mov.b32 	%r873, -1;
	@%p6 bra 	$L__BB8_12;
	ld.global.u32 	%r316, [%rd1+20];
	xor.b32  	%r873, %r316, -2147483648;
$L__BB8_12:
	add.s32 	%r21, %r3, 6;
	setp.ge.s32 	%p7, %r21, %r1;
	mov.b32 	%r872, -1;
	@%p7 bra 	$L__BB8_14;
	ld.global.u32 	%r318, [%rd1+24];
	xor.b32  	%r872, %r318, -2147483648;
$L__BB8_14:
	add.s32 	%r24, %r3, 7;
	setp.ge.s32 	%p8, %r24, %r1;
	mov.b32 	%r871, -1;
	@%p8 bra 	$L__BB8_16;
	ld.global.u32 	%r320, [%rd1+28];
	xor.b32  	%r871, %r320, -2147483648;
$L__BB8_16:
	add.s32 	%r27, %r3, 8;
	setp.ge.s32 	%p9, %r27, %r1;
	mov.b32 	%r870, -1;
	@%p9 bra 	$L__BB8_18;
	ld.global.u32 	%r322, [%rd1+32];
	xor.b32  	%r870, %r322, -2147483648;
$L__BB8_18:
	add.s32 	%r30, %r3, 9;
	setp.ge.s32 	%p10, %r30, %r1;
	mov.b32 	%r869, -1;
	@%p10 bra 	$L__BB8_20;
	ld.global.u32 	%r324, [%rd1+36];
	xor.b32  	%r869, %r324, -2147483648;
$L__BB8_20:
	add.s32 	%r33, %r3, 10;
	setp.ge.s32 	%p11, %r33, %r1;
	mov.b32 	%r868, -1;
	@%p11 bra 	$L__BB8_22;
	ld.global.u32 	%r326, [%rd1+40];
	xor.b32  	%r868, %r326, -2147483648;
$L__BB8_22:
	add.s32 	%r36, %r3, 11;
	setp.ge.s32 	%p12, %r36, %r1;
	mov.b32 	%r867, -1;
	@%p12 bra 	$L__BB8_24;
	ld.global.u32 	%r328, [%rd1+44];
	xor.b32  	%r867, %r328, -2147483648;
$L__BB8_24:
	add.s32 	%r39, %r3, 12;
	setp.ge.s32 	%p13, %r39, %r1;
	mov.b32 	%r866, -1;
	@%p13 bra 	$L__BB8_26;
	ld.global.u32 	%r330, [%rd1+48];
	xor.b32  	%r866, %r330, -2147483648;
$L__BB8_26:
	add.s32 	%r42, %r3, 13;
	setp.ge.s32 	%p14, %r42, %r1;
	mov.b32 	%r865, -1;
	@%p14 bra 	$L__BB8_28;
	ld.global.u32 	%r332, [%rd1+52];
	xor.b32  	%r865, %r332, -2147483648;
$L__BB8_28:
	add.s32 	%r45, %r3, 14;
	setp.ge.s32 	%p15, %r45, %r1;
	mov.b32 	%r864, -1;
	@%p15 bra 	$L__BB8_30;
	ld.global.u32 	%r334, [%rd1+56];
	xor.b32  	%r864, %r334, -2147483648;
$L__BB8_30:
	add.s32 	%r48, %r3, 15;
	setp.ge.s32 	%p16, %r48, %r1;
	mov.b32 	%r863, -1;
	@%p16 bra 	$L__BB8_32;
	ld.global.u32 	%r336, [%rd1+60];
	xor.b32  	%r863, %r336, -2147483648;
$L__BB8_32:
	add.s32 	%r51, %r3, 16;
	setp.ge.s32 	%p17, %r51, %r1;
	mov.b32 	%r862, -1;
	@%p17 bra 	$L__BB8_34;
	ld.global.u32 	%r338, [%rd1+64];
	xor.b32  	%r862, %r338, -2147483648;
$L__BB8_34:
	add.s32 	%r54, %r3, 17;
	setp.ge.s32 	%p18, %r54, %r1;
	mov.b32 	%r861, -1;
	@%p18 bra 	$L__BB8_36;
	ld.global.u32 	%r340, [%rd1+68];
	xor.b32  	%r861, %r340, -2147483648;
$L__BB8_36:
	add.s32 	%r57, %r3, 18;
	setp.ge.s32 	%p19, %r57, %r1;
	mov.b32 	%r860, -1;
	@%p19 bra 	$L__BB8_38;
	ld.global.u32 	%r342, [%rd1+72];
	xor.b32  	%r860, %r342, -2147483648;
$L__BB8_38:
	bar.sync 	0;
	mov.b64 	{%r344, %r345}, %rd9;
	shfl.sync.idx.b32	%r60|%p20, %r344, 0, 31, -1;
	shfl.sync.idx.b32	%r346|%p21, %r345, 0, 31, -1;
	mov.b64 	%rd2, {%r60, %r346};
	setp.ge.s32 	%p22, %r3, %r60;
	cvta.to.global.u64 	%rd13, %rd7;
	add.s64 	%rd3, %rd13, %rd12;
	@%p22 bra 	$L__BB8_40;
	ld.global.u32 	%r897, [%rd3];
$L__BB8_40:
	setp.ge.s32 	%p23, %r6, %r60;
	@%p23 bra 	$L__BB8_42;
	ld.global.u32 	%r896, [%rd3+4];
$L__BB8_42:
	setp.ge.s32 	%p24, %r9, %r60;
	@%p24 bra 	$L__BB8_44;
	ld.global.u32 	%r895, [%rd3+8];
$L__BB8_44:
	setp.ge.s32 	%p25, %r12, %r60;
	@%p25 bra 	$L__BB8_46;
	ld.global.u32 	%r894, [%rd3+12];
$L__BB8_46:
	setp.ge.s32 	%p26, %r15, %r60;
	@%p26 bra 	$L__BB8_48;
	ld.global.u32 	%r893, [%rd3+16];
$L__BB8_48:
	setp.ge.s32 	%p27, %r18, %r60;
	@%p27 bra 	$L__BB8_50;
	ld.global.u32 	%r892, [%rd3+20];
$L__BB8_50:
	setp.ge.s32 	%p28, %r21, %r60;
	@%p28 bra 	$L__BB8_52;
	ld.global.u32 	%r891, [%rd3+24];
$L__BB8_52:
	setp.ge.s32 	%p29, %r24, %r60;
	@%p29 bra 	$L__BB8_54;
	ld.global.u32 	%r890, [%rd3+28];
$L__BB8_54:
	setp.ge.s32 	%p30, %r27, %r60;
	@%p30 bra 	$L__BB8_56;
	ld.global.u32 	%r889, [%rd3+32];
$L__BB8_56:
	setp.ge.s32 	%p31, %r30, %r60;
	@%p31 bra 	$L__BB8_58;
	ld.global.u32 	%r888, [%rd3+36];
$L__BB8_58:
	setp.ge.s32 	%p32, %r33, %r60;
	@%p32 bra 	$L__BB8_60;
	ld.global.u32 	%r887, [%rd3+40];
$L__BB8_60:
	setp.ge.s32 	%p33, %r36, %r60;
	@%p33 bra 	$L__BB8_62;
	ld.global.u32 	%r886, [%rd3+44];
$L__BB8_62:
	setp.ge.s32 	%p34, %r39, %r60;
	@%p34 bra 	$L__BB8_64;
	ld.global.u32 	%r885, [%rd3+48];
$L__BB8_64:
	setp.ge.s32 	%p35, %r42, %r60;
	@%p35 bra 	$L__BB8_66;
	ld.global.u32 	%r884, [%rd3+52];
$L__BB8_66:
	setp.ge.s32 	%p36, %r45, %r60;
	@%p36 bra 	$L__BB8_68;
	ld.global.u32 	%r883, [%rd3+56];
$L__BB8_68:
	setp.ge.s32 	%p37, %r48, %r60;
	@%p37 bra 	$L__BB8_70;
	ld.global.u32 	%r882, [%rd3+60];
$L__BB8_70:
	setp.ge.s32 	%p38, %r51, %r60;
	@%p38 bra 	$L__BB8_72;
	ld.global.u32 	%r881, [%rd3+64];
$L__BB8_72:
	setp.ge.s32 	%p39, %r54, %r60;
	@%p39 bra 	$L__BB8_74;
	ld.global.u32 	%r880, [%rd3+68];
$L__BB8_74:
	setp.ge.s32 	%p40, %r57, %r60;
	@%p40 bra 	$L__BB8_76;
	ld.global.u32 	%r879, [%rd3+72];
$L__BB8_76:
	bar.sync 	0;
	shr.u32 	%r99, %r2, 5;
	shl.b32 	%r366, %r2, 2;
	mov.u32 	%r367, _ZZN3cub18CUB_300001_SM_10006detail10radix_sort31DeviceRadixSortSingleTileKernelINS1_5radix10policy_hubIiiyE10Policy1000ELNS0_9SortOrderE0EiiyNS1_21identity_decomposer_tEEEvPKT1_PSA_PKT2_PSE_T3_iiT4_E12temp_storage;
	add.s32 	%r100, %r367, %r366;
	shl.b32 	%r368, %r2, 7;
	add.s32 	%r101, %r100, %r368;
	shl.b32 	%r369, %r99, 2;
	add.s32 	%r370, %r367, %r369;
	add.s32 	%r102, %r370, 33792;
	mad.lo.s32 	%r103, %r2, -56, %r101;
	add.s32 	%r859, %r303, 6;
	sub.s32 	%r858, %r304, %r303;
$L__BB8_77:
	add.s32 	%r430, %r859, -6;
	min.s32 	%r373, %r858, 6;
	mov.b32 	%r459, 0;
	st.shared.u32 	[%r100], %r459;
	st.shared.u32 	[%r100+1024], %r459;
	st.shared.u32 	[%r100+2048], %r459;
	st.shared.u32 	[%r100+3072], %r459;
	st.shared.u32 	[%r100+4096], %r459;
	st.shared.u32 	[%r100+5120], %r459;
	st.shared.u32 	[%r100+6144], %r459;
	st.shared.u32 	[%r100+7168], %r459;
	st.shared.u32 	[%r100+8192], %r459;
	st.shared.u32 	[%r100+9216], %r459;
	st.shared.u32 	[%r100+10240], %r459;
	st.shared.u32 	[%r100+11264], %r459;
	st.shared.u32 	[%r100+12288], %r459;
	st.shared.u32 	[%r100+13312], %r459;
	st.shared.u32 	[%r100+14336], %r459;
	st.shared.u32 	[%r100+15360], %r459;
	st.shared.u32 	[%r100+16384], %r459;
	st.shared.u32 	[%r100+17408], %r459;
	st.shared.u32 	[%r100+18432], %r459;
	st.shared.u32 	[%r100+19456], %r459;
	st.shared.u32 	[%r100+20480], %r459;
	st.shared.u32 	[%r100+21504], %r459;
	st.shared.u32 	[%r100+22528], %r459;
	st.shared.u32 	[%r100+23552], %r459;
	st.shared.u32 	[%r100+24576], %r459;
	st.shared.u32 	[%r100+25600], %r459;
	st.shared.u32 	[%r100+26624], %r459;
	st.shared.u32 	[%r100+27648], %r459;
	st.shared.u32 	[%r100+28672], %r459;
	st.shared.u32 	[%r100+29696], %r459;
	st.shared.u32 	[%r100+30720], %r459;
	st.shared.u32 	[%r100+31744], %r459;
	st.shared.u32 	[%r100+32768], %r459;
	// begin inline asm
	bmsk.clamp.b32 %r371, %r459, %r373;
	// end inline asm
	// begin inline asm
	shr.b32 %r374, %r878, %r430;
	// end inline asm
	and.b32  	%r462, %r371, %r374;
	shl.b32 	%r463, %r462, 10;
	and.b32  	%r464, %r463, 31744;
	add.s32 	%r465, %r100, %r464;
	shr.u32 	%r466, %r462, 4;
	and.b32  	%r467, %r466, 268435454;
	add.s32 	%r147, %r465, %r467;
	ld.shared.u16 	%rs1, [%r147];
	add.s16 	%rs20, %rs1, 1;
	st.shared.u16 	[%r147], %rs20;
	// begin inline asm
	shr.b32 %r377, %r877, %r430;
	// end inline asm
	and.b32  	%r468, %r371, %r377;
	shl.b32 	%r469, %r468, 10;
	and.b32  	%r470, %r469, 31744;
	add.s32 	%r471, %r100, %r470;
	shr.u32 	%r472, %r468, 4;
	and.b32  	%r473, %r472, 268435454;
	add.s32 	%r148, %r471, %r473;
	ld.shared.u16 	%rs2, [%r148];
	add.s16 	%rs21, %rs2, 1;
	st.shared.u16 	[%r148], %rs21;
	// begin inline asm
	shr.b32 %r380, %r876, %r430;
	// end inline asm
	and.b32  	%r474, %r371, %r380;
	shl.b32 	%r475, %r474, 10;
	and.b32  	%r476, %r475, 31744;
	add.s32 	%r477, %r100, %r476;
	shr.u32 	%r478, %r474, 4;
	and.b32  	%r479, %r478, 268435454;
	add.s32 	%r149, %r477, %r479;
	ld.shared.u16 	%rs3, [%r149];
	add.s16 	%rs22, %rs3, 1;
	st.shared.u16 	[%r149], %rs22;
	// begin inline asm
	shr.b32 %r383, %r875, %r430;
	// end inline asm
	and.b32  	%r480, %r371, %r383;
	shl.b32 	%r481, %r480, 10;
	and.b32  	%r482, %r481, 31744;
	add.s32 	%r483, %r100, %r482;
	shr.u32 	%r484, %r480, 4;
	and.b32  	%r485, %r484, 268435454;
	add.s32 	%r150, %r483, %r485;
	ld.shared.u16 	%rs4, [%r150];
	add.s16 	%rs23, %rs4, 1;
	st.shared.u16 	[%r150], %rs23;
	// begin inline asm
	shr.b32 %r386, %r874, %r430;
	// end inline asm
	and.b32  	%r486, %r371, %r386;
	shl.b32 	%r487, %r486, 10;
	and.b32  	%r488, %r487, 31744;
	add.s32 	%r489, %r100, %r488;
	shr.u32 	%r490, %r486, 4;
	and.b32  	%r491, %r490, 268435454;
	add.s32 	%r151, %r489, %r491;
	ld.shared.u16 	%rs5, [%r151];
	add.s16 	%rs24, %rs5, 1;
	st.shared.u16 	[%r151], %rs24;
	// begin inline asm
	shr.b32 %r389, %r873, %r430;
	// end inline asm
	and.b32  	%r492, %r371, %r389;
	shl.b32 	%r493, %r492, 10;
	and.b32  	%r494, %r493, 31744;
	add.s32 	%r495, %r100, %r494;
	shr.u32 	%r496, %r492, 4;
	and.b32  	%r497, %r496, 268435454;
	add.s32 	%r152, %r495, %r497;
	ld.shared.u16 	%rs6, [%r152];
	add.s16 	%rs25, %rs6, 1;
	st.shared.u16 	[%r152], %rs25;
	// begin inline asm
	shr.b32 %r392, %r872, %r430;
	// end inline asm
	and.b32  	%r498, %r371, %r392;
	shl.b32 	%r499, %r498, 10;
	and.b32  	%r500, %r499, 31744;
	add.s32 	%r501, %r100, %r500;
	shr.u32 	%r502, %r498, 4;
	and.b32  	%r503, %r502, 268435454;
	add.s32 	%r153, %r501, %r503;
	ld.shared.u16 	%rs7, [%r153];
	add.s16 	%rs26, %rs7, 1;
	st.shared.u16 	[%r153], %rs26;
	// begin inline asm
	shr.b32 %r395, %r871, %r430;
	// end inline asm
	and.b32  	%r504, %r371, %r395;
	shl.b32 	%r505, %r504, 10;
	and.b32  	%r506, %r505, 31744;
	add.s32 	%r507, %r100, %r506;
	shr.u32 	%r508, %r504, 4;
	and.b32  	%r509, %r508, 268435454;
	add.s32 	%r154, %r507, %r509;
	ld.shared.u16 	%rs8, [%r154];
	add.s16 	%rs27, %rs8, 1;
	st.shared.u16 	[%r154], %rs27;
	// begin inline asm
	shr.b32 %r398, %r870, %r430;
	// end inline asm
	and.b32  	%r510, %r371, %r398;
	shl.b32 	%r511, %r510, 10;
	and.b32  	%r512, %r511, 31744;
	add.s32 	%r513, %r100, %r512;
	shr.u32 	%r514, %r510, 4;
	and.b32  	%r515, %r514, 268435454;
	add.s32 	%r155, %r513, %r515;
	ld.shared.u16 	%rs9, [%r155];
	add.s16 	%rs28, %rs9, 1;
	st.shared.u16 	[%r155], %rs28;
	// begin inline asm
	shr.b32 %r401, %r869, %r430;
	// end inline asm
	and.b32  	%r516, %r371, %r401;
	shl.b32 	%r517, %r516, 10;
	and.b32  	%r518, %r517, 31744;
	add.s32 	%r519, %r100, %r518;
	shr.u32 	%r520, %r516, 4;
	and.b32  	%r521, %r520, 268435454;
	add.s32 	%r156, %r519, %r521;
	ld.shared.u16 	%rs10, [%r156];
	add.s16 	%rs29, %rs10, 1;
	st.shared.u16 	[%r156], %rs29;
	// begin inline asm
	shr.b32 %r404, %r868, %r430;
	// end inline asm
	and.b32  	%r522, %r371, %r404;
	shl.b32 	%r523, %r522, 10;
	and.b32  	%r524, %r523, 31744;
	add.s32 	%r525, %r100, %r524;
	shr.u32 	%r526, %r522, 4;
	and.b32  	%r527, %r526, 268435454;
	add.s32 	%r157, %r525, %r527;
	ld.shared.u16 	%rs11, [%r157];
	add.s16 	%rs30, %rs11, 1;
	st.shared.u16 	[%r157], %rs30;
	// begin inline asm
	shr.b32 %r407, %r867, %r430;
	// end inline asm
	and.b32  	%r528, %r371, %r407;
	shl.b32 	%r529, %r528, 10;
	and.b32  	%r530, %r529, 31744;
	add.s32 	%r531, %r100, %r530;
	shr.u32 	%r532, %r528, 4;
	and.b32  	%r533, %r532, 268435454;
	add.s32 	%r158, %r531, %r533;
	ld.shared.u16 	%rs12, [%r158];
	add.s16 	%rs31, %rs12, 1;
	st.shared.u16 	[%r158], %rs31;
	// begin inline asm
	shr.b32 %r410, %r866, %r430;
	// end inline asm
	and.b32  	%r534, %r371, %r410;
	shl.b32 	%r535, %r534, 10;
	and.b32  	%r536, %r535, 31744;
	add.s32 	%r537, %r100, %r536;
	shr.u32 	%r538, %r534, 4;
	and.b32  	%r539, %r538, 268435454;
	add.s32 	%r159, %r537, %r539;
	ld.shared.u16 	%rs13, [%r159];
	add.s16 	%rs32, %rs13, 1;
	st.shared.u16 	[%r159], %rs32;
	// begin inline asm
	shr.b32 %r413, %r865, %r430;
	// end inline asm
	and.b32  	%r540, %r371, %r413;
	shl.b32 	%r541, %r540, 10;
	and.b32  	%r542, %r541, 31744;
	add.s32 	%r543, %r100, %r542;
	shr.u32 	%r544, %r540, 4;
	and.b32  	%r545, %r544, 268435454;
	add.s32 	%r160, %r543, %r545;
	ld.shared.u16 	%rs14, [%r160];
	add.s16 	%rs33, %rs14, 1;
	st.shared.u16 	[%r160], %rs33;
	// begin inline asm
	shr.b32 %r416, %r864, %r430;
	// end inline asm
	and.b32  	%r546, %r371, %r416;
	shl.b32 	%r547, %r546, 10;
	and.b32  	%r548, %r547, 31744;
	add.s32 	%r549, %r100, %r548;
	shr.u32 	%r550, %r546, 4;
	and.b32  	%r551, %r550, 268435454;
	add.s32 	%r161, %r549, %r551;
	ld.shared.u16 	%rs15, [%r161];
	add.s16 	%rs34, %rs15, 1;
	st.shared.u16 	[%r161], %rs34;
	// begin inline asm
	shr.b32 %r419, %r863, %r430;
	// end inline asm
	and.b32  	%r552, %r371, %r419;
	shl.b32 	%r553, %r552, 10;
	and.b32  	%r554, %r553, 31744;
	add.s32 	%r555, %r100, %r554;
	shr.u32 	%r556, %r552, 4;
	and.b32  	%r557, %r556, 268435454;
	add.s32 	%r162, %r555, %r557;
	ld.shared.u16 	%rs16, [%r162];
	add.s16 	%rs35, %rs16, 1;
	st.shared.u16 	[%r162], %rs35;
	// begin inline asm
	shr.b32 %r422, %r862, %r430;
	// end inline asm
	and.b32  	%r558, %r371, %r422;
	shl.b32 	%r559, %r558, 10;
	and.b32  	%r560, %r559, 31744;
	add.s32 	%r561, %r100, %r560;
	shr.u32 	%r562, %r558, 4;
	and.b32  	%r563, %r562, 268435454;
	add.s32 	%r163, %r561, %r563;
	ld.shared.u16 	%rs17, [%r163];
	add.s16 	%rs36, %rs17, 1;
	st.shared.u16 	[%r163], %rs36;
	// begin inline asm
	shr.b32 %r425, %r861, %r430;
	// end inline asm
	and.b32  	%r564, %r371, %r425;
	shl.b32 	%r565, %r564, 10;
	and.b32  	%r566, %r565, 31744;
	add.s32 	%r567, %r100, %r566;
	shr.u32 	%r568, %r564, 4;
	and.b32  	%r569, %r568, 268435454;
	add.s32 	%r164, %r567, %r569;
	ld.shared.u16 	%rs18, [%r164];
	add.s16 	%rs37, %rs18, 1;
	st.shared.u16 	[%r164], %rs37;
	// begin inline asm
	shr.b32 %r428, %r860, %r430;
	// end inline asm
	and.b32  	%r570, %r371, %r428;
	shl.b32 	%r571, %r570, 10;
	and.b32  	%r572, %r571, 31744;
	add.s32 	%r573, %r100, %r572;
	shr.u32 	%r574, %r570, 4;
	and.b32  	%r575, %r574, 268435454;
	add.s32 	%r165, %r573, %r575;
	ld.shared.u16 	%rs19, [%r165];
	add.s16 	%rs38, %rs19, 1;
	st.shared.u16 	[%r165], %rs38;
	bar.sync 	0;
	ld.shared.u32 	%r166, [%r101];
	ld.shared.u32 	%r576, [%r101+4];
	ld.shared.u32 	%r577, [%r101+8];
	ld.shared.u32 	%r578, [%r101+12];
	ld.shared.u32 	%r579, [%r101+16];
	ld.shared.u32 	%r580, [%r101+20];
	ld.shared.u32 	%r581, [%r101+24];
	ld.shared.u32 	%r582, [%r101+28];
	ld.shared.u32 	%r583, [%r101+32];
	ld.shared.u32 	%r584, [%r101+36];
	ld.shared.u32 	%r585, [%r101+40];
	ld.shared.u32 	%r586, [%r101+44];
	ld.shared.u32 	%r587, [%r101+48];
	ld.shared.u32 	%r588, [%r101+52];
	ld.shared.u32 	%r589, [%r101+56];
	ld.shared.u32 	%r590, [%r101+60];
	ld.shared.u32 	%r591, [%r101+64];
	ld.shared.u32 	%r592, [%r101+68];
	ld.shared.u32 	%r593, [%r101+72];
	ld.shared.u32 	%r594, [%r101+76];
	ld.shared.u32 	%r595, [%r101+80];
	ld.shared.u32 	%r596, [%r101+84];
	ld.shared.u32 	%r597, [%r101+88];
	ld.shared.u32 	%r598, [%r101+92];
	ld.shared.u32 	%r599, [%r101+96];
	ld.shared.u32 	%r600, [%r101+100];
	ld.shared.u32 	%r601, [%r101+104];
	ld.shared.u32 	%r602, [%r101+108];
	ld.shared.u32 	%r603, [%r101+112];
	ld.shared.u32 	%r604, [%r101+116];
	ld.shared.u32 	%r605, [%r101+120];
	ld.shared.u32 	%r606, [%r101+124];
	ld.shared.u32 	%r607, [%r101+128];
	add.s32 	%r167, %r576, %r166;
	add.s32 	%r168, %r577, %r167;
	add.s32 	%r169, %r578, %r168;
	add.s32 	%r170, %r579, %r169;
	add.s32 	%r171, %r580, %r170;
	add.s32 	%r172, %r581, %r171;
	add.s32 	%r173, %r582, %r172;
	add.s32 	%r174, %r583, %r173;
	add.s32 	%r175, %r584, %r174;
	add.s32 	%r176, %r585, %r175;
	add.s32 	%r177, %r586, %r176;
	add.s32 	%r178, %r587, %r177;
	add.s32 	%r179, %r588, %r178;
	add.s32 	%r180, %r589, %r179;
	add.s32 	%r181, %r590, %r180;
	add.s32 	%r182, %r591, %r181;
	add.s32 	%r183, %r592, %r182;
	add.s32 	%r184, %r593, %r183;
	add.s32 	%r185, %r594, %r184;
	add.s32 	%r186, %r595, %r185;
	add.s32 	%r187, %r596, %r186;
	add.s32 	%r188, %r597, %r187;
	add.s32 	%r189, %r598, %r188;
	add.s32 	%r190, %r599, %r189;
	add.s32 	%r191, %r600, %r190;
	add.s32 	%r192, %r601, %r191;
	add.s32 	%r193, %r602, %r192;
	add.s32 	%r194, %r603, %r193;
	add.s32 	%r195, %r604, %r194;
	add.s32 	%r196, %r605, %r195;
	add.s32 	%r197, %r606, %r196;
	add.s32 	%r436, %r607, %r197;
	// begin inline asm
	mov.u32 %r431, %laneid;
	// end inline asm
	mov.b32 	%r434, 1;
	mov.b32 	%r461, -1;
	// begin inline asm
	{  .reg .u32 r0;  .reg .pred p;  shfl.sync.up.b32 r0|p, %r436, %r434, %r459, %r461;  @p add.u32 r0, r0, %r436;  mov.u32 %r432, r0;}
	// end inline asm
	mov.b32 	%r440, 2;
	// begin inline asm
	{  .reg .u32 r0;  .reg .pred p;  shfl.sync.up.b32 r0|p, %r432, %r440, %r459, %r461;  @p add.u32 r0, r0, %r432;  mov.u32 %r438, r0;}
	// end inline asm
	mov.b32 	%r446, 4;
	// begin inline asm
	{  .reg .u32 r0;  .reg .pred p;  shfl.sync.up.b32 r0|p, %r438, %r446, %r459, %r461;  @p add.u32 r0, r0, %r438;  mov.u32 %r444, r0;}
	// end inline asm
	mov.b32 	%r452, 8;
	// begin inline asm
	{  .reg .u32 r0;  .reg .pred p;  shfl.sync.up.b32 r0|p, %r444, %r452, %r459, %r461;  @p add.u32 r0, r0, %r444;  mov.u32 %r450, r0;}
	// end inline asm
	mov.b32 	%r458, 16;
	// begin inline asm
	{  .reg .u32 r0;  .reg .pred p;  shfl.sync.up.b32 r0|p, %r450, %r458, %r459, %r461;  @p add.u32 r0, r0, %r450;  mov.u32 %r456, r0;}
	// end inline asm
	setp.ne.s32 	%p41, %r431, 31;
	@%p41 bra 	$L__BB8_79;
	st.shared.u32 	[%r102], %r456;
$L__BB8_79:
	sub.s32 	%r608, %r456, %r436;
	setp.gt.u32 	%p42, %r2, 31;
	setp.eq.s32 	%p43, %r99, 7;
	setp.eq.s32 	%p44, %r99, 6;
	setp.eq.s32 	%p45, %r99, 5;
	setp.eq.s32 	%p46, %r99, 4;
	setp.eq.s32 	%p47, %r99, 3;
	setp.eq.s32 	%p48, %r99, 2;
	setp.eq.s32 	%p49, %r99, 1;
	bar.sync 	0;
	ld.shared.v4.u32 	{%r609, %r610, %r611, %r612}, [_ZZN3cub18CUB_300001_SM_10006detail10radix_sort31DeviceRadixSortSingleTileKernelINS1_5radix10policy_hubIiiyE10Policy1000ELNS0_9SortOrderE0EiiyNS1_21identity_decomposer_tEEEvPKT1_PSA_PKT2_PSE_T3_iiT4_E12temp_storage+33792];
	selp.b32 	%r613, %r609, %r898, %p49;
	add.s32 	%r614, %r610, %r609;
	selp.b32 	%r615, %r614, %r613, %p48;
	add.s32 	%r616, %r614, %r611;
	selp.b32 	%r617, %r616, %r615, %p47;
	add.s32 	%r618, %r616, %r612;
	selp.b32 	%r619, %r618, %r617, %p46;
	ld.shared.v4.u32 	{%r620, %r621, %r622, %r623}, [_ZZN3cub18CUB_300001_SM_10006detail10radix_sort31DeviceRadixSortSingleTileKernelINS1_5radix10policy_hubIiiyE10Policy1000ELNS0_9SortOrderE0EiiyNS1_21identity_decomposer_tEEEvPKT1_PSA_PKT2_PSE_T3_iiT4_E12temp_storage+33808];
	add.s32 	%r624, %r618, %r620;
	selp.b32 	%r625, %r624, %r619, %p45;
	add.s32 	%r626, %r624, %r621;
	selp.b32 	%r627, %r626, %r625, %p44;
	add.s32 	%r628, %r626, %r622;
	selp.b32 	%r898, %r628, %r627, %p43;
	add.s32 	%r202, %r628, %r623;
	setp.ne.s32 	%p50, %r431, 0;
	selp.b32 	%r629, %r608, 0, %p50;
	add.s32 	%r630, %r898, %r629;
	or.pred  	%p51, %p42, %p50;
	selp.b32 	%r899, %r630, %r608, %p42;
	@%p51 bra 	$L__BB8_81;
	shl.b32 	%r899, %r202, 16;
	st.shared.u32 	[_ZZN3cub18CUB_300001_SM_10006detail10radix_sort31DeviceRadixSortSingleTileKernelINS1_5radix10policy_hubIiiyE10Policy1000ELNS0_9SortOrderE0EiiyNS1_21identity_decomposer_tEEEvPKT1_PSA_PKT2_PSE_T3_iiT4_E12temp_storage+33832], %r899;
$L__BB8_81:
	setp.eq.s32 	%p52, %r2, 0;
	bar.sync 	0;
	ld.shared.u32 	%r631, [_ZZN3cub18CUB_300001_SM_10006detail10radix_sort31DeviceRadixSortSingleTileKernelINS1_5radix10policy_hubIiiyE10Policy1000ELNS0_9SortOrderE0EiiyNS1_21identity_decomposer_tEEEvPKT1_PSA_PKT2_PSE_T3_iiT4_E12temp_storage+33832];
	selp.b32 	%r632, 0, %r631, %p52;
	add.s32 	%r633, %r899, %r632;
	add.s32 	%r634, %r166, %r633;
	add.s32 	%r635, %r167, %r633;
	add.s32 	%r636, %r168, %r633;
	add.s32 	%r637, %r169, %r633;
	add.s32 	%r638, %r170, %r633;
	add.s32 	%r639, %r171, %r633;
	add.s32 	%r640, %r172, %r633;
	add.s32 	%r641, %r173, %r633;
	add.s32 	%r642, %r174, %r633;
	add.s32 	%r643, %r175, %r633;
	add.s32 	%r644, %r176, %r633;
	add.s32 	%r645, %r177, %r633;
	add.s32 	%r646, %r178, %r633;
	add.s32 	%r647, %r179, %r633;
	add.s32 	%r648, %r180, %r633;
	add.s32 	%r649, %r181, %r633;
	add.s32 	%r650, %r182, %r633;
	add.s32 	%r651, %r183, %r633;
	add.s32 	%r652, %r184, %r633;
	add.s32 	%r653, %r185, %r633;
	add.s32 	%r654, %r186, %r633;
	add.s32 	%r655, %r187, %r633;
	add.s32 	%r656, %r188, %r633;
	add.s32 	%r657, %r189, %r633;
	add.s32 	%r658, %r190, %r633;
	add.s32 	%r659, %r191, %r633;
	add.s32 	%r660, %r192, %r633;
	add.s32 	%r661, %r193, %r633;
	add.s32 	%r662, %r194, %r633;
	add.s32 	%r663, %r195, %r633;
	add.s32 	%r664, %r196, %r633;
	add.s32 	%r665, %r197, %r633;
	st.shared.u32 	[%r101], %r633;
	st.shared.u32 	[%r101+4], %r634;
	st.shared.u32 	[%r101+8], %r635;
	st.shared.u32 	[%r101+12], %r636;
	st.shared.u32 	[%r101+16], %r637;
	st.shared.u32 	[%r101+20], %r638;
	st.shared.u32 	[%r101+24], %r639;
	st.shared.u32 	[%r101+28], %r640;
	st.shared.u32 	[%r101+32], %r641;
	st.shared.u32 	[%r101+36], %r642;
	st.shared.u32 	[%r101+40], %r643;
	st.shared.u32 	[%r101+44], %r644;
	st.shared.u32 	[%r101+48], %r645;
	st.shared.u32 	[%r101+52], %r646;
	st.shared.u32 	[%r101+56], %r647;
	st.shared.u32 	[%r101+60], %r648;
	st.shared.u32 	[%r101+64], %r649;
	st.shared.u32 	[%r101+68], %r650;
	st.shared.u32 	[%r101+72], %r651;
	st.shared.u32 	[%r101+76], %r652;
	st.shared.u32 	[%r101+80], %r653;
	st.shared.u32 	[%r101+84], %r654;
	st.shared.u32 	[%r101+88], %r655;
	st.shared.u32 	[%r101+92], %r656;
	st.shared.u32 	[%r101+96], %r657;
	st.shared.u32 	[%r101+100], %r658;
	st.shared.u32 	[%r101+104], %r659;
	st.shared.u32 	[%r101+108], %r660;
	st.shared.u32 	[%r101+112], %r661;
	st.shared.u32 	[%r101+116], %r662;
	st.shared.u32 	[%r101+120], %r663;
	st.shared.u32 	[%r101+124], %r664;
	st.shared.u32 	[%r101+128], %r665;
	bar.sync 	0;
	cvt.u32.u16 	%r666, %rs1;
	ld.shared.u16 	%r667, [%r147];
	add.s32 	%r206, %r667, %r666;
	cvt.u32.u16 	%r668, %rs2;
	ld.shared.u16 	%r669, [%r148];
	add.s32 	%r207, %r669, %r668;
	cvt.u32.u16 	%r670, %rs3;
	ld.shared.u16 	%r671, [%r149];
	add.s32 	%r208, %r671, %r670;
	cvt.u32.u16 	%r672, %rs4;
	ld.shared.u16 	%r673, [%r150];
	add.s32 	%r209, %r673, %r672;
	cvt.u32.u16 	%r674, %rs5;
	ld.shared.u16 	%r675, [%r151];
	add.s32 	%r210, %r675, %r674;
	cvt.u32.u16 	%r676, %rs6;
	ld.shared.u16 	%r677, [%r152];
	add.s32 	%r211, %r677, %r676;
	cvt.u32.u16 	%r678, %rs7;
	ld.shared.u16 	%r679, [%r153];
	add.s32 	%r212, %r679, %r678;
	cvt.u32.u16 	%r680, %rs8;
	ld.shared.u16 	%r681, [%r154];
	add.s32 	%r213, %r681, %r680;
	cvt.u32.u16 	%r682, %rs9;
	ld.shared.u16 	%r683, [%r155];
	add.s32 	%r214, %r683, %r682;
	cvt.u32.u16 	%r684, %rs10;
	ld.shared.u16 	%r685, [%r156];
	add.s32 	%r215, %r685, %r684;
	cvt.u32.u16 	%r686, %rs11;
	ld.shared.u16 	%r687, [%r157];
	add.s32 	%r216, %r687, %r686;
	cvt.u32.u16 	%r688, %rs12;
	ld.shared.u16 	%r689, [%r158];
	add.s32 	%r217, %r689, %r688;
	cvt.u32.u16 	%r690, %rs13;
	ld.shared.u16 	%r691, [%r159];
	add.s32 	%r218, %r691, %r690;
	cvt.u32.u16 	%r692, %rs14;
	ld.shared.u16 	%r693, [%r160];
	add.s32 	%r219, %r693, %r692;
	cvt.u32.u16 	%r694, %rs15;
	ld.shared.u16 	%r695, [%r161];
	add.s32 	%r220, %r695, %r694;
	cvt.u32.u16 	%r696, %rs16;
	ld.shared.u16 	%r697, [%r162];
	add.s32 	%r221, %r697, %r696;
	cvt.u32.u16 	%r698, %rs17;
	ld.shared.u16 	%r699, [%r163];
	add.s32 	%r222, %r699, %r698;
	cvt.u32.u16 	%r700, %rs18;
	ld.shared.u16 	%r701, [%r164];
	add.s32 	%r223, %r701, %r700;
	cvt.u32.u16 	%r702, %rs19;
	ld.shared.u16 	%r703, [%r165];
	add.s32 	%r224, %r703, %r702;
	bar.sync 	0;
	setp.lt.s32 	%p53, %r859, %r304;
	@%p53 bra 	$L__BB8_121;
	cvt.u64.u32 	%rd15, %r2;
	shl.b32 	%r704, %r206, 2;
	mov.u32 	%r705, _ZZN3cub18CUB_300001_SM_10006detail10radix_sort31DeviceRadixSortSingleTileKernelINS1_5radix10policy_hubIiiyE10Policy1000ELNS0_9SortOrderE0EiiyNS1_21identity_decomposer_tEEEvPKT1_PSA_PKT2_PSE_T3_iiT4_E12temp_storage;
	add.s32 	%r706, %r705, %r704;
	st.shared.u32 	[%r706], %r878;
	shl.b32 	%r707, %r207, 2;
	add.s32 	%r708, %r705, %r707;
	st.shared.u32 	[%r708], %r877;
	shl.b32 	%r709, %r208, 2;
	add.s32 	%r710, %r705, %r709;
	st.shared.u32 	[%r710], %r876;
	shl.b32 	%r711, %r209, 2;
	add.s32 	%r712, %r705, %r711;
	st.shared.u32 	[%r712], %r875;
	shl.b32 	%r713, %r210, 2;
	add.s32 	%r714, %r705, %r713;
	st.shared.u32 	[%r714], %r874;
	shl.b32 	%r715, %r211, 2;
	add.s32 	%r716, %r705, %r715;
	st.shared.u32 	[%r716], %r873;
	shl.b32 	%r717, %r212, 2;
	add.s32 	%r718, %r705, %r717;
	st.shared.u32 	[%r718], %r872;
	shl.b32 	%r719, %r213, 2;
	add.s32 	%r720, %r705, %r719;
	st.shared.u32 	[%r720], %r871;
	shl.b32 	%r721, %r214, 2;
	add.s32 	%r722, %r705, %r721;
	st.shared.u32 	[%r722], %r870;
	shl.b32 	%r723, %r215, 2;
	add.s32 	%r724, %r705, %r723;
	st.shared.u32 	[%r724], %r869;
	shl.b32 	%r725, %r216, 2;
	add.s32 	%r726, %r705, %r725;
	st.shared.u32 	[%r726], %r868;
	shl.b32 	%r727, %r217, 2;
	add.s32 	%r728, %r705, %r727;
	st.shared.u32 	[%r728], %r867;
	shl.b32 	%r729, %r218, 2;
	add.s32 	%r730, %r705, %r729;
	st.shared.u32 	[%r730], %r866;
	shl.b32 	%r731, %r219, 2;
	add.s32 	%r732, %r705, %r731;
	st.shared.u32 	[%r732], %r865;
	shl.b32 	%r733, %r220, 2;
	add.s32 	%r734, %r705, %r733;
	st.shared.u32 	[%r734], %r864;
	shl.b32 	%r735, %r221, 2;
	add.s32 	%r736, %r705, %r735;
	st.shared.u32 	[%r736], %r863;
	shl.b32 	%r737, %r222, 2;
	add.s32 	%r738, %r705, %r737;
	st.shared.u32 	[%r738], %r862;
	shl.b32 	%r739, %r223, 2;
	add.s32 	%r740, %r705, %r739;
	st.shared.u32 	[%r740], %r861;
	shl.b32 	%r741, %r224, 2;
	add.s32 	%r742, %r705, %r741;
	st.shared.u32 	[%r742], %r860;
	bar.sync 	0;
	mad.lo.s32 	%r225, %r2, -72, %r103;
	ld.shared.u32 	%r226, [%r225];
	ld.shared.u32 	%r227, [%r225+1024];
	ld.shared.u32 	%r228, [%r225+2048];
	ld.shared.u32 	%r229, [%r225+3072];
	ld.shared.u32 	%r230, [%r225+4096];
	ld.shared.u32 	%r231, [%r225+5120];
	ld.shared.u32 	%r232, [%r225+6144];
	ld.shared.u32 	%r233, [%r225+7168];
	ld.shared.u32 	%r234, [%r225+8192];
	ld.shared.u32 	%r235, [%r225+9216];
	ld.shared.u32 	%r236, [%r225+10240];
	ld.shared.u32 	%r237, [%r225+11264];
	ld.shared.u32 	%r238, [%r225+12288];
	ld.shared.u32 	%r239, [%r225+13312];
	ld.shared.u32 	%r240, [%r225+14336];
	ld.shared.u32 	%r241, [%r225+15360];
	ld.shared.u32 	%r242, [%r225+16384];
	ld.shared.u32 	%r243, [%r225+17408];
	ld.shared.u32 	%r244, [%r225+18432];
	bar.sync 	0;
	st.shared.u32 	[%r706], %r897;
	st.shared.u32 	[%r708], %r896;
	st.shared.u32 	[%r710], %r895;
	st.shared.u32 	[%r712], %r894;
	st.shared.u32 	[%r714], %r893;
	st.shared.u32 	[%r716], %r892;
	st.shared.u32 	[%r718], %r891;
	st.shared.u32 	[%r720], %r890;
	st.shared.u32 	[%r722], %r889;
	st.shared.u32 	[%r724], %r888;
	st.shared.u32 	[%r726], %r887;
	st.shared.u32 	[%r728], %r886;
	st.shared.u32 	[%r730], %r885;
	st.shared.u32 	[%r732], %r884;
	st.shared.u32 	[%r734], %r883;
	st.shared.u32 	[%r736], %r882;
	st.shared.u32 	[%r738], %r881;
	st.shared.u32 	[%r740], %r880;
	st.shared.u32 	[%r742], %r879;
	bar.sync 	0;
	ld.shared.u32 	%r245, [%r225+1024];
	ld.shared.u32 	%r246, [%r225+2048];
	ld.shared.u32 	%r247, [%r225+3072];
	ld.shared.u32 	%r248, [%r225+4096];
	ld.shared.u32 	%r249, [%r225+5120];
	ld.shared.u32 	%r250, [%r225+6144];
	ld.shared.u32 	%r251, [%r225+7168];
	ld.shared.u32 	%r252, [%r225+8192];
	ld.shared.u32 	%r253, [%r225+9216];
	ld.shared.u32 	%r254, [%r225+10240];
	ld.shared.u32 	%r255, [%r225+11264];
	ld.shared.u32 	%r256, [%r225+12288];
	ld.shared.u32 	%r257, [%r225+13312];
	ld.shared.u32 	%r258, [%r225+14336];
	ld.shared.u32 	%r259, [%r225+15360];
	ld.shared.u32 	%r260, [%r225+16384];
	ld.shared.u32 	%r261, [%r225+17408];
	ld.shared.u32 	%r262, [%r225+18432];
	setp.gt.u64 	%p54, %rd2, %rd15;
	cvta.to.global.u64 	%rd16, %rd6;
	mul.wide.u32 	%rd17, %r2, 4;
	add.s64 	%rd4, %rd16, %rd17;
	cvta.to.global.u64 	%rd18, %rd8;
	add.s64 	%rd5, %rd18, %rd17;
	@%p54 bra 	$L__BB8_83;
	bra.uni 	$L__BB8_84;
$L__BB8_83:
	xor.b32  	%r743, %r226, -2147483648;
	ld.shared.u32 	%r744, [%r225];
	st.global.u32 	[%rd4], %r743;
	st.global.u32 	[%rd5], %r744;
$L__BB8_84:
	add.s32 	%r745, %r2, 256;
	cvt.u64.u32 	%rd19, %r745;
	setp.le.u64 	%p55, %rd2, %rd19;
	@%p55 bra 	$L__BB8_86;
	xor.b32  	%r746, %r227, -2147483648;
	st.global.u32 	[%rd4+1024], %r746;
	st.global.u32 	[%rd5+1024], %r245;
$L__BB8_86:
	add.s32 	%r747, %r2, 512;
	cvt.u64.u32 	%rd20, %r747;
	setp.le.u64 	%p56, %rd2, %rd20;
	@%p56 bra 	$L__BB8_88;
	xor.b32  	%r748, %r228, -2147483648;
	st.global.u32 	[%rd4+2048], %r748;
	st.global.u32 	[%rd5+2048], %r246;
$L__BB8_88:
	add.s32 	%r749, %r2, 768;
	cvt.u64.u32 	%rd21, %r749;
	setp.le.u64 	%p57, %rd2, %rd21;
	@%p57 bra 	$L__BB8_90;
	xor.b32  	%r750, %r229, -2147483648;
	st.global.u32 	[%rd4+3072], %r750;
	st.global.u32 	[%rd5+3072], %r247;
$L__BB8_90:
	or.b32  	%r751, %r2, 1024;
	cvt.u64.u32 	%rd22, %r751;
	setp.le.u64 	%p58, %rd2, %rd22;
	@%p58 bra 	$L__BB8_92;
	xor.b32  	%r752, %r230, -2147483648;
	st.global.u32 	[%rd4+4096], %r752;
	st.global.u32 	[%rd5+4096], %r248;
$L__BB8_92:
	add.s32 	%r753, %r2, 1280;
	cvt.u64.u32 	%rd23, %r753;
	setp.le.u64 	%p59, %rd2, %rd23;
	@%p59 bra 	$L__BB8_94;
	xor.b32  	%r754, %r231, -2147483648;
	st.global.u32 	[%rd4+5120], %r754;
	st.global.u32 	[%rd5+5120], %r249;
$L__BB8_94:
	add.s32 	%r755, %r2, 1536;
	cvt.u64.u32 	%rd24, %r755;
	setp.le.u64 	%p60, %rd2, %rd24;
	@%p60 bra 	$L__BB8_96;
	xor.b32  	%r756, %r232, -2147483648;
	st.global.u32 	[%rd4+6144], %r756;
	st.global.u32 	[%rd5+6144], %r250;
$L__BB8_96:
	add.s32 	%r757, %r2, 1792;
	cvt.u64.u32 	%rd25, %r757;
	setp.le.u64 	%p61, %rd2, %rd25;
	@%p61 bra 	$L__BB8_98;
	xor.b32  	%r758, %r233, -2147483648;
	st.global.u32 	[%rd4+7168], %r758;
	st.global.u32 	[%rd5+7168], %r251;
$L__BB8_98:
	or.b32  	%r759, %r2, 2048;
	cvt.u64.u32 	%rd26, %r759;
	setp.le.u64 	%p62, %rd2, %rd26;
	@%p62 bra 	$L__BB8_100;
	xor.b32  	%r760, %r234, -2147483648;
	st.global.u32 	[%rd4+8192], %r760;
	st.global.u32 	[%rd5+8192], %r252;
$L__BB8_100:
	add.s32 	%r761, %r2, 2304;
	cvt.u64.u32 	%rd27, %r761;
	setp.le.u64 	%p63, %rd2, %rd27;
	@%p63 bra 	$L__BB8_102;
	xor.b32  	%r762, %r235, -2147483648;
	st.global.u32 	[%rd4+9216], %r762;
	st.global.u32 	[%rd5+9216], %r253;
$L__BB8_102:
	add.s32 	%r763, %r2, 2560;
	cvt.u64.u32 	%rd28, %r763;
	setp.le.u64 	%p64, %rd2, %rd28;
	@%p64 bra 	$L__BB8_104;
	xor.b32  	%r764, %r236, -2147483648;
	st.global.u32 	[%rd4+10240], %r764;
	st.global.u32 	[%rd5+10240], %r254;
$L__BB8_104:
	add.s32 	%r765, %r2, 2816;
	cvt.u64.u32 	%rd29, %r765;
	setp.le.u64 	%p65, %rd2, %rd29;
	@%p65 bra 	$L__BB8_106;
	xor.b32  	%r766, %r237, -2147483648;
	st.global.u32 	[%rd4+11264], %r766;
	st.global.u32 	[%rd5+11264], %r255;
$L__BB8_106:
	or.b32  	%r767, %r2, 3072;
	cvt.u64.u32 	%rd30, %r767;
	setp.le.u64 	%p66, %rd2, %rd30;
	@%p66 bra 	$L__BB8_108;
	xor.b32  	%r768, %r238, -2147483648;
	st.global.u32 	[%rd4+12288], %r768;
	st.global.u32 	[%rd5+12288], %r256;
$L__BB8_108:
	add.s32 	%r769, %r2, 3328;
	cvt.u64.u32 	%rd31, %r769;
	setp.le.u64 	%p67, %rd2, %rd31;
	@%p67 bra 	$L__BB8_110;
	xor.b32  	%r770, %r239, -2147483648;
	st.global.u32 	[%rd4+13312], %r770;
	st.global.u32 	[%rd5+13312], %r257;
$L__BB8_110:
	add.s32 	%r771, %r2, 3584;
	cvt.u64.u32 	%rd32, %r771;
	setp.le.u64 	%p68, %rd2, %rd32;
	@%p68 bra 	$L__BB8_112;
	xor.b32  	%r772, %r240, -2147483648;
	st.global.u32 	[%rd4+14336], %r772;
	st.global.u32 	[%rd5+14336], %r258;
$L__BB8_112:
	add.s32 	%r773, %r2, 3840;
	cvt.u64.u32 	%rd33, %r773;
	setp.le.u64 	%p69, %rd2, %rd33;
	@%p69 bra 	$L__BB8_114;
	xor.b32  	%r774, %r241, -2147483648;
	st.global.u32 	[%rd4+15360], %r774;
	st.global.u32 	[%rd5+15360], %r259;
$L__BB8_114:
	or.b32  	%r775, %r2, 4096;
	cvt.u64.u32 	%rd34, %r775;
	setp.le.u64 	%p70, %rd2, %rd34;
	@%p70 bra 	$L__BB8_116;
	xor.b32  	%r776, %r242, -2147483648;
	st.global.u32 	[%rd4+16384], %r776;
	st.global.u32 	[%rd5+16384], %r260;
$L__BB8_116:
	add.s32 	%r777, %r2, 4352;
	cvt.u64.u32 	%rd35, %r777;
	setp.le.u64 	%p71, %rd2, %rd35;
	@%p71 bra 	$L__BB8_118;
	xor.b32  	%r778, %r243, -2147483648;
	st.global.u32 	[%rd4+17408], %r778;
	st.global.u32 	[%rd5+17408], %r261;
$L__BB8_118:
	add.s32 	%r779, %r2, 4608;
	cvt.u64.u32 	%rd36, %r779;
	setp.le.u64 	%p72, %rd2, %rd36;
	@%p72 bra 	$L__BB8_120;
	xor.b32  	%r780, %r244, -2147483648;
	st.global.u32 	[%rd4+18432], %r780;
	st.global.u32 	[%rd5+18432], %r262;
$L__BB8_120:
	ret;
$L__BB8_121:
	shl.b32 	%r781, %r206, 2;
	mov.u32 	%r782, _ZZN3cub18CUB_300001_SM_10006detail10radix_sort31DeviceRadixSortSingleTileKernelINS1_5radix10policy_hubIiiyE10Policy1000ELNS0_9SortOrderE0EiiyNS1_21identity_decomposer_tEEEvPKT1_PSA_PKT2_PSE_T3_iiT4_E12temp_storage;
	add.s32 	%r783, %r782, %r781;
	st.shared.u32 	[%r783], %r878;
	shl.b32 	%r784, %r207, 2;
	add.s32 	%r785, %r782, %r784;
	st.shared.u32 	[%r785], %r877;
	shl.b32 	%r786, %r208, 2;
	add.s32 	%r787, %r782, %r786;
	st.shared.u32 	[%r787], %r876;
	shl.b32 	%r788, %r209, 2;
	add.s32 	%r789, %r782, %r788;
	st.shared.u32 	[%r789], %r875;
	shl.b32 	%r790, %r210, 2;
	add.s32 	%r791, %r782, %r790;
	st.shared.u32 	[%r791], %r874;
	shl.b32 	%r792, %r211, 2;
	add.s32 	%r793, %r782, %r792;
	st.shared.u32 	[%r793], %r873;
	shl.b32 	%r794, %r212, 2;
	add.s32 	%r795, %r782, %r794;
	st.shared.u32 	[%r795], %r872;
	shl.b32 	%r796, %r213, 2;
	add.s32 	%r797, %r782, %r796;
	st.shared.u32 	[%r797], %r871;
	shl.b32 	%r798, %r214, 2;
	add.s32 	%r799, %r782, %r798;
	st.shared.u32 	[%r799], %r870;
	shl.b32 	%r800, %r215, 2;
	add.s32 	%r801, %r782, %r800;
	st.shared.u32 	[%r801], %r869;
	shl.b32 	%r802, %r216, 2;
	add.s32 	%r803, %r782, %r802;
	st.shared.u32 	[%r803], %r868;
	shl.b32 	%r804, %r217, 2;
	add.s32 	%r805, %r782, %r804;
	st.shared.u32 	[%r805], %r867;
	shl.b32 	%r806, %r218, 2;
	add.s32 	%r807, %r782, %r806;
	st.shared.u32 	[%r807], %r866;
	shl.b32 	%r808, %r219, 2;
	add.s32 	%r809, %r782, %r808;
	st.shared.u32 	[%r809], %r865;
	shl.b32 	%r810, %r220, 2;
	add.s32 	%r811, %r782, %r810;
	st.shared.u32 	[%r811], %r864;
	shl.b32 	%r812, %r221, 2;
	add.s32 	%r813, %r782, %r812;
	st.shared.u32 	[%r813], %r863;
	shl.b32 	%r814, %r222, 2;
	add.s32 	%r815, %r782, %r814;
	st.shared.u32 	[%r815], %r862;
	shl.b32 	%r816, %r223, 2;
	add.s32 	%r817, %r782, %r816;
	st.shared.u32 	[%r817], %r861;
	shl.b32 	%r818, %r224, 2;
	add.s32 	%r819, %r782, %r818;
	st.shared.u32 	[%r819], %r860;
	bar.sync 	0;
	ld.shared.u32 	%r878, [%r103];
	ld.shared.u32 	%r877, [%r103+4];
	ld.shared.u32 	%r876, [%r103+8];
	ld.shared.u32 	%r875, [%r103+12];
	ld.shared.u32 	%r874, [%r103+16];
	ld.shared.u32 	%r873, [%r103+20];
	ld.shared.u32 	%r872, [%r103+24];
	ld.shared.u32 	%r871, [%r103+28];
	ld.shared.u32 	%r870, [%r103+32];
	ld.shared.u32 	%r869, [%r103+36];
	ld.shared.u32 	%r868, [%r103+40];
	ld.shared.u32 	%r867, [%r103+44];
	ld.shared.u32 	%r866, [%r103+48];
	ld.shared.u32 	%r865, [%r103+52];
	ld.shared.u32 	%r864, [%r103+56];
	ld.shared.u32 	%r863, [%r103+60];
	ld.shared.u32 	%r862, [%r103+64];
	ld.shared.u32 	%r861, [%r103+68];
	ld.shared.u32 	%r860, [%r103+72];
	bar.sync 	0;
	st.shared.u32 	[%r783], %r897;
	st.shared.u32 	[%r785], %r896;
	st.shared.u32 	[%r787], %r895;
	st.shared.u32 	[%r789], %r894;
	st.shared.u32 	[%r791], %r893;
	st.shared.u32 	[%r793], %r892;
	st.shared.u32 	[%r795], %r891;
	st.shared.u32 	[%r797], %r890;
	st.shared.u32 	[%r799], %r889;
	st.shared.u32 	[%r801], %r888;
	st.shared.u32 	[%r803], %r887;
	st.shared.u32 	[%r805], %r886;
	st.shared.u32 	[%r807], %r885;
	st.shared.u32 	[%r809], %r884;
	st.shared.u32 	[%r811], %r883;
	st.shared.u32 	[%r813], %r882;
	st.shared.u32 	[%r815], %r881;
	st.shared.u32 	[%r817], %r880;
	st.shared.u32 	[%r819], %r879;
	bar.sync 	0;
	ld.shared.u32 	%r897, [%r103];
	ld.shared.u32 	%r896, [%r103+4];
	ld.shared.u32 	%r895, [%r103+8];
	ld.shared.u32 	%r894, [%r103+12];
	ld.shared.u32 	%r893, [%r103+16];
	ld.shared.u32 	%r892, [%r103+20];
	ld.shared.u32 	%r891, [%r103+24];
	ld.shared.u32 	%r890, [%r103+28];
	ld.shared.u32 	%r889, [%r103+32];
	ld.shared.u32 	%r888, [%r103+36];
	ld.shared.u32 	%r887, [%r103+40];
	ld.shared.u32 	%r886, [%r103+44];
	ld.shared.u32 	%r885, [%r103+48];
	ld.shared.u32 	%r884, [%r103+52];
	ld.shared.u32 	%r883, [%r103+56];
	ld.shared.u32 	%r882, [%r103+60];
	ld.shared.u32 	%r881, [%r103+64];
	ld.shared.u32 	%r880, [%r103+68];
	ld.shared.u32 	%r879, [%r103+72];
	bar.sync 	0;
	add.s32 	%r859, %r859, 6;
	add.s32 	%r858, %r858, -6;
	bra.uni 	$L__BB8_77;

}
	// .globl	_ZN3cub18CUB_300001_SM_10006detail10radix_sort30DeviceRadixSortHistogramKernelINS1_5radix10policy_hubIiiyE10Policy1000ELNS0_9SortOrderE0EiyNS1_21identity_decomposer_tEEEvPT2_PKT1_SA_iiT3_
.visible .entry _ZN3cub18CUB_300001_SM_10006detail10radix_sort30DeviceRadixSortHistogramKernelINS1_5radix10policy_hubIiiyE10Policy1000ELNS0_9SortOrderE0EiyNS1_21identity_decomposer_tEEEvPT2_PKT1_SA_iiT3_(
	.param .u64 .ptr .align 1 _ZN3cub18CUB_300001_SM_10006detail10radix_sort30DeviceRadixSortHistogramKernelINS1_5radix10policy_hubIiiyE10Policy1000ELNS0_9SortOrderE0EiyNS1_21identity_decomposer_tEEEvPT2_PKT1_SA_iiT3__param_0,
	.param .u64 .ptr .align 1 _ZN3cub18CUB_300001_SM_10006detail10radix_sort30DeviceRadixSortHistogramKernelINS1_5radix10policy_hubIiiyE10Policy1000ELNS0_9SortOrderE0EiyNS1_21identity_decomposer_tEEEvPT2_PKT1_SA_iiT3__param_1,
	.param .u64 _ZN3cub18CUB_300001_SM_10006detail10radix_sort30DeviceRadixSortHistogramKernelINS1_5radix10policy_hubIiiyE10Policy1000ELNS0_9SortOrderE0EiyNS1_21identity_decomposer_tEEEvPT2_PKT1_SA_iiT3__param_2,
	.param .u32 _ZN3cub18CUB_300001_SM_10006detail10radix_sort30DeviceRadixSortHistogramKernelINS1_5radix10policy_hubIiiyE10Policy1000ELNS0_9SortOrderE0EiyNS1_21identity_decomposer_tEEEvPT2_PKT1_SA_iiT3__param_3,
	.param .u32 _ZN3cub18CUB_300001_SM_10006detail10radix_sort30DeviceRadixSortHistogramKernelINS1_5radix10policy_hubIiiyE10Policy1000ELNS0_9SortOrderE0EiyNS1_21identity_decomposer_tEEEvPT2_PKT1_SA_iiT3__param_4,
	.param .align 1 .b8 _ZN3cub18CUB_300001_SM_10006detail10radix_sort30DeviceRadixSortHistogramKernelINS1_5radix10policy_hubIiiyE10Policy1000ELNS0_9SortOrderE0EiyNS1_21identity_decomposer_tEEEvPT2_PKT1_SA_iiT3__param_5[1]
)
.maxntid 128
{
	.reg .pred 	%p<91>;
	.reg .b32 	%r<486>;
	.reg .b64 	%rd<137>;
	// demoted variable
	.shared .align 4 .b8 _ZZN3cub18CUB_300001_SM_10006detail10radix_sort30DeviceRadixSortHistogramKernelINS1_5radix10policy_hubIiiyE10Policy1000ELNS0_9SortOrderE0EiyNS1_21identity_decomposer_tEEEvPT2_PKT1_SA_iiT3_E12temp_storage[4096];
	ld.param.u64 	%rd18, [_ZN3cub18CUB_300001_SM_10006detail10radix_sort30DeviceRadixSortHistogramKernelINS1_5radix10policy_hubIiiyE10Policy1000ELNS0_9SortOrderE0EiyNS1_21identity_decomposer_tEEEvPT2_PKT1_SA_iiT3__param_0];
	ld.param.u64 	%rd19, [_ZN3cub18CUB_300001_SM_10006detail10radix_sort30DeviceRadixSortHistogramKernelINS1_5radix10policy_hubIiiyE10Policy1000ELNS0_9SortOrderE0EiyNS1_21identity_decomposer_tEEEvPT2_PKT1_SA_iiT3__param_1];
	ld.param.u64 	%rd17, [_ZN3cub18CUB_300001_SM_10006detail10radix_sort30DeviceRadixSortHistogramKernelINS1_5radix10policy_hubIiiyE10Policy1000ELNS0_9SortOrderE0EiyNS1_21identity_decomposer_tEEEvPT2_PKT1_SA_iiT3__param_2];
	ld.param.u32 	%r174, [_ZN3cub18CUB_300001_SM_10006detail10radix_sort30DeviceRadixSortHistogramKernelINS1_5radix10policy_hubIiiyE10Policy1000ELNS0_9SortOrderE0EiyNS1_21identity_decomposer_tEEEvPT2_PKT1_SA_iiT3__param_3];
	ld.param.u32 	%r175, [_ZN3cub18CUB_300001_SM_10006detail10radix_sort30DeviceRadixSortHistogramKernelINS1_5radix10policy_hubIiiyE10Policy1000ELNS0_9SortOrderE0EiyNS1_21identity_decomposer_tEEEvPT2_PKT1_SA_iiT3__param_4];
	cvta.to.global.u64 	%rd1, %rd19;
	cvta.to.global.u64 	%rd2, %rd18;
	setp.eq.s64 	%p2, %rd17, 0;
	@%p2 bra 	$L__BB9_153;
	sub.s32 	%r176, %r175, %r174;
	add.s32 	%r177, %r176, 7;
	shr.s32 	%r178, %r177, 31;
	shr.u32 	%r179, %r178, 29;
	add.s32 	%r180, %r177, %r179;
	shr.s32 	%r181, %r180, 3;
	mov.u32 	%r182, %tid.x;
	setp.gt.u32 	%p3, %r182, 255;
	setp.lt.s32 	%p4, %r177, 8;
	mov.u32 	%r183, %ctaid.x;
	shl.b32 	%r184, %r183, 11;
	cvt.u64.u32 	%rd3, %r184;
	mov.u32 	%r185, %nctaid.x;
	shl.b32 	%r186, %r185, 11;
	cvt.u64.u32 	%rd4, %r186;
	add.s32 	%r1, %r181, -1;
	and.b32  	%r2, %r181, 15;
	and.b32  	%r3, %r181, 7;
	add.s32 	%r4, %r3, -1;
	and.b32  	%r5, %r181, 3;
	or.pred  	%p1, %p3, %p4;
	shl.b32 	%r187, %r182, 2;
	mov.u32 	%r188, _ZZN3cub18CUB_300001_SM_10006detail10radix_sort30DeviceRadixSortHistogramKernelINS1_5radix10policy_hubIiiyE10Policy1000ELNS0_9SortOrderE0EiyNS1_21identity_decomposer_tEEEvPT2_PKT1_SA_iiT3_E12temp_storage;
	add.s32 	%r6, %r188, %r187;
	and.b32  	%r7, %r181, 268435440;
	cvt.u64.u32 	%rd5, %r182;
	add.s32 	%r8, %r182, 128;
	add.s32 	%r9, %r182, 256;
	add.s32 	%r10, %r182, 384;
	add.s32 	%r11, %r182, 512;
	add.s32 	%r12, %r182, 640;
	add.s32 	%r13, %r182, 768;
	or.b32  	%r14, %r182, 1024;
	add.s32 	%r15, %r182, 1920;
	and.b32  	%r16, %r181, 268435448;
	and.b32  	%r17, %r181, 1;
	neg.s32 	%r18, %r7;
	add.s32 	%r19, %r6, 8192;
	add.s64 	%rd21, %rd17, -1;
	shr.u64 	%rd22, %rd21, 30;
	add.s64 	%rd23, %rd22, 1;
	min.u64 	%rd6, %rd23, %rd17;
	mov.b64 	%rd135, 0;
$L__BB9_2:
	@%p1 bra 	$L__BB9_30;
	setp.lt.u32 	%p5, %r1, 15;
	mov.b32 	%r439, 0;
	@%p5 bra 	$L__BB9_6;
	mov.u32 	%r436, %r19;
	mov.u32 	%r437, %r18;
$L__BB9_5:
	.pragma "nounroll";
	mov.b32 	%r190, 0;
	st.shared.u32 	[%r436+-8192], %r190;
	st.shared.u32 	[%r436+-7168], %r190;
	st.shared.u32 	[%r436+-6144], %r190;
	st.shared.u32 	[%r436+-5120], %r190;
	st.shared.u32 	[%r436+-4096], %r190;
	st.shared.u32 	[%r436+-3072], %r190;
	st.shared.u32 	[%r436+-2048], %r190;
	st.shared.u32 	[%r436+-1024], %r190;
	st.shared.u32 	[%r436], %r190;
	st.shared.u32 	[%r436+1024], %r190;
	st.shared.u32 	[%r436+2048], %r190;
	st.shared.u32 	[%r436+3072], %r190;
	st.shared.u32 	[%r436+4096], %r190;
	st.shared.u32 	[%r436+5120], %r190;
	st.shared.u32 	[%r436+6144], %r190;
	st.shared.u32 	[%r436+7168], %r190;
	add.s32 	%r437, %r437, 16;
	add.s32 	%r436, %r436, 16384;
	setp.ne.s32 	%p6, %r437, 0;
	mov.u32 	%r439, %r7;
	@%p6 bra 	$L__BB9_5;
$L__BB9_6:
	add.s32 	%r25, %r2, -1;
	setp.eq.s32 	%p7, %r2, 0;
	@%p7 bra 	$L__BB9_16;
	setp.lt.u32 	%p8, %r25, 7;
	@%p8 bra 	$L__BB9_9;
	shl.b32 	%r191, %r439, 10;
	add.s32 	%r192, %r6, %r191;
	mov.b32 	%r193, 0;
	st.shared.u32 	[%r192], %r193;
	st.shared.u32 	[%r192+1024], %r193;
	st.shared.u32 	[%r192+2048], %r193;
	st.shared.u32 	[%r192+3072], %r193;
	st.shared.u32 	[%r192+4096], %r193;
	st.shared.u32 	[%r192+5120], %r193;
	st.shared.u32 	[%r192+6144], %r193;
	st.shared.u32 	[%r192+7168], %r193;
	add.s32 	%r439, %r439, 8;
$L__BB9_9:
	setp.eq.s32 	%p9, %r3, 0;
	@%p9 bra 	$L__BB9_16;
	setp.lt.u32 	%p10, %r4, 3;
	@%p10 bra 	$L__BB9_12;
	shl.b32 	%r194, %r439, 10;
	add.s32 	%r195, %r6, %r194;
	mov.b32 	%r196, 0;
	st.shared.u32 	[%r195], %r196;
	st.shared.u32 	[%r195+1024], %r196;
	st.shared.u32 	[%r195+2048], %r196;
	st.shared.u32 	[%r195+3072], %r196;
	add.s32 	%r439, %r439, 4;
$L__BB9_12:
	setp.eq.s32 	%p11, %r5, 0;
	@%p11 bra 	$L__BB9_16;
	setp.eq.s32 	%p12, %r5, 1;
	shl.b32 	%r197, %r439, 10;
	add.s32 	%r30, %r6, %r197;
	mov.b32 	%r198, 0;
	st.shared.u32 	[%r30], %r198;
	@%p12 bra 	$L__BB9_16;
	setp.eq.s32 	%p13, %r5, 2;
	mov.b32 	%r199, 0;
	st.shared.u32 	[%r30+1024], %r199;
	@%p13 bra 	$L__BB9_16;
	mov.b32 	%r200, 0;
	st.shared.u32 	[%r30+2048], %r200;
$L__BB9_16:
	cvt.u32.u64 	%r201, %rd5;
	setp.gt.u32 	%p14, %r201, 127;
	@%p14 bra 	$L__BB9_30;
	setp.lt.u32 	%p15, %r1, 15;
	mov.b32 	%r443, 0;
	@%p15 bra 	$L__BB9_20;
	mov.b32 	%r441, 0;
$L__BB9_19:
	.pragma "nounroll";
	shl.b32 	%r204, %r441, 10;
	add.s32 	%r205, %r6, %r204;
	mov.b32 	%r206, 0;
	st.shared.u32 	[%r205+512], %r206;
	st.shared.u32 	[%r205+1536], %r206;
	st.shared.u32 	[%r205+2560], %r206;
	st.shared.u32 	[%r205+3584], %r206;
	st.shared.u32 	[%r205+4608], %r206;
	st.shared.u32 	[%r205+5632], %r206;
	st.shared.u32 	[%r205+6656], %r206;
	st.shared.u32 	[%r205+7680], %r206;
	st.shared.u32 	[%r205+8704], %r206;
	st.shared.u32 	[%r205+9728], %r206;
	st.shared.u32 	[%r205+10752], %r206;
	st.shared.u32 	[%r205+11776], %r206;
	st.shared.u32 	[%r205+12800], %r206;
	st.shared.u32 	[%r205+13824], %r206;
	st.shared.u32 	[%r205+14848], %r206;
	st.shared.u32 	[%r205+15872], %r206;
	add.s32 	%r441, %r441, 16;
	setp.ne.s32 	%p16, %r441, %r7;
	mov.u32 	%r443, %r7;
	@%p16 bra 	$L__BB9_19;
$L__BB9_20:
	setp.eq.s32 	%p17, %r2, 0;
	@%p17 bra 	$L__BB9_30;
	setp.lt.u32 	%p18, %r25, 7;
	@%p18 bra 	$L__BB9_23;
	shl.b32 	%r207, %r443, 10;
	add.s32 	%r208, %r6, %r207;
	mov.b32 	%r209, 0;
	st.shared.u32 	[%r208+512], %r209;
	st.shared.u32 	[%r208+1536], %r209;
	st.shared.u32 	[%r208+2560], %r209;
	st.shared.u32 	[%r208+3584], %r209;
	st.shared.u32 	[%r208+4608], %r209;
	st.shared.u32 	[%r208+5632], %r209;
	st.shared.u32 	[%r208+6656], %r209;
	st.shared.u32 	[%r208+7680], %r209;
	add.s32 	%r443, %r443, 8;
$L__BB9_23:
	setp.eq.s32 	%p19, %r3, 0;
	@%p19 bra 	$L__BB9_30;
	setp.lt.u32 	%p20, %r4, 3;
	@%p20 bra 	$L__BB9_26;
	shl.b32 	%r210, %r443, 10;
	add.s32 	%r211, %r6, %r210;
	mov.b32 	%r212, 0;
	st.shared.u32 	[%r211+512], %r212;
	st.shared.u32 	[%r211+1536], %r212;
	st.shared.u32 	[%r211+2560], %r212;
	st.shared.u32 	[%r211+3584], %r212;
	add.s32 	%r443, %r443, 4;
$L__BB9_26:
	setp.eq.s32 	%p21, %r5, 0;
	@%p21 bra 	$L__BB9_30;
	setp.eq.s32 	%p22, %r5, 1;
	shl.b32 	%r213, %r443, 10;
	add.s32 	%r38, %r6, %r213;
	mov.b32 	%r214, 0;
	st.shared.u32 	[%r38+512], %r214;
	@%p22 bra 	$L__BB9_30;
	setp.eq.s32 	%p23, %r5, 2;
	mov.b32 	%r215, 0;
	st.shared.u32 	[%r38+1536], %r215;
	@%p23 bra 	$L__BB9_30;
	mov.b32 	%r216, 0;
	st.shared.u32 	[%r38+2560], %r216;
$L__BB9_30:
	bar.sync 	0;
	bar.sync 	0;
	shl.b64 	%rd8, %rd135, 30;
	sub.s64 	%rd24, %rd17, %rd8;
	min.u64 	%rd9, %rd24, 1073741824;
	setp.le.u64 	%p24, %rd9, %rd3;
	@%p24 bra 	$L__BB9_70;
	mov.u64 	%rd136, %rd3;
$L__BB9_32:
	add.s64 	%rd11, %rd136, %rd8;
	sub.s64 	%rd12, %rd17, %rd11;
	setp.lt.u64 	%p25, %rd12, 2048;
	@%p25 bra 	$L__BB9_34;
	add.s64 	%rd27, %rd11, %rd5;
	shl.b64 	%rd28, %rd27, 2;
	add.s64 	%rd29, %rd1, %rd28;
	ld.global.u32 	%r475, [%rd29];
	ld.global.u32 	%r474, [%rd29+512];
	ld.global.u32 	%r473, [%rd29+1024];
	ld.global.u32 	%r472, [%rd29+1536];
	ld.global.u32 	%r471, [%rd29+2048];
	ld.global.u32 	%r470, [%rd29+2560];
	ld.global.u32 	%r469, [%rd29+3072];
	ld.global.u32 	%r468, [%rd29+3584];
	ld.global.u32 	%r467, [%rd29+4096];
	ld.global.u32 	%r466, [%rd29+4608];
	ld.global.u32 	%r465, [%rd29+5120];
	ld.global.u32 	%r464, [%rd29+5632];
	ld.global.u32 	%r463, [%rd29+6144];
	ld.global.u32 	%r462, [%rd29+6656];
	ld.global.u32 	%r461, [%rd29+7168];
	ld.global.u32 	%r460, [%rd29+7680];
	bra.uni 	$L__BB9_66;
$L__BB9_34:
	cvt.u32.u64 	%r218, %rd5;
	cvt.u32.u64 	%r55, %rd12;
	setp.ge.s32 	%p26, %r218, %r55;
	add.s64 	%rd25, %rd11, %rd5;
	shl.b64 	%rd26, %rd25, 2;
	add.s64 	%rd13, %rd1, %rd26;
	mov.b32 	%r475, 2147483647;
	@%p26 bra 	$L__BB9_36;
	ld.global.u32 	%r475, [%rd13];
$L__BB9_36:
	setp.ge.s32 	%p27, %r8, %r55;
	mov.b32 	%r474, 2147483647;
	@%p27 bra 	$L__BB9_38;
	ld.global.u32 	%r474, [%rd13+512];
$L__BB9_38:
	setp.ge.s32 	%p28, %r9, %r55;
	mov.b32 	%r473, 2147483647;
	@%p28 bra 	$L__BB9_40;
	ld.global.u32 	%r473, [%rd13+1024];
$L__BB9_40:
	setp.ge.s32 	%p29, %r10, %r55;
	mov.b32 	%r472, 2147483647;
	@%p29 bra 	$L__BB9_42;
	ld.global.u32 	%r472, [%rd13+1536];
$L__BB9_42:
	setp.ge.s32 	%p30, %r11, %r55;
	mov.b32 	%r471, 2147483647;
	@%p30 bra 	$L__BB9_44;
	ld.global.u32 	%r471, [%rd13+2048];
$L__BB9_44:
	setp.ge.s32 	%p31, %r12, %r55;
	mov.b32 	%r470, 2147483647;
	@%p31 bra 	$L__BB9_46;
	ld.global.u32 	%r470, [%rd13+2560];
$L__BB9_46:
	setp.ge.s32 	%p32, %r13, %r55;
	mov.b32 	%r469, 2147483647;
	@%p32 bra 	$L__BB9_48;
	ld.global.u32 	%r469, [%rd13+3072];
$L__BB9_48:
	mov.u32 	%r226, %tid.x;
	add.s32 	%r227, %r226, 896;
	setp.ge.s32 	%p33, %r227, %r55;
	mov.b32 	%r468, 2147483647;
	@%p33 bra 	$L__BB9_50;
	ld.global.u32 	%r468, [%rd13+3584];
$L__BB9_50:
	setp.ge.s32 	%p34, %r14, %r55;
	mov.b32 	%r467, 2147483647;
	@%p34 bra 	$L__BB9_52;
	ld.global.u32 	%r467, [%rd13+4096];
$L__BB9_52:
	add.s32 	%r231, %r226, 1152;
	setp.ge.s32 	%p35, %r231, %r55;
	mov.b32 	%r466, 2147483647;
	@%p35 bra 	$L__BB9_54;
	ld.global.u32 	%r466, [%rd13+4608];
$L__BB9_54:
	add.s32 	%r234, %r226, 1280;
	setp.ge.s32 	%p36, %r234, %r55;
	mov.b32 	%r465, 2147483647;
	@%p36 bra 	$L__BB9_56;
	ld.global.u32 	%r465, [%rd13+5120];
$L__BB9_56:
	add.s32 	%r237, %r226, 1408;
	setp.ge.s32 	%p37, %r237, %r55;
	mov.b32 	%r464, 2147483647;
	@%p37 bra 	$L__BB9_58;
	ld.global.u32 	%r464, [%rd13+5632];
$L__BB9_58:
	add.s32 	%r240, %r226, 1536;
	setp.ge.s32 	%p38, %r240, %r55;
	mov.b32 	%r463, 2147483647;
	@%p38 bra 	$L__BB9_60;
	ld.global.u32 	%r463, [%rd13+6144];
$L__BB9_60:
	add.s32 	%r243, %r226, 1664;
	setp.ge.s32 	%p39, %r243, %r55;
	mov.b32 	%r462, 2147483647;
	@%p39 bra 	$L__BB9_62;
	ld.global.u32 	%r462, [%rd13+6656];
$L__BB9_62:
	add.s32 	%r246, %r226, 1792;
	setp.ge.s32 	%p40, %r246, %r55;
	mov.b32 	%r461, 2147483647;
	@%p40 bra 	$L__BB9_64;
	ld.global.u32 	%r461, [%rd13+7168];
$L__BB9_64:
	setp.ge.s32 	%p41, %r15, %r55;
	mov.b32 	%r460, 2147483647;
	@%p41 bra 	$L__BB9_66;
	ld.global.u32 	%r460, [%rd13+7680];
$L__BB9_66:
	setp.le.s32 	%p42, %r175, %r174;
	@%p42 bra 	$L__BB9_69;
	xor.b32  	%r103, %r460, -2147483648;
	xor.b32  	%r104, %r461, -2147483648;
	xor.b32  	%r105, %r462, -2147483648;
	xor.b32  	%r106, %r463, -2147483648;
	xor.b32  	%r107, %r464, -2147483648;
	xor.b32  	%r108, %r465, -2147483648;
	xor.b32  	%r109, %r466, -2147483648;
	xor.b32  	%r110, %r467, -2147483648;
	xor.b32  	%r111, %r468, -2147483648;
	xor.b32  	%r112, %r469, -2147483648;
	xor.b32  	%r113, %r470, -2147483648;
	xor.b32  	%r114, %r471, -2147483648;
	xor.b32  	%r115, %r472, -2147483648;
	xor.b32  	%r116, %r473, -2147483648;
	xor.b32  	%r117, %r474, -2147483648;
	xor.b32  	%r118, %r475, -2147483648;
	mov.b32 	%r476, 0;
	mov.u32 	%r477, %r174;
$L__BB9_68:
	sub.s32 	%r249, %r175, %r477;
	shl.b32 	%r250, %r476, 10;
	mov.u32 	%r251, _ZZN3cub18CUB_300001_SM_10006detail10radix_sort30DeviceRadixSortHistogramKernelINS1_5radix10policy_hubIiiyE10Policy1000ELNS0_9SortOrderE0EiyNS1_21identity_decomposer_tEEEvPT2_PKT1_SA_iiT3_E12temp_storage;
	add.s32 	%r252, %r251, %r250;
	min.s32 	%r253, %r249, 8;
	mov.b32 	%r254, -1;
	shl.b32 	%r255, %r254, %r253;
	not.b32 	%r256, %r255;
	shr.u32 	%r257, %r118, %r477;
	and.b32  	%r258, %r257, %r256;
	shl.b32 	%r259, %r258, 2;
	add.s32 	%r260, %r252, %r259;
	atom.shared.add.u32 	%r261, [%r260], 1;
	shr.u32 	%r262, %r117, %r477;
	and.b32  	%r263, %r262, %r256;
	shl.b32 	%r264, %r263, 2;
	add.s32 	%r265, %r252, %r264;
	atom.shared.add.u32 	%r266, [%r265], 1;
	shr.u32 	%r267, %r116, %r477;
	and.b32  	%r268, %r267, %r256;
	shl.b32 	%r269, %r268, 2;
	add.s32 	%r270, %r252, %r269;
	atom.shared.add.u32 	%r271, [%r270], 1;
	shr.u32 	%r272, %r115, %r477;
	and.b32  	%r273, %r272, %r256;
	shl.b32 	%r274, %r273, 2;
	add.s32 	%r275, %r252, %r274;
	atom.shared.add.u32 	%r276, [%r275], 1;
	shr.u32 	%r277, %r114, %r477;
	and.b32  	%r278, %r277, %r256;
	shl.b32 	%r279, %r278, 2;
	add.s32 	%r280, %r252, %r279;
	atom.shared.add.u32 	%r281, [%r280], 1;
	shr.u32 	%r282, %r113, %r477;
	and.b32  	%r283, %r282, %r256;
	shl.b32 	%r284, %r283, 2;
	add.s32 	%r285, %r252, %r284;
	atom.shared.add.u32 	%r286, [%r285], 1;
	shr.u32 	%r287, %r112, %r477;
	and.b32  	%r288, %r287, %r256;
	shl.b32 	%r289, %r288, 2;
	add.s32 	%r290, %r252, %r289;
	atom.shared.add.u32 	%r291, [%r290], 1;
	shr.u32 	%r292, %r111, %r477;
	and.b32  	%r293, %r292, %r256;
	shl.b32 	%r294, %r293, 2;
	add.s32 	%r295, %r252, %r294;
	atom.shared.add.u32 	%r296, [%r295], 1;
	shr.u32 	%r297, %r110, %r477;
	and.b32  	%r298, %r297, %r256;
	shl.b32 	%r299, %r298, 2;
	add.s32 	%r300, %r252, %r299;
	atom.shared.add.u32 	%r301, [%r300], 1;
	shr.u32 	%r302, %r109, %r477;
	and.b32  	%r303, %r302, %r256;
	shl.b32 	%r304, %r303, 2;
	add.s32 	%r305, %r252, %r304;
	atom.shared.add.u32 	%r306, [%r305], 1;
	shr.u32 	%r307, %r108, %r477;
	and.b32  	%r308, %r307, %r256;
	shl.b32 	%r309, %r308, 2;
	add.s32 	%r310, %r252, %r309;
	atom.shared.add.u32 	%r311, [%r310], 1;
	shr.u32 	%r312, %r107, %r477;
	and.b32  	%r313, %r312, %r256;
	shl.b32 	%r314, %r313, 2;
	add.s32 	%r315, %r252, %r314;
	atom.shared.add.u32 	%r316, [%r315], 1;
	shr.u32 	%r317, %r106, %r477;
	and.b32  	%r318, %r317, %r256;
	shl.b32 	%r319, %r318, 2;
	add.s32 	%r320, %r252, %r319;
	atom.shared.add.u32 	%r321, [%r320], 1;
	shr.u32 	%r322, %r105, %r477;
	and.b32  	%r323, %r322, %r256;
	shl.b32 	%r324, %r323, 2;
	add.s32 	%r325, %r252, %r324;
	atom.shared.add.u32 	%r326, [%r325], 1;
	shr.u32 	%r327, %r104, %r477;
	and.b32  	%r328, %r327, %r256;
	shl.b32 	%r329, %r328, 2;
	add.s32 	%r330, %r252, %r329;
	atom.shared.add.u32 	%r331, [%r330], 1;
	shr.u32 	%r332, %r103, %r477;
	and.b32  	%r333, %r332, %r256;
	shl.b32 	%r334, %r333, 2;
	add.s32 	%r335, %r252, %r334;
	atom.shared.add.u32 	%r336, [%r335], 1;
	add.s32 	%r477, %r477, 8;
	add.s32 	%r476, %r476, 1;
	setp.lt.s32 	%p43, %r477, %r175;
	@%p43 bra 	$L__BB9_68;
$L__BB9_69:
	add.s64 	%rd136, %rd136, %rd4;
	setp.lt.u64 	%p44, %rd136, %rd9;
	@%p44 bra 	$L__BB9_32;
$L__BB9_70:
	bar.sync 	0;
	@%p1 bra 	$L__BB9_152;
	setp.lt.u32 	%p45, %r1, 7;
	mov.b32 	%r480, 0;
	@%p45 bra 	$L__BB9_90;
	mov.b32 	%r478, 0;
$L__BB9_73:
	.pragma "nounroll";
	shl.b32 	%r339, %r478, 10;
	add.s32 	%r124, %r6, %r339;
	ld.shared.u32 	%r125, [%r124];
	setp.eq.s32 	%p46, %r125, 0;
	@%p46 bra 	$L__BB9_75;
	cvt.u32.u64 	%r340, %rd5;
	shl.b32 	%r341, %r478, 8;
	add.s32 	%r342, %r341, %r340;
	mul.wide.u32 	%rd30, %r342, 8;
	add.s64 	%rd31, %rd2, %rd30;
	cvt.u64.u32 	%rd32, %r125;
	atom.global.add.u64 	%rd33, [%rd31], %rd32;
$L__BB9_75:
	ld.shared.u32 	%r126, [%r124+1024];
	setp.eq.s32 	%p47, %r126, 0;
	@%p47 bra 	$L__BB9_77;
	cvt.u32.u64 	%r343, %rd5;
	shl.b32 	%r344, %r478, 8;
	add.s32 	%r345, %r344, %r343;
	add.s32 	%r346, %r345, 256;
	mul.wide.u32 	%rd34, %r346, 8;
	add.s64 	%rd35, %rd2, %rd34;
	cvt.u64.u32 	%rd36, %r126;
	atom.global.add.u64 	%rd37, [%rd35], %rd36;
$L__BB9_77:
	ld.shared.u32 	%r127, [%r124+2048];
	setp.eq.s32 	%p48, %r127, 0;
	@%p48 bra 	$L__BB9_79;
	cvt.u32.u64 	%r347, %rd5;
	shl.b32 	%r348, %r478, 8;
	add.s32 	%r349, %r348, %r347;
	add.s32 	%r350, %r349, 512;
	mul.wide.u32 	%rd38, %r350, 8;
	add.s64 	%rd39, %rd2, %rd38;
	cvt.u64.u32 	%rd40, %r127;
	atom.global.add.u64 	%rd41, [%rd39], %rd40;
$L__BB9_79:
	ld.shared.u32 	%r128, [%r124+3072];
	setp.eq.s32 	%p49, %r128, 0;
	@%p49 bra 	$L__BB9_81;
	cvt.u32.u64 	%r351, %rd5;
	shl.b32 	%r352, %r478, 8;
	add.s32 	%r353, %r352, %r351;
	add.s32 	%r354, %r353, 768;
	mul.wide.u32 	%rd42, %r354, 8;
	add.s64 	%rd43, %rd2, %rd42;
	cvt.u64.u32 	%rd44, %r128;
	atom.global.add.u64 	%rd45, [%rd43], %rd44;
$L__BB9_81:
	ld.shared.u32 	%r129, [%r124+4096];
	setp.eq.s32 	%p50, %r129, 0;
	@%p50 bra 	$L__BB9_83;
	cvt.u32.u64 	%r355, %rd5;
	shl.b32 	%r356, %r478, 8;
	add.s32 	%r357, %r356, %r355;
	add.s32 	%r358, %r357, 1024;
	mul.wide.u32 	%rd46, %r358, 8;
	add.s64 	%rd47, %rd2, %rd46;
	cvt.u64.u32 	%rd48, %r129;
	atom.global.add.u64 	%rd49, [%rd47], %rd48;
$L__BB9_83:
	ld.shared.u32 	%r130, [%r124+5120];
	setp.eq.s32 	%p51, %r130, 0;
	@%p51 bra 	$L__BB9_85;
	cvt.u32.u64 	%r359, %rd5;
	shl.b32 	%r360, %r478, 8;
	add.s32 	%r361, %r360, %r359;
	add.s32 	%r362, %r361, 1280;
	mul.wide.u32 	%rd50, %r362, 8;
	add.s64 	%rd51, %rd2, %rd50;
	cvt.u64.u32 	%rd52, %r130;
	atom.global.add.u64 	%rd53, [%rd51], %rd52;
$L__BB9_85:
	ld.shared.u32 	%r131, [%r124+6144];
	setp.eq.s32 	%p52, %r131, 0;
	@%p52 bra 	$L__BB9_87;
	cvt.u32.u64 	%r363, %rd5;
	shl.b32 	%r364, %r478, 8;
	add.s32 	%r365, %r364, %r363;
	add.s32 	%r366, %r365, 1536;
	mul.wide.u32 	%rd54, %r366, 8;
	add.s64 	%rd55, %rd2, %rd54;
	cvt.u64.u32 	%rd56, %r131;
	atom.global.add.u64 	%rd57, [%rd55], %rd56;
$L__BB9_87:
	ld.shared.u32 	%r132, [%r124+7168];
	setp.eq.s32 	%p53, %r132, 0;
	@%p53 bra 	$L__BB9_89;
	cvt.u32.u64 	%r367, %rd5;
	shl.b32 	%r368, %r478, 8;
	add.s32 	%r369, %r368, %r367;
	add.s32 	%r370, %r369, 1792;
	mul.wide.u32 	%rd58, %r370, 8;
	add.s64 	%rd59, %rd2, %rd58;
	cvt.u64.u32 	%rd60, %r132;
	atom.global.add.u64 	%rd61, [%rd59], %rd60;
$L__BB9_89:
	add.s32 	%r478, %r478, 8;
	setp.ne.s32 	%p54, %r478, %r16;
	mov.u32 	%r480, %r16;
	@%p54 bra 	$L__BB9_73;
$L__BB9_90:
	add.s32 	%r135, %r5, -1;
	setp.eq.s32 	%p55, %r3, 0;
	@%p55 bra 	$L__BB9_111;
	setp.lt.u32 	%p56, %r4, 3;
	@%p56 bra 	$L__BB9_101;
	shl.b32 	%r371, %r480, 10;
	add.s32 	%r136, %r6, %r371;
	ld.shared.u32 	%r137, [%r136];
	setp.eq.s32 	%p57, %r137, 0;
	@%p57 bra 	$L__BB9_94;
	cvt.u32.u64 	%r372, %rd5;
	shl.b32 	%r373, %r480, 8;
	add.s32 	%r374, %r373, %r372;
	mul.wide.u32 	%rd62, %r374, 8;
	add.s64 	%rd63, %rd2, %rd62;
	cvt.u64.u32 	%rd64, %r137;
	atom.global.add.u64 	%rd65, [%rd63], %rd64;
$L__BB9_94:
	ld.shared.u32 	%r138, [%r136+1024];
	setp.eq.s32 	%p58, %r138, 0;
	@%p58 bra 	$L__BB9_96;
	cvt.u32.u64 	%r375, %rd5;
	shl.b32 	%r376, %r480, 8;
	add.s32 	%r377, %r376, %r375;
	add.s32 	%r378, %r377, 256;
	mul.wide.u32 	%rd66, %r378, 8;
	add.s64 	%rd67, %rd2, %rd66;
	cvt.u64.u32 	%rd68, %r138;
	atom.global.add.u64 	%rd69, [%rd67], %rd68;
$L__BB9_96:
	ld.shared.u32 	%r139, [%r136+2048];
	setp.eq.s32 	%p59, %r139, 0;
	@%p59 bra 	$L__BB9_98;
	cvt.u32.u64 	%r379, %rd5;
	shl.b32 	%r380, %r480, 8;
	add.s32 	%r381, %r380, %r379;
	add.s32 	%r382, %r381, 512;
	mul.wide.u32 	%rd70, %r382, 8;
	add.s64 	%rd71, %rd2, %rd70;
	cvt.u64.u32 	%rd72, %r139;
	atom.global.add.u64 	%rd73, [%rd71], %rd72;
$L__BB9_98:
	ld.shared.u32 	%r140, [%r136+3072];
	setp.eq.s32 	%p60, %r140, 0;
	@%p60 bra 	$L__BB9_100;
	cvt.u32.u64 	%r383, %rd5;
	shl.b32 	%r384, %r480, 8;
	add.s32 	%r385, %r384, %r383;
	add.s32 	%r386, %r385, 768;
	mul.wide.u32 	%rd74, %r386, 8;
	add.s64 	%rd75, %rd2, %rd74;
	cvt.u64.u32 	%rd76, %r140;
	atom.global.add.u64 	%rd77, [%rd75], %rd76;
$L__BB9_100:
	add.s32 	%r480, %r480, 4;
$L__BB9_101:
	setp.eq.s32 	%p61, %r5, 0;
	@%p61 bra 	$L__BB9_111;
	setp.eq.s32 	%p62, %r135, 0;
	@%p62 bra 	$L__BB9_108;
	shl.b32 	%r387, %r480, 10;
	add.s32 	%r143, %r6, %r387;
	ld.shared.u32 	%r144, [%r143];
	setp.eq.s32 	%p63, %r144, 0;
	@%p63 bra 	$L__BB9_105;
	cvt.u32.u64 	%r388, %rd5;
	shl.b32 	%r389, %r480, 8;
	add.s32 	%r390, %r389, %r388;
	mul.wide.u32 	%rd78, %r390, 8;
	add.s64 	%rd79, %rd2, %rd78;
	cvt.u64.u32 	%rd80, %r144;
	atom.global.add.u64 	%rd81, [%rd79], %rd80;
$L__BB9_105:
	ld.shared.u32 	%r145, [%r143+1024];
	setp.eq.s32 	%p64, %r145, 0;
	@%p64 bra 	$L__BB9_107;
	cvt.u32.u64 	%r391, %rd5;
	shl.b32 	%r392, %r480, 8;
	add.s32 	%r393, %r392, %r391;
	add.s32 	%r394, %r393, 256;
	mul.wide.u32 	%rd82, %r394, 8;
	add.s64 	%rd83, %rd2, %rd82;
	cvt.u64.u32 	%rd84, %r145;
	atom.global.add.u64 	%rd85, [%rd83], %rd84;
$L__BB9_107:
	add.s32 	%r480, %r480, 2;
$L__BB9_108:
	setp.eq.s32 	%p65, %r17, 0;
	@%p65 bra 	$L__BB9_111;
	shl.b32 	%r395, %r480, 10;
	add.s32 	%r396, %r6, %r395;
	ld.shared.u32 	%r148, [%r396];
	setp.eq.s32 	%p66, %r148, 0;
	@%p66 bra 	$L__BB9_111;
	cvt.u32.u64 	%r397, %rd5;
	shl.b32 	%r398, %r480, 8;
	add.s32 	%r399, %r398, %r397;
	mul.wide.u32 	%rd86, %r399, 8;
	add.s64 	%rd87, %rd2, %rd86;
	cvt.u64.u32 	%rd88, %r148;
	atom.global.add.u64 	%rd89, [%rd87], %rd88;
$L__BB9_111:
	cvt.u32.u64 	%r400, %rd5;
	setp.gt.u32 	%p67, %r400, 127;
	@%p67 bra 	$L__BB9_152;
	setp.lt.u32 	%p68, %r1, 7;
	mov.b32 	%r484, 0;
	@%p68 bra 	$L__BB9_131;
	mov.b32 	%r482, 0;
$L__BB9_114:
	.pragma "nounroll";
	shl.b32 	%r404, %r482, 10;
	add.s32 	%r150, %r6, %r404;
	ld.shared.u32 	%r151, [%r150+512];
	setp.eq.s32 	%p69, %r151, 0;
	shl.b32 	%r405, %r482, 8;
	add.s32 	%r406, %r405, %r400;
	mul.wide.u32 	%rd90, %r406, 8;
	add.s64 	%rd15, %rd2, %rd90;
	@%p69 bra 	$L__BB9_116;
	cvt.u64.u32 	%rd91, %r151;
	atom.global.add.u64 	%rd92, [%rd15+1024], %rd91;
$L__BB9_116:
	ld.shared.u32 	%r152, [%r150+1536];
	setp.eq.s32 	%p70, %r152, 0;
	@%p70 bra 	$L__BB9_118;
	cvt.u64.u32 	%rd93, %r152;
	atom.global.add.u64 	%rd94, [%rd15+3072], %rd93;
$L__BB9_118:
	ld.shared.u32 	%r153, [%r150+2560];
	setp.eq.s32 	%p71, %r153, 0;
	@%p71 bra 	$L__BB9_120;
	cvt.u64.u32 	%rd95, %r153;
	atom.global.add.u64 	%rd96, [%rd15+5120], %rd95;
$L__BB9_120:
	ld.shared.u32 	%r154, [%r150+3584];
	setp.eq.s32 	%p72, %r154, 0;
	@%p72 bra 	$L__BB9_122;
	cvt.u64.u32 	%rd97, %r154;
	atom.global.add.u64 	%rd98, [%rd15+7168], %rd97;
$L__BB9_122:
	ld.shared.u32 	%r155, [%r150+4608];
	setp.eq.s32 	%p73, %r155, 0;
	@%p73 bra 	$L__BB9_124;
	cvt.u64.u32 	%rd99, %r155;
	atom.global.add.u64 	%rd100, [%rd15+9216], %rd99;
$L__BB9_124:
	ld.shared.u32 	%r156, [%r150+5632];
	setp.eq.s32 	%p74, %r156, 0;
	@%p74 bra 	$L__BB9_126;
	cvt.u64.u32 	%rd101, %r156;
	atom.global.add.u64 	%rd102, [%rd15+11264], %rd101;
$L__BB9_126:
	ld.shared.u32 	%r157, [%r150+6656];
	setp.eq.s32 	%p75, %r157, 0;
	@%p75 bra 	$L__BB9_128;
	cvt.u64.u32 	%rd103, %r157;
	atom.global.add.u64 	%rd104, [%rd15+13312], %rd103;
$L__BB9_128:
	ld.shared.u32 	%r158, [%r150+7680];
	setp.eq.s32 	%p76, %r158, 0;
	@%p76 bra 	$L__BB9_130;
	cvt.u64.u32 	%rd105, %r158;
	atom.global.add.u64 	%rd106, [%rd15+15360], %rd105;
$L__BB9_130:
	add.s32 	%r482, %r482, 8;
	setp.ne.s32 	%p77, %r482, %r16;
	mov.u32 	%r484, %r16;
	@%p77 bra 	$L__BB9_114;
$L__BB9_131:
	setp.eq.s32 	%p78, %r3, 0;
	@%p78 bra 	$L__BB9_152;
	setp.lt.u32 	%p79, %r4, 3;
	@%p79 bra 	$L__BB9_142;
	shl.b32 	%r407, %r484, 10;
	add.s32 	%r161, %r6, %r407;
	ld.shared.u32 	%r162, [%r161+512];
	setp.eq.s32 	%p80, %r162, 0;
	@%p80 bra 	$L__BB9_135;
	shl.b32 	%r409, %r484, 8;
	add.s32 	%r410, %r409, %r400;
	mul.wide.u32 	%rd107, %r410, 8;
	add.s64 	%rd108, %rd2, %rd107;
	cvt.u64.u32 	%rd109, %r162;
	atom.global.add.u64 	%rd110, [%rd108+1024], %rd109;
$L__BB9_135:
	ld.shared.u32 	%r163, [%r161+1536];
	setp.eq.s32 	%p81, %r163, 0;
	@%p81 bra 	$L__BB9_137;
	shl.b32 	%r412, %r484, 8;
	add.s32 	%r413, %r412, %r400;
	add.s32 	%r414, %r413, 256;
	mul.wide.u32 	%rd111, %r414, 8;
	add.s64 	%rd112, %rd2, %rd111;
	cvt.u64.u32 	%rd113, %r163;
	atom.global.add.u64 	%rd114, [%rd112+1024], %rd113;
$L__BB9_137:
	ld.shared.u32 	%r164, [%r161+2560];
	setp.eq.s32 	%p82, %r164, 0;
	@%p82 bra 	$L__BB9_139;
	shl.b32 	%r416, %r484, 8;
	add.s32 	%r417, %r416, %r400;
	add.s32 	%r418, %r417, 512;
	mul.wide.u32 	%rd115, %r418, 8;
	add.s64 	%rd116, %rd2, %rd115;
	cvt.u64.u32 	%rd117, %r164;
	atom.global.add.u64 	%rd118, [%rd116+1024], %rd117;
$L__BB9_139:
	ld.shared.u32 	%r165, [%r161+3584];
	setp.eq.s32 	%p83, %r165, 0;
	@%p83 bra 	$L__BB9_141;
	shl.b32 	%r420, %r484, 8;
	add.s32 	%r421, %r420, %r400;
	add.s32 	%r422, %r421, 768;
	mul.wide.u32 	%rd119, %r422, 8;
	add.s64 	%rd120, %rd2, %rd119;
	cvt.u64.u32 	%rd121, %r165;
	atom.global.add.u64 	%rd122, [%rd120+1024], %rd121;
$L__BB9_141:
	add.s32 	%r484, %r484, 4;
$L__BB9_142:
	setp.eq.s32 	%p84, %r5, 0;
	@%p84 bra 	$L__BB9_152;
	setp.eq.s32 	%p85, %r135, 0;
	@%p85 bra 	$L__BB9_149;
	shl.b32 	%r423, %r484, 10;
	add.s32 	%r168, %r6, %r423;
	ld.shared.u32 	%r169, [%r168+512];
	setp.eq.s32 	%p86, %r169, 0;
	@%p86 bra 	$L__BB9_146;
	shl.b32 	%r425, %r484, 8;
	add.s32 	%r426, %r425, %r400;
	mul.wide.u32 	%rd123, %r426, 8;
	add.s64 	%rd124, %rd2, %rd123;
	cvt.u64.u32 	%rd125, %r169;
	atom.global.add.u64 	%rd126, [%rd124+1024], %rd125;
$L__BB9_146:
	ld.shared.u32 	%r170, [%r168+1536];
	setp.eq.s32 	%p87, %r170, 0;
	@%p87 bra 	$L__BB9_148;
	shl.b32 	%r428, %r484, 8;
	add.s32 	%r429, %r428, %r400;
	add.s32 	%r430, %r429, 256;
	mul.wide.u32 	%rd127, %r430, 8;
	add.s64 	%rd128, %rd2, %rd127;
	cvt.u64.u32 	%rd129, %r170;
	atom.global.add.u64 	%rd130, [%rd128+1024], %rd129;
$L__BB9_148:
	add.s32 	%r484, %r484, 2;
$L__BB9_149:
	setp.eq.s32 	%p88, %r17, 0;
	@%p88 bra 	$L__BB9_152;
	shl.b32 	%r431, %r484, 10;
	add.s32 	%r432, %r6, %r431;
	ld.shared.u32 	%r173, [%r432+512];
	setp.eq.s32 	%p89, %r173, 0;
	@%p89 bra 	$L__BB9_152;
	shl.b32 	%r434, %r484, 8;
	add.s32 	%r435, %r434, %r400;
	mul.wide.u32 	%rd131, %r435, 8;
	add.s64 	%rd132, %rd2, %rd131;
	cvt.u64.u32 	%rd133, %r173;
	atom.global.add.u64 	%rd134, [%rd132+1024], %rd133;
$L__BB9_152:
	bar.sync 	0;
	add.s64 	%rd135, %rd135, 1;
	setp.ne.s64 	%p90, %rd135, %rd6;
	@%p90 bra 	$L__BB9_2;
$L__BB9_153:
	ret;

}
	// .globl	_ZN3cub18CUB_300001_SM_10006detail10radix_sort33DeviceRadixSortExclusiveSumKernelINS1_5radix10policy_hubIiiyE10Policy1000EyEEvPT0_
.visible .entry _ZN3cub18CUB_300001_SM_10006detail10radix_sort33DeviceRadixSortExclusiveSumKernelINS1_5radix10policy_hubIiiyE10Policy1000EyEEvPT0_(
	.param .u64 .ptr .align 1 _ZN3cub18CUB_300001_SM_10006detail10radix_sort33DeviceRadixSortExclusiveSumKernelINS1_5radix10policy_hubIiiyE10Policy1000EyEEvPT0__param_0
)
{
	.reg .pred 	%p<4>;
	.reg .b32 	%r<28>;
	.reg .b64 	%rd<54>;
	// demoted variable
	.shared .align 16 .b8 _ZZN3cub18CUB_300001_SM_10006detail10radix_sort33DeviceRadixSortExclusiveSumKernelINS1_5radix10policy_hubIiiyE10Policy1000EyEEvPT0_E12temp_storage[2336];
	ld.param.u64 	%rd5, [_ZN3cub18CUB_300001_SM_10006detail10radix_sort33DeviceRadixSortExclusiveSumKernelINS1_5radix10policy_hubIiiyE10Policy1000EyEEvPT0__param_0];
	cvta.to.global.u64 	%rd6, %rd5;
	mov.u32 	%r3, %ctaid.x;
	shl.b32 	%r4, %r3, 8;
	mov.u32 	%r1, %tid.x;
	setp.gt.u32 	%p1, %r1, 255;
	add.s32 	%r5, %r4, %r1;
	mul.wide.s32 	%rd7, %r5, 8;
	add.s64 	%rd1, %rd6, %rd7;
	@%p1 bra 	$L__BB10_2;
	ld.global.u64 	%rd53, [%rd1];
$L__BB10_2:
	shr.u32 	%r6, %r1, 3;
	add.s32 	%r7, %r6, %r1;
	shl.b32 	%r8, %r7, 3;
	mov.u32 	%r9, _ZZN3cub18CUB_300001_SM_10006detail10radix_sort33DeviceRadixSortExclusiveSumKernelINS1_5radix10policy_hubIiiyE10Policy1000EyEEvPT0_E12temp_storage;
	add.s32 	%r10, %r9, %r8;
	add.s32 	%r2, %r10, 16;
	st.shared.u64 	[%r10+16], %rd53;
	bar.sync 	0;
	setp.gt.u32 	%p2, %r1, 31;
	@%p2 bra 	$L__BB10_4;
	mad.lo.s32 	%r27, %r1, 72, %r9;
	ld.shared.u64 	%rd23, [%r27+16];
	ld.shared.u64 	%rd24, [%r27+24];
	ld.shared.u64 	%rd25, [%r27+32];
	ld.shared.u64 	%rd26, [%r27+40];
	ld.shared.u64 	%rd27, [%r27+48];
	ld.shared.u64 	%rd28, [%r27+56];
	ld.shared.u64 	%rd29, [%r27+64];
	ld.shared.u64 	%rd30, [%r27+72];
	add.s64 	%rd31, %rd24, %rd23;
	add.s64 	%rd32, %rd31, %rd25;
	add.s64 	%rd33, %rd32, %rd26;
	add.s64 	%rd34, %rd33, %rd27;
	add.s64 	%rd35, %rd34, %rd28;
	add.s64 	%rd36, %rd35, %rd29;
	add.s64 	%rd10, %rd36, %rd30;
	mov.b32 	%r11, 1;
	mov.b32 	%r24, 0;
	mov.b32 	%r25, -1;
	// begin inline asm
	{  .reg .u64 r0;  .reg .u32 lo;  .reg .u32 hi;  .reg .pred p;  mov.b64 {lo, hi}, %rd10;  shfl.sync.up.b32 lo|p, lo, %r11, %r24, %r25;  shfl.sync.up.b32 hi|p, hi, %r11, %r24, %r25;  mov.b64 r0, {lo, hi};  @p add.u64 r0, r0, %rd10;  mov.u64 %rd8, r0;}
	// end inline asm
	mov.b32 	%r14, 2;
	// begin inline asm
	{  .reg .u64 r0;  .reg .u32 lo;  .reg .u32 hi;  .reg .pred p;  mov.b64 {lo, hi}, %rd8;  shfl.sync.up.b32 lo|p, lo, %r14, %r24, %r25;  shfl.sync.up.b32 hi|p, hi, %r14, %r24, %r25;  mov.b64 r0, {lo, hi};  @p add.u64 r0, r0, %rd8;  mov.u64 %rd11, r0;}
	// end inline asm
	mov.b32 	%r17, 4;
	// begin inline asm
	{  .reg .u64 r0;  .reg .u32 lo;  .reg .u32 hi;  .reg .pred p;  mov.b64 {lo, hi}, %rd11;  shfl.sync.up.b32 lo|p, lo, %r17, %r24, %r25;  shfl.sync.up.b32 hi|p, hi, %r17, %r24, %r25;  mov.b64 r0, {lo, hi};  @p add.u64 r0, r0, %rd11;  mov.u64 %rd14, r0;}
	// end inline asm
	mov.b32 	%r20, 8;
	// begin inline asm
	{  .reg .u64 r0;  .reg .u32 lo;  .reg .u32 hi;  .reg .pred p;  mov.b64 {lo, hi}, %rd14;  shfl.sync.up.b32 lo|p, lo, %r20, %r24, %r25;  shfl.sync.up.b32 hi|p, hi, %r20, %r24, %r25;  mov.b64 r0, {lo, hi};  @p add.u64 r0, r0, %rd14;  mov.u64 %rd17, r0;}
	// end inline asm
	mov.b32 	%r23, 16;
	// begin inline asm
	{  .reg .u64 r0;  .reg .u32 lo;  .reg .u32 hi;  .reg .pred p;  mov.b64 {lo, hi}, %rd17;  shfl.sync.up.b32 lo|p, lo, %r23, %r24, %r25;  shfl.sync.up.b32 hi|p, hi, %r23, %r24, %r25;  mov.b64 r0, {lo, hi};  @p add.u64 r0, r0, %rd17;  mov.u64 %rd20, r0;}
	// end inline asm
	sub.s64 	%rd37, %rd20, %rd10;
	ld.shared.u64 	%rd38, [%r27+16];
	ld.shared.u64 	%rd39, [%r27+24];
	ld.shared.u64 	%rd40, [%r27+32];
	ld.shared.u64 	%rd41, [%r27+40];
	ld.shared.u64 	%rd42, [%r27+48];
	ld.shared.u64 	%rd43, [%r27+56];
	ld.shared.u64 	%rd44, [%r27+64];
	add.s64 	%rd45, %rd38, %rd37;
	add.s64 	%rd46, %rd39, %rd45;
	add.s64 	%rd47, %rd40, %rd46;
	add.s64 	%rd48, %rd41, %rd47;
	add.s64 	%rd49, %rd42, %rd48;
	add.s64 	%rd50, %rd43, %rd49;
	add.s64 	%rd51, %rd44, %rd50;
	st.shared.u64 	[%r27+16], %rd37;
	st.shared.u64 	[%r27+24], %rd45;
	st.shared.u64 	[%r27+32], %rd46;
	st.shared.u64 	[%r27+40], %rd47;
	st.shared.u64 	[%r27+48], %rd48;
	st.shared.u64 	[%r27+56], %rd49;
	st.shared.u64 	[%r27+64], %rd50;
	st.shared.u64 	[%r27+72], %rd51;
$L__BB10_4:
	setp.gt.u32 	%p3, %r1, 255;
	bar.sync 	0;
	@%p3 bra 	$L__BB10_6;
	ld.shared.u64 	%rd52, [%r2];
	st.global.u64 	[%rd1], %rd52;
$L__BB10_6:
	ret;

}
	// .globl	_ZN3cub18CUB_300001_SM_10006detail10radix_sort29DeviceRadixSortOnesweepKernelINS1_5radix10policy_hubIiiyE10Policy1000ELNS0_9SortOrderE0EiiyiiNS1_21identity_decomposer_tEEEvPT5_SB_PT3_PKSC_PT1_PKSG_PT2_PKSK_T4_iiT6_
.visible .entry _ZN3cub18CUB_300001_SM_10006detail10radix_sort29DeviceRadixSortOnesweepKernelINS1_5radix10policy_hubIiiyE10Policy1000ELNS0_9SortOrderE0EiiyiiNS1_21identity_decomposer_tEEEvPT5_SB_PT3_PKSC_PT1_PKSG_PT2_PKSK_T4_iiT6_(
	.param .u64 .ptr .align 1 _ZN3cub18CUB_300001_SM_10006detail10radix_sort29DeviceRadixSortOnesweepKernelINS1_5radix10policy_hubIiiyE10Policy1000ELNS0_9SortOrderE0EiiyiiNS1_21identity_decomposer_tEEEvPT5_SB_PT3_PKSC_PT1_PKSG_PT2_PKSK_T4_iiT6__param_0,
	.param .u64 .ptr .align 1 _ZN3cub18CUB_300001_SM_10006detail10radix_sort29DeviceRadixSortOnesweepKernelINS1_5radix10policy_hubIiiyE10Policy1000ELNS0_9SortOrderE0EiiyiiNS1_21identity_decomposer_tEEEvPT5_SB_PT3_PKSC_PT1_PKSG_PT2_PKSK_T4_iiT6__param_1,
	.param .u64 .ptr .align 1 _ZN3cub18CUB_300001_SM_10006detail10radix_sort29DeviceRadixSortOnesweepKernelINS1_5radix10policy_hubIiiyE10Policy1000ELNS0_9SortOrderE0EiiyiiNS1_21identity_decomposer_tEEEvPT5_SB_PT3_PKSC_PT1_PKSG_PT2_PKSK_T4_iiT6__param_2,
	.param .u64 .ptr .align 1 _ZN3cub18CUB_300001_SM_10006detail10radix_sort29DeviceRadixSortOnesweepKernelINS1_5radix10policy_hubIiiyE10Policy1000ELNS0_9SortOrderE0EiiyiiNS1_21identity_decomposer_tEEEvPT5_SB_PT3_PKSC_PT1_PKSG_PT2_PKSK_T4_iiT6__param_3,
	.param .u64 .ptr .align 1 _ZN3cub18CUB_300001_SM_10006detail10radix_sort29DeviceRadixSortOnesweepKernelINS1_5radix10policy_hubIiiyE10Policy1000ELNS0_9SortOrderE0EiiyiiNS1_21identity_decomposer_tEEEvPT5_SB_PT3_PKSC_PT1_PKSG_PT2_PKSK_T4_iiT6__param_4,
	.param .u64 .ptr .align 1 _ZN3cub18CUB_300001_SM_10006detail10radix_sort29DeviceRadixSortOnesweepKernelINS1_5radix10policy_hubIiiyE10Policy1000ELNS0_9SortOrderE0EiiyiiNS1_21identity_decomposer_tEEEvPT5_SB_PT3_PKSC_PT1_PKSG_PT2_PKSK_T4_iiT6__param_5,
	.param .u64 .ptr .align 1 _ZN3cub18CUB_300001_SM_10006detail10radix_sort29DeviceRadixSortOnesweepKernelINS1_5radix10policy_hubIiiyE10Policy1000ELNS0_9SortOrderE0EiiyiiNS1_21identity_decomposer_tEEEvPT5_SB_PT3_PKSC_PT1_PKSG_PT2_PKSK_T4_iiT6__param_6,
	.param .u64 .ptr .align 1 _ZN3cub18CUB_300001_SM_10006detail10radix_sort29DeviceRadixSortOnesweepKernelINS1_5radix10policy_hubIiiyE10Policy1000ELNS0_9SortOrderE0EiiyiiNS1_21identity_decomposer_tEEEvPT5_SB_PT3_PKSC_PT1_PKSG_PT2_PKSK_T4_iiT6__param_7,
	.param .u32 _ZN3cub18CUB_300001_SM_10006detail10radix_sort29DeviceRadixSortOnesweepKernelINS1_5radix10policy_hubIiiyE10Policy1000ELNS0_9SortOrderE0EiiyiiNS1_21identity_decomposer_tEEEvPT5_SB_PT3_PKSC_PT1_PKSG_PT2_PKSK_T4_iiT6__param_8,
	.param .u32 _ZN3cub18CUB_300001_SM_10006detail10radix_sort29DeviceRadixSortOnesweepKernelINS1_5radix10policy_hubIiiyE10Policy1000ELNS0_9SortOrderE0EiiyiiNS1_21identity_decomposer_tEEEvPT5_SB_PT3_PKSC_PT1_PKSG_PT2_PKSK_T4_iiT6__param_9,
	.param .u32 _ZN3cub18CUB_300001_SM_10006detail10radix_sort29DeviceRadixSortOnesweepKernelINS1_5radix10policy_hubIiiyE10Policy1000ELNS0_9SortOrderE0EiiyiiNS1_21identity_decomposer_tEEEvPT5_SB_PT3_PKSC_PT1_PKSG_PT2_PKSK_T4_iiT6__param_10,
	.param .align 1 .b8 _ZN3cub18CUB_300001_SM_10006detail10radix_sort29DeviceRadixSortOnesweepKernelINS1_5radix10policy_hubIiiyE10Policy1000ELNS0_9SortOrderE0EiiyiiNS1_21identity_decomposer_tEEEvPT5_SB_PT3_PKSC_PT1_PKSG_PT2_PKSK_T4_iiT6__param_11[1]
)
.maxntid 384
{
	.reg .pred 	%p<205>;
	.reg .b32 	%r<2283>;
	.reg .b64 	%rd<457>;
	// demoted variable
	.shared .align 16 .b8 _ZZN3cub18CUB_300001_SM_10006detail10radix_sort29DeviceRadixSortOnesweepKernelINS1_5radix10policy_hubIiiyE10Policy1000ELNS0_9SortOrderE0EiiyiiNS1_21identity_decomposer_tEEEvPT5_SB_PT3_PKSC_PT1_PKSG_PT2_PKSK_T4_iiT6_E1s[28160];
	ld.param.u64 	%rd43, [_ZN3cub18CUB_300001_SM_10006detail10radix_sort29DeviceRadixSortOnesweepKernelINS1_5radix10policy_hubIiiyE10Policy1000ELNS0_9SortOrderE0EiiyiiNS1_21identity_decomposer_tEEEvPT5_SB_PT3_PKSC_PT1_PKSG_PT2_PKSK_T4_iiT6__param_0];
	ld.param.u64 	%rd44, [_ZN3cub18CUB_300001_SM_10006detail10radix_sort29DeviceRadixSortOnesweepKernelINS1_5radix10policy_hubIiiyE10Policy1000ELNS0_9SortOrderE0EiiyiiNS1_21identity_decomposer_tEEEvPT5_SB_PT3_PKSC_PT1_PKSG_PT2_PKSK_T4_iiT6__param_1];
	ld.param.u64 	%rd47, [_ZN3cub18CUB_300001_SM_10006detail10radix_sort29DeviceRadixSortOnesweepKernelINS1_5radix10policy_hubIiiyE10Policy1000ELNS0_9SortOrderE0EiiyiiNS1_21identity_decomposer_tEEEvPT5_SB_PT3_PKSC_PT1_PKSG_PT2_PKSK_T4_iiT6__param_4];
	ld.param.u64 	%rd50, [_ZN3cub18CUB_300001_SM_10006detail10radix_sort29DeviceRadixSortOnesweepKernelINS1_5radix10policy_hubIiiyE10Policy1000ELNS0_9SortOrderE0EiiyiiNS1_21identity_decomposer_tEEEvPT5_SB_PT3_PKSC_PT1_PKSG_PT2_PKSK_T4_iiT6__param_5];
	cvta.to.global.u64 	%rd1, %rd47;
	cvta.to.global.u64 	%rd2, %rd43;
	cvta.to.global.u64 	%rd3, %rd50;
	mov.u32 	%r1, %tid.x;
	// begin inline asm
	mov.u32 %r443, %laneid;
	// end inline asm
	setp.ne.s32 	%p1, %r1, 0;
	@%p1 bra 	$L__BB11_2;
	cvta.to.global.u64 	%rd51, %rd44;
	atom.global.add.u32 	%r444, [%rd51], 1;
	st.shared.u32 	[_ZZN3cub18CUB_300001_SM_10006detail10radix_sort29DeviceRadixSortOnesweepKernelINS1_5radix10policy_hubIiiyE10Policy1000ELNS0_9SortOrderE0EiiyiiNS1_21identity_decomposer_tEEEvPT5_SB_PT3_PKSC_PT1_PKSG_PT2_PKSK_T4_iiT6_E1s+26112], %r444;
$L__BB11_2:
	ld.param.u32 	%r2078, [_ZN3cub18CUB_300001_SM_10006detail10radix_sort29DeviceRadixSortOnesweepKernelINS1_5radix10policy_hubIiiyE10Policy1000ELNS0_9SortOrderE0EiiyiiNS1_21identity_decomposer_tEEEvPT5_SB_PT3_PKSC_PT1_PKSG_PT2_PKSK_T4_iiT6__param_8];
	bar.sync 	0;
	ld.shared.u32 	%r3, [_ZZN3cub18CUB_300001_SM_10006detail10radix_sort29DeviceRadixSortOnesweepKernelINS1_5radix10policy_hubIiiyE10Policy1000ELNS0_9SortOrderE0EiiyiiNS1_21identity_decomposer_tEEEvPT5_SB_PT3_PKSC_PT1_PKSG_PT2_PKSK_T4_iiT6_E1s+26112];
	mul.lo.s32 	%r445, %r3, 6528;
	add.s32 	%r4, %r445, 6528;
	setp.gt.s32 	%p2, %r4, %r2078;
	cvt.s64.s32 	%rd4, %r445;
	@%p2 bra 	$L__BB11_4;
	and.b32  	%r446, %r1, 31;
	and.b32  	%r447, %r1, 992;
	mul.lo.s32 	%r448, %r447, 17;
	or.b32  	%r449, %r448, %r446;
	cvt.u64.u32 	%rd52, %r449;
	add.s64 	%rd53, %rd52, %rd4;
	shl.b64 	%rd54, %rd53, 2;
	add.s64 	%rd55, %rd3, %rd54;
	ld.global.u32 	%r2165, [%rd55];
	ld.global.u32 	%r2164, [%rd55+128];
	ld.global.u32 	%r2163, [%rd55+256];
	ld.global.u32 	%r2162, [%rd55+384];
	ld.global.u32 	%r2161, [%rd55+512];
	ld.global.u32 	%r2160, [%rd55+640];
	ld.global.u32 	%r2159, [%rd55+768];
	ld.global.u32 	%r2158, [%rd55+896];
	ld.global.u32 	%r2157, [%rd55+1024];
	ld.global.u32 	%r2156, [%rd55+1152];
	ld.global.u32 	%r2155, [%rd55+1280];
	ld.global.u32 	%r2154, [%rd55+1408];
	ld.global.u32 	%r2153, [%rd55+1536];
	ld.global.u32 	%r2152, [%rd55+1664];
	ld.global.u32 	%r2151, [%rd55+1792];
	ld.global.u32 	%r2150, [%rd55+1920];
	ld.global.u32 	%r2149, [%rd55+2048];
	bra.uni 	$L__BB11_38;
$L__BB11_4:
	ld.param.u32 	%r2079, [_ZN3cub18CUB_300001_SM_10006detail10radix_sort29DeviceRadixSortOnesweepKernelINS1_5radix10policy_hubIiiyE10Policy1000ELNS0_9SortOrderE0EiiyiiNS1_21identity_decomposer_tEEEvPT5_SB_PT3_PKSC_PT1_PKSG_PT2_PKSK_T4_iiT6__param_8];
	cvt.u32.u64 	%r451, %rd4;
	sub.s32 	%r22, %r2079, %r451;
	and.b32  	%r452, %r1, 31;
	and.b32  	%r453, %r1, 992;
	mul.lo.s32 	%r454, %r453, 17;
	or.b32  	%r23, %r454, %r452;
	setp.ge.s32 	%p3, %r23, %r22;
	cvt.u64.u32 	%rd56, %r23;
	add.s64 	%rd57, %rd56, %rd4;
	shl.b64 	%rd58, %rd57, 2;
	add.s64 	%rd5, %rd3, %rd58;
	mov.b32 	%r2165, 2147483647;
	@%p3 bra 	$L__BB11_6;
	ld.global.u32 	%r2165, [%rd5];
$L__BB11_6:
	add.s32 	%r456, %r23, 32;
	setp.ge.s32 	%p4, %r456, %r22;
	mov.b32 	%r2164, 2147483647;
	@%p4 bra 	$L__BB11_8;
	ld.global.u32 	%r2164, [%rd5+128];
$L__BB11_8:
	add.s32 	%r458, %r23, 64;
	setp.ge.s32 	%p5, %r458, %r22;
	mov.b32 	%r2163, 2147483647;
	@%p5 bra 	$L__BB11_10;
	ld.global.u32 	%r2163, [%rd5+256];
$L__BB11_10:
	add.s32 	%r460, %r23, 96;
	setp.ge.s32 	%p6, %r460, %r22;
	mov.b32 	%r2162, 2147483647;
	@%p6 bra 	$L__BB11_12;
	ld.global.u32 	%r2162, [%rd5+384];
$L__BB11_12:
	add.s32 	%r462, %r23, 128;
	setp.ge.s32 	%p7, %r462, %r22;
	mov.b32 	%r2161, 2147483647;
	@%p7 bra 	$L__BB11_14;
	ld.global.u32 	%r2161, [%rd5+512];
$L__BB11_14:
	add.s32 	%r464, %r23, 160;
	setp.ge.s32 	%p8, %r464, %r22;
	mov.b32 	%r2160, 2147483647;
	@%p8 bra 	$L__BB11_16;
	ld.global.u32 	%r2160, [%rd5+640];
$L__BB11_16:
	add.s32 	%r466, %r23, 192;
	setp.ge.s32 	%p9, %r466, %r22;
	mov.b32 	%r2159, 2147483647;
	@%p9 bra 	$L__BB11_18;
	ld.global.u32 	%r2159, [%rd5+768];
$L__BB11_18:
	add.s32 	%r468, %r23, 224;
	setp.ge.s32 	%p10, %r468, %r22;
	mov.b32 	%r2158, 2147483647;
	@%p10 bra 	$L__BB11_20;
	ld.global.u32 	%r2158, [%rd5+896];
$L__BB11_20:
	add.s32 	%r470, %r23, 256;
	setp.ge.s32 	%p11, %r470, %r22;
	mov.b32 	%r2157, 2147483647;
	@%p11 bra 	$L__BB11_22;
	ld.global.u32 	%r2157, [%rd5+1024];
$L__BB11_22:
	add.s32 	%r472, %r23, 288;
	setp.ge.s32 	%p12, %r472, %r22;
	mov.b32 	%r2156, 2147483647;
	@%p12 bra 	$L__BB11_24;
	ld.global.u32 	%r2156, [%rd5+1152];
$L__BB11_24:
	add.s32 	%r474, %r23, 320;
	setp.ge.s32 	%p13, %r474, %r22;
	mov.b32 	%r2155, 2147483647;
	@%p13 bra 	$L__BB11_26;
	ld.global.u32 	%r2155, [%rd5+1280];
$L__BB11_26:
	add.s32 	%r476, %r23, 352;
	setp.ge.s32 	%p14, %r476, %r22;
	mov.b32 	%r2154, 2147483647;
	@%p14 bra 	$L__BB11_28;
	ld.global.u32 	%r2154, [%rd5+1408];
$L__BB11_28:
	add.s32 	%r478, %r23, 384;
	setp.ge.s32 	%p15, %r478, %r22;
	mov.b32 	%r2153, 2147483647;
	@%p15 bra 	$L__BB11_30;
	ld.global.u32 	%r2153, [%rd5+1536];
$L__BB11_30:
	add.s32 	%r480, %r23, 416;
	setp.ge.s32 	%p16, %r480, %r22;
	mov.b32 	%r2152, 2147483647;
	@%p16 bra 	$L__BB11_32;
	ld.global.u32 	%r2152, [%rd5+1664];
$L__BB11_32:
	add.s32 	%r482, %r23, 448;
	setp.ge.s32 	%p17, %r482, %r22;
	mov.b32 	%r2151, 2147483647;
	@%p17 bra 	$L__BB11_34;
	ld.global.u32 	%r2151, [%rd5+1792];
$L__BB11_34:
	add.s32 	%r484, %r23, 480;
	setp.ge.s32 	%p18, %r484, %r22;
	mov.b32 	%r2150, 2147483647;
	@%p18 bra 	$L__BB11_36;
	ld.global.u32 	%r2150, [%rd5+1920];
$L__BB11_36:
	add.s32 	%r486, %r23, 512;
	setp.ge.s32 	%p19, %r486, %r22;
	mov.b32 	%r2149, 2147483647;
	@%p19 bra 	$L__BB11_38;
	ld.global.u32 	%r2149, [%rd5+2048];
$L__BB11_38:
	ld.param.u32 	%r2131, [_ZN3cub18CUB_300001_SM_10006detail10radix_sort29DeviceRadixSortOnesweepKernelINS1_5radix10policy_hubIiiyE10Policy1000ELNS0_9SortOrderE0EiiyiiNS1_21identity_decomposer_tEEEvPT5_SB_PT3_PKSC_PT1_PKSG_PT2_PKSK_T4_iiT6__param_10];
	mov.b32 	%r487, -1;
	shl.b32 	%r488, %r487, %r2131;
	not.b32 	%r74, %r488;
	shr.u32 	%r75, %r1, 5;
	shl.b32 	%r489, %r75, 10;
	mov.u32 	%r490, _ZZN3cub18CUB_300001_SM_10006detail10radix_sort29DeviceRadixSortOnesweepKernelINS1_5radix10policy_hubIiiyE10Policy1000ELNS0_9SortOrderE0EiiyiiNS1_21identity_decomposer_tEEEvPT5_SB_PT3_PKSC_PT1_PKSG_PT2_PKSK_T4_iiT6_E1s;
	add.s32 	%r76, %r490, %r489;
	setp.gt.s32 	%p20, %r443, 255;
	@%p20 bra 	$L__BB11_51;
	max.s32 	%r491, %r443, 224;
	sub.s32 	%r492, %r491, %r443;
	add.s32 	%r493, %r492, 31;
	shr.u32 	%r494, %r493, 5;
	add.s32 	%r77, %r494, 1;
	and.b32  	%r78, %r77, 15;
	setp.lt.u32 	%p21, %r493, 480;
	mov.u32 	%r2169, %r443;
	@%p21 bra 	$L__BB11_42;
	and.b32  	%r495, %r77, 268435440;
	neg.s32 	%r2167, %r495;
	shl.b32 	%r497, %r443, 2;
	add.s32 	%r498, %r489, %r497;
	add.s32 	%r500, %r498, %r490;
	add.s32 	%r2166, %r500, 1024;
	mov.u32 	%r2169, %r443;
$L__BB11_41:
	.pragma "nounroll";
	mov.b32 	%r501, 0;
	st.shared.u32 	[%r2166+-1024], %r501;
	st.shared.u32 	[%r2166+-896], %r501;
	st.shared.u32 	[%r2166+-768], %r501;
	st.shared.u32 	[%r2166+-640], %r501;
	st.shared.u32 	[%r2166+-512], %r501;
	st.shared.u32 	[%r2166+-384], %r501;
	st.shared.u32 	[%r2166+-256], %r501;
	st.shared.u32 	[%r2166+-128], %r501;
	st.shared.u32 	[%r2166], %r501;
	st.shared.u32 	[%r2166+128], %r501;
	st.shared.u32 	[%r2166+256], %r501;
	st.shared.u32 	[%r2166+384], %r501;
	st.shared.u32 	[%r2166+512], %r501;
	st.shared.u32 	[%r2166+640], %r501;
	st.shared.u32 	[%r2166+768], %r501;
	st.shared.u32 	[%r2166+896], %r501;
	add.s32 	%r2169, %r2169, 512;
	add.s32 	%r2167, %r2167, 16;
	add.s32 	%r2166, %r2166, 2048;
	setp.ne.s32 	%p22, %r2167, 0;
	@%p22 bra 	$L__BB11_41;
$L__BB11_42:
	setp.eq.s32 	%p23, %r78, 0;
	@%p23 bra 	$L__BB11_51;
	and.b32  	%r88, %r77, 7;
	setp.lt.u32 	%p24, %r78, 8;
	@%p24 bra 	$L__BB11_45;
	shl.b32 	%r502, %r2169, 2;
	add.s32 	%r503, %r76, %r502;
	mov.b32 	%r504, 0;
	st.shared.u32 	[%r503], %r504;
	st.shared.u32 	[%r503+128], %r504;
	st.shared.u32 	[%r503+256], %r504;
	st.shared.u32 	[%r503+384], %r504;
	st.shared.u32 	[%r503+512], %r504;
	st.shared.u32 	[%r503+640], %r504;
	st.shared.u32 	[%r503+768], %r504;
	st.shared.u32 	[%r503+896], %r504;
	add.s32 	%r2169, %r2169, 256;
$L__BB11_45:
	setp.eq.s32 	%p25, %r88, 0;
	@%p25 bra 	$L__BB11_51;
	and.b32  	%r91, %r77, 3;
	setp.lt.u32 	%p26, %r88, 4;
	@%p26 bra 	$L__BB11_48;
	shl.b32 	%r505, %r2169, 2;
	add.s32 	%r506, %r76, %r505;
	mov.b32 	%r507, 0;
	st.shared.u32 	[%r506], %r507;
	st.shared.u32 	[%r506+128], %r507;
	st.shared.u32 	[%r506+256], %r507;
	st.shared.u32 	[%r506+384], %r507;
	add.s32 	%r2169, %r2169, 128;
$L__BB11_48:
	setp.eq.s32 	%p27, %r91, 0;
	@%p27 bra 	$L__BB11_51;
	shl.b32 	%r509, %r2169, 2;
	add.s32 	%r510, %r489, %r509;
	add.s32 	%r2173, %r490, %r510;
	neg.s32 	%r2172, %r91;
$L__BB11_50:
	.pragma "nounroll";
	mov.b32 	%r512, 0;
	st.shared.u32 	[%r2173], %r512;
	add.s32 	%r2173, %r2173, 128;
	add.s32 	%r2172, %r2172, 1;
	setp.ne.s32 	%p28, %r2172, 0;
	@%p28 bra 	$L__BB11_50;
$L__BB11_51:
	ld.param.u32 	%r2094, [_ZN3cub18CUB_300001_SM_10006detail10radix_sort29DeviceRadixSortOnesweepKernelINS1_5radix10policy_hubIiiyE10Policy1000ELNS0_9SortOrderE0EiiyiiNS1_21identity_decomposer_tEEEvPT5_SB_PT3_PKSC_PT1_PKSG_PT2_PKSK_T4_iiT6__param_9];
	bar.warp.sync 	-1;
	xor.b32  	%r514, %r2165, -2147483648;
	shr.u32 	%r515, %r514, %r2094;
	and.b32  	%r100, %r515, %r74;
	shl.b32 	%r516, %r100, 2;
	add.s32 	%r517, %r76, %r516;
	atom.shared.add.u32 	%r518, [%r517], 1;
	xor.b32  	%r2227, %r2164, -2147483648;
	shr.u32 	%r520, %r2227, %r2094;
	and.b32  	%r521, %r520, %r74;
	shl.b32 	%r522, %r521, 2;
	add.s32 	%r523, %r76, %r522;
	atom.shared.add.u32 	%r524, [%r523], 1;
	xor.b32  	%r2226, %r2163, -2147483648;
	shr.u32 	%r526, %r2226, %r2094;
	and.b32  	%r527, %r526, %r74;
	shl.b32 	%r528, %r527, 2;
	add.s32 	%r529, %r76, %r528;
	atom.shared.add.u32 	%r530, [%r529], 1;
	xor.b32  	%r2225, %r2162, -2147483648;
	shr.u32 	%r532, %r2225, %r2094;
	and.b32  	%r533, %r532, %r74;
	shl.b32 	%r534, %r533, 2;
	add.s32 	%r535, %r76, %r534;
	atom.shared.add.u32 	%r536, [%r535], 1;
	xor.b32  	%r537, %r2161, -2147483648;
	shr.u32 	%r538, %r537, %r2094;
	and.b32  	%r539, %r538, %r74;
	shl.b32 	%r540, %r539, 2;
	add.s32 	%r541, %r76, %r540;
	atom.shared.add.u32 	%r542, [%r541], 1;
	xor.b32  	%r543, %r2160, -2147483648;
	shr.u32 	%r544, %r543, %r2094;
	and.b32  	%r545, %r544, %r74;
	shl.b32 	%r546, %r545, 2;
	add.s32 	%r547, %r76, %r546;
	atom.shared.add.u32 	%r548, [%r547], 1;
	xor.b32  	%r549, %r2159, -2147483648;
	shr.u32 	%r550, %r549, %r2094;
	and.b32  	%r551, %r550, %r74;
	shl.b32 	%r552, %r551, 2;
	add.s32 	%r553, %r76, %r552;
	atom.shared.add.u32 	%r554, [%r553], 1;
	xor.b32  	%r555, %r2158, -2147483648;
	shr.u32 	%r556, %r555, %r2094;
	and.b32  	%r557, %r556, %r74;
	shl.b32 	%r558, %r557, 2;
	add.s32 	%r559, %r76, %r558;
	atom.shared.add.u32 	%r560, [%r559], 1;
	xor.b32  	%r561, %r2157, -2147483648;
	shr.u32 	%r562, %r561, %r2094;
	and.b32  	%r563, %r562, %r74;
	shl.b32 	%r564, %r563, 2;
	add.s32 	%r565, %r76, %r564;
	atom.shared.add.u32 	%r566, [%r565], 1;
	xor.b32  	%r567, %r2156, -2147483648;
	shr.u32 	%r568, %r567, %r2094;
	and.b32  	%r569, %r568, %r74;
	shl.b32 	%r570, %r569, 2;
	add.s32 	%r571, %r76, %r570;
	atom.shared.add.u32 	%r572, [%r571], 1;
	xor.b32  	%r573, %r2155, -2147483648;
	shr.u32 	%r574, %r573, %r2094;
	and.b32  	%r575, %r574, %r74;
	shl.b32 	%r576, %r575, 2;
	add.s32 	%r577, %r76, %r576;
	atom.shared.add.u32 	%r578, [%r577], 1;
	xor.b32  	%r579, %r2154, -2147483648;
	shr.u32 	%r580, %r579, %r2094;
	and.b32  	%r581, %r580, %r74;
	shl.b32 	%r582, %r581, 2;
	add.s32 	%r583, %r76, %r582;
	atom.shared.add.u32 	%r584, [%r583], 1;
	xor.b32  	%r585, %r2153, -2147483648;
	shr.u32 	%r586, %r585, %r2094;
	and.b32  	%r587, %r586, %r74;
	shl.b32 	%r588, %r587, 2;
	add.s32 	%r589, %r76, %r588;
	atom.shared.add.u32 	%r590, [%r589], 1;
	xor.b32  	%r591, %r2152, -2147483648;
	shr.u32 	%r592, %r591, %r2094;
	and.b32  	%r593, %r592, %r74;
	shl.b32 	%r594, %r593, 2;
	add.s32 	%r595, %r76, %r594;
	atom.shared.add.u32 	%r596, [%r595], 1;
	xor.b32  	%r597, %r2151, -2147483648;
	shr.u32 	%r598, %r597, %r2094;
	and.b32  	%r599, %r598, %r74;
	shl.b32 	%r600, %r599, 2;
	add.s32 	%r601, %r76, %r600;
	atom.shared.add.u32 	%r602, [%r601], 1;
	xor.b32  	%r603, %r2150, -2147483648;
	shr.u32 	%r604, %r603, %r2094;
	and.b32  	%r605, %r604, %r74;
	shl.b32 	%r606, %r605, 2;
	add.s32 	%r607, %r76, %r606;
	atom.shared.add.u32 	%r608, [%r607], 1;
	xor.b32  	%r2212, %r2149, -2147483648;
	shr.u32 	%r610, %r2212, %r2094;
	and.b32  	%r611, %r610, %r74;
	shl.b32 	%r612, %r611, 2;
	add.s32 	%r613, %r76, %r612;
	atom.shared.add.u32 	%r614, [%r613], 1;
	bar.sync 	0;
	setp.gt.u32 	%p29, %r1, 255;
	shl.b32 	%r615, %r1, 2;
	add.s32 	%r101, %r490, %r615;
	mov.b32 	%r2174, 0;
	@%p29 bra 	$L__BB11_53;
	ld.shared.u32 	%r617, [%r101];
	mov.b32 	%r618, 0;
	st.shared.u32 	[%r101], %r618;
	ld.shared.u32 	%r619, [%r101+1024];
	st.shared.u32 	[%r101+1024], %r617;
	add.s32 	%r620, %r619, %r617;
	ld.shared.u32 	%r621, [%r101+2048];
	st.shared.u32 	[%r101+2048], %r620;
	add.s32 	%r622, %r621, %r620;
	ld.shared.u32 	%r623, [%r101+3072];
	st.shared.u32 	[%r101+3072], %r622;
	add.s32 	%r624, %r623, %r622;
	ld.shared.u32 	%r625, [%r101+4096];
	st.shared.u32 	[%r101+4096], %r624;
	add.s32 	%r626, %r625, %r624;
	ld.shared.u32 	%r627, [%r101+5120];
	st.shared.u32 	[%r101+5120], %r626;
	add.s32 	%r628, %r627, %r626;
	ld.shared.u32 	%r629, [%r101+6144];
	st.shared.u32 	[%r101+6144], %r628;
	add.s32 	%r630, %r629, %r628;
	ld.shared.u32 	%r631, [%r101+7168];
	st.shared.u32 	[%r101+7168], %r630;
	add.s32 	%r632, %r631, %r630;
	ld.shared.u32 	%r633, [%r101+8192];
	st.shared.u32 	[%r101+8192], %r632;
	add.s32 	%r634, %r633, %r632;
	ld.shared.u32 	%r635, [%r101+9216];
	st.shared.u32 	[%r101+9216], %r634;
	add.s32 	%r636, %r635, %r634;
	ld.shared.u32 	%r637, [%r101+10240];
	st.shared.u32 	[%r101+10240], %r636;
	add.s32 	%r638, %r637, %r636;
	ld.shared.u32 	%r639, [%r101+11264];
	st.shared.u32 	[%r101+11264], %r638;
	add.s32 	%r2174, %r639, %r638;
$L__BB11_53:
	setp.gt.u32 	%p30, %r1, 255;
	shl.b32 	%r640, %r3, 8;
	add.s32 	%r641, %r640, %r1;
	mul.wide.s32 	%rd59, %r641, 4;
	add.s64 	%rd6, %rd2, %rd59;
	@%p30 bra 	$L__BB11_55;
	or.b32  	%r642, %r2174, 1073741824;
	st.volatile.global.u32 	[%rd6], %r642;
$L__BB11_55:
	ld.param.u64 	%rd442, [_ZN3cub18CUB_300001_SM_10006detail10radix_sort29DeviceRadixSortOnesweepKernelINS1_5radix10policy_hubIiiyE10Policy1000ELNS0_9SortOrderE0EiiyiiNS1_21identity_decomposer_tEEEvPT5_SB_PT3_PKSC_PT1_PKSG_PT2_PKSK_T4_iiT6__param_7];
	xor.b32  	%r2223, %r2160, -2147483648;
	xor.b32  	%r2224, %r2161, -2147483648;
	xor.b32  	%r2222, %r2159, -2147483648;
	xor.b32  	%r2221, %r2158, -2147483648;
	xor.b32  	%r2228, %r2165, -2147483648;
	xor.b32  	%r2218, %r2155, -2147483648;
	xor.b32  	%r2220, %r2157, -2147483648;
	xor.b32  	%r2217, %r2154, -2147483648;
	xor.b32  	%r2219, %r2156, -2147483648;
	xor.b32  	%r2215, %r2152, -2147483648;
	xor.b32  	%r2216, %r2153, -2147483648;
	xor.b32  	%r2213, %r2150, -2147483648;
	xor.b32  	%r2214, %r2151, -2147483648;
	setp.lt.u32 	%p31, %r1, 256;
	setp.eq.s32 	%p32, %r2174, 6528;
	and.pred  	%p33, %p31, %p32;
	selp.u32 	%r643, 1, 0, %p33;
	{ 
	.reg .pred 	%p1; 
	.reg .pred 	%p2; 
	setp.ne.u32 	%p1, %r643, 0; 
	bar.red.or.pred 	%p2, 0, %p1; 
	selp.u32 	%r644, 1, 0, %p2; 
	}
	setp.eq.s32 	%p34, %r644, 0;
	and.b32  	%r645, %r1, 992;
	and.b32  	%r646, %r1, 31;
	mul.lo.s32 	%r647, %r645, 17;
	or.b32  	%r648, %r647, %r646;
	cvt.u64.u32 	%rd7, %r648;
	mul.lo.s32 	%r649, %r3, 6528;
	cvt.s64.s32 	%rd60, %r649;
	add.s64 	%rd61, %rd7, %rd60;
	cvta.to.global.u64 	%rd62, %rd442;
	shl.b64 	%rd63, %rd61, 2;
	add.s64 	%rd8, %rd62, %rd63;
	cvt.u64.u32 	%rd9, %r1;
	@%p34 bra 	$L__BB11_175;
	setp.gt.u32 	%p35, %r1, 255;
	shl.b32 	%r650, %r1, 3;
	mov.u32 	%r651, _ZZN3cub18CUB_300001_SM_10006detail10radix_sort29DeviceRadixSortOnesweepKernelINS1_5radix10policy_hubIiiyE10Policy1000ELNS0_9SortOrderE0EiiyiiNS1_21identity_decomposer_tEEEvPT5_SB_PT3_PKSC_PT1_PKSG_PT2_PKSK_T4_iiT6_E1s;
	add.s32 	%r652, %r651, %r650;
	add.s32 	%r121, %r652, 26112;
	@%p35 bra 	$L__BB11_64;
	ld.param.u64 	%rd436, [_ZN3cub18CUB_300001_SM_10006detail10radix_sort29DeviceRadixSortOnesweepKernelINS1_5radix10policy_hubIiiyE10Policy1000ELNS0_9SortOrderE0EiiyiiNS1_21identity_decomposer_tEEEvPT5_SB_PT3_PKSC_PT1_PKSG_PT2_PKSK_T4_iiT6__param_3];
	cvta.to.global.u64 	%rd64, %rd436;
	shl.b64 	%rd65, %rd9, 3;
	add.s64 	%rd66, %rd64, %rd65;
	ld.global.u64 	%rd67, [%rd66];
	setp.gt.u32 	%p36, %r1, %r100;
	selp.b64 	%rd68, 6528, 0, %p36;
	sub.s64 	%rd455, %rd67, %rd68;
	st.shared.u64 	[%r121], %rd455;
	setp.lt.s32 	%p37, %r3, 1;
	mov.u32 	%r2178, %r2174;
	@%p37 bra 	$L__BB11_63;
	mov.b32 	%r2176, -1;
	mov.u32 	%r2175, %r3;
	mov.u32 	%r2178, %r2174;
$L__BB11_59:
	ld.param.u64 	%rd429, [_ZN3cub18CUB_300001_SM_10006detail10radix_sort29DeviceRadixSortOnesweepKernelINS1_5radix10policy_hubIiiyE10Policy1000ELNS0_9SortOrderE0EiiyiiNS1_21identity_decomposer_tEEEvPT5_SB_PT3_PKSC_PT1_PKSG_PT2_PKSK_T4_iiT6__param_0];
	add.s32 	%r125, %r2175, -1;
	shl.b32 	%r654, %r125, 8;
	add.s32 	%r655, %r654, %r1;
	cvta.to.global.u64 	%rd69, %rd429;
	mul.wide.s32 	%rd70, %r655, 4;
	add.s64 	%rd11, %rd69, %rd70;
$L__BB11_60:
	membar.cta;
	ld.volatile.global.u32 	%r126, [%rd11];
	setp.eq.s32 	%p38, %r126, 0;
	@%p38 bra 	$L__BB11_60;
	and.b32  	%r656, %r126, 1073741823;
	add.s32 	%r2178, %r656, %r2178;
	setp.gt.s32 	%p39, %r126, -1;
	vote.sync.ballot.b32 	%r2176, %p39, %r2176;
	setp.gt.u32 	%p41, %r2175, 1;
	and.pred  	%p42, %p39, %p41;
	mov.u32 	%r2175, %r125;
	@%p42 bra 	$L__BB11_59;
	ld.shared.u64 	%rd455, [%r121];
$L__BB11_63:
	or.b32  	%r657, %r2178, -2147483648;
	st.volatile.global.u32 	[%rd6], %r657;
	sub.s32 	%r658, %r2178, %r2174;
	cvt.s64.s32 	%rd71, %r658;
	add.s64 	%rd72, %rd455, %rd71;
	st.shared.u64 	[%r121], %rd72;
$L__BB11_64:
	ld.param.u32 	%r2080, [_ZN3cub18CUB_300001_SM_10006detail10radix_sort29DeviceRadixSortOnesweepKernelINS1_5radix10policy_hubIiiyE10Policy1000ELNS0_9SortOrderE0EiiyiiNS1_21identity_decomposer_tEEEvPT5_SB_PT3_PKSC_PT1_PKSG_PT2_PKSK_T4_iiT6__param_8];
	ld.param.u64 	%rd432, [_ZN3cub18CUB_300001_SM_10006detail10radix_sort29DeviceRadixSortOnesweepKernelINS1_5radix10policy_hubIiiyE10Policy1000ELNS0_9SortOrderE0EiiyiiNS1_21identity_decomposer_tEEEvPT5_SB_PT3_PKSC_PT1_PKSG_PT2_PKSK_T4_iiT6__param_2];
	setp.gt.u32 	%p43, %r1, 255;
	setp.lt.s32 	%p44, %r4, %r2080;
	setp.eq.s64 	%p45, %rd432, 0;
	or.pred  	%p46, %p45, %p44;
	or.pred  	%p47, %p43, %p46;
	@%p47 bra 	$L__BB11_66;
	ld.param.u64 	%rd433, [_ZN3cub18CUB_300001_SM_10006detail10radix_sort29DeviceRadixSortOnesweepKernelINS1_5radix10policy_hubIiiyE10Policy1000ELNS0_9SortOrderE0EiiyiiNS1_21identity_decomposer_tEEEvPT5_SB_PT3_PKSC_PT1_PKSG_PT2_PKSK_T4_iiT6__param_2];
	ld.shared.u64 	%rd73, [%r121];
	setp.gt.u32 	%p48, %r1, %r100;
	selp.b64 	%rd74, 6528, 0, %p48;
	cvt.s64.s32 	%rd75, %r2174;
	add.s64 	%rd76, %rd74, %rd75;
	add.s64 	%rd77, %rd76, %rd73;
	cvta.to.global.u64 	%rd78, %rd433;
	shl.b64 	%rd79, %rd9, 3;
	add.s64 	%rd80, %rd78, %rd79;
	st.global.u64 	[%rd80], %rd77;
$L__BB11_66:
	ld.param.u32 	%r2081, [_ZN3cub18CUB_300001_SM_10006detail10radix_sort29DeviceRadixSortOnesweepKernelINS1_5radix10policy_hubIiiyE10Policy1000ELNS0_9SortOrderE0EiiyiiNS1_21identity_decomposer_tEEEvPT5_SB_PT3_PKSC_PT1_PKSG_PT2_PKSK_T4_iiT6__param_8];
	setp.gt.s32 	%p49, %r4, %r2081;
	bar.sync 	0;
	shl.b32 	%r659, %r100, 3;
	add.s32 	%r661, %r651, %r659;
	ld.shared.u64 	%rd14, [%r661+26112];
	@%p49 bra 	$L__BB11_68;
	add.s64 	%rd81, %rd14, %rd7;
	shl.b64 	%rd82, %rd81, 2;
	add.s64 	%rd83, %rd1, %rd82;
	st.global.u32 	[%rd83], %r2165;
	st.global.u32 	[%rd83+128], %r2164;
	st.global.u32 	[%rd83+256], %r2163;
	st.global.u32 	[%rd83+384], %r2162;
	st.global.u32 	[%rd83+512], %r2161;
	st.global.u32 	[%rd83+640], %r2160;
	st.global.u32 	[%rd83+768], %r2159;
	st.global.u32 	[%rd83+896], %r2158;
	st.global.u32 	[%rd83+1024], %r2157;
	st.global.u32 	[%rd83+1152], %r2156;
	st.global.u32 	[%rd83+1280], %r2155;
	st.global.u32 	[%rd83+1408], %r2154;
	st.global.u32 	[%rd83+1536], %r2153;
	st.global.u32 	[%rd83+1664], %r2152;
	st.global.u32 	[%rd83+1792], %r2151;
	st.global.u32 	[%rd83+1920], %r2150;
	st.global.u32 	[%rd83+2048], %r2149;
	bra.uni 	$L__BB11_102;
$L__BB11_68:
	ld.param.u32 	%r2082, [_ZN3cub18CUB_300001_SM_10006detail10radix_sort29DeviceRadixSortOnesweepKernelINS1_5radix10policy_hubIiiyE10Policy1000ELNS0_9SortOrderE0EiiyiiNS1_21identity_decomposer_tEEEvPT5_SB_PT3_PKSC_PT1_PKSG_PT2_PKSK_T4_iiT6__param_8];
	cvt.u32.u64 	%r662, %rd7;
	mad.lo.s32 	%r130, %r3, -6528, %r2082;
	setp.ge.s32 	%p50, %r662, %r130;
	add.s64 	%rd84, %rd14, %rd7;
	shl.b64 	%rd85, %rd84, 2;
	add.s64 	%rd15, %rd1, %rd85;
	@%p50 bra 	$L__BB11_70;
	st.global.u32 	[%rd15], %r2165;
$L__BB11_70:
	add.s32 	%r664, %r662, 32;
	setp.ge.s32 	%p51, %r664, %r130;
	@%p51 bra 	$L__BB11_72;
	st.global.u32 	[%rd15+128], %r2164;
$L__BB11_72:
	add.s32 	%r666, %r662, 64;
	setp.ge.s32 	%p52, %r666, %r130;
	@%p52 bra 	$L__BB11_74;
	st.global.u32 	[%rd15+256], %r2163;
$L__BB11_74:
	add.s32 	%r668, %r662, 96;
	setp.ge.s32 	%p53, %r668, %r130;
	@%p53 bra 	$L__BB11_76;
	st.global.u32 	[%rd15+384], %r2162;
$L__BB11_76:
	add.s32 	%r670, %r662, 128;
	setp.ge.s32 	%p54, %r670, %r130;
	@%p54 bra 	$L__BB11_78;
	st.global.u32 	[%rd15+512], %r2161;
$L__BB11_78:
	add.s32 	%r672, %r662, 160;
	setp.ge.s32 	%p55, %r672, %r130;
	@%p55 bra 	$L__BB11_80;
	st.global.u32 	[%rd15+640], %r2160;
$L__BB11_80:
	add.s32 	%r674, %r662, 192;
	setp.ge.s32 	%p56, %r674, %r130;
	@%p56 bra 	$L__BB11_82;
	st.global.u32 	[%rd15+768], %r2159;
$L__BB11_82:
	add.s32 	%r676, %r662, 224;
	setp.ge.s32 	%p57, %r676, %r130;
	@%p57 bra 	$L__BB11_84;
	st.global.u32 	[%rd15+896], %r2158;
$L__BB11_84:
	add.s32 	%r678, %r662, 256;
	setp.ge.s32 	%p58, %r678, %r130;
	@%p58 bra 	$L__BB11_86;
	st.global.u32 	[%rd15+1024], %r2157;
$L__BB11_86:
	add.s32 	%r680, %r662, 288;
	setp.ge.s32 	%p59, %r680, %r130;
	@%p59 bra 	$L__BB11_88;
	st.global.u32 	[%rd15+1152], %r2156;
$L__BB11_88:
	add.s32 	%r682, %r662, 320;
	setp.ge.s32 	%p60, %r682, %r130;
	@%p60 bra 	$L__BB11_90;
	st.global.u32 	[%rd15+1280], %r2155;
$L__BB11_90:
	add.s32 	%r684, %r662, 352;
	setp.ge.s32 	%p61, %r684, %r130;
	@%p61 bra 	$L__BB11_92;
	st.global.u32 	[%rd15+1408], %r2154;
$L__BB11_92:
	add.s32 	%r686, %r662, 384;
	setp.ge.s32 	%p62, %r686, %r130;
	@%p62 bra 	$L__BB11_94;
	st.global.u32 	[%rd15+1536], %r2153;
$L__BB11_94:
	add.s32 	%r688, %r662, 416;
	setp.ge.s32 	%p63, %r688, %r130;
	@%p63 bra 	$L__BB11_96;
	st.global.u32 	[%rd15+1664], %r2152;
$L__BB11_96:
	add.s32 	%r690, %r662, 448;
	setp.ge.s32 	%p64, %r690, %r130;
	@%p64 bra 	$L__BB11_98;
	st.global.u32 	[%rd15+1792], %r2151;
$L__BB11_98:
	add.s32 	%r692, %r662, 480;
	setp.ge.s32 	%p65, %r692, %r130;
	@%p65 bra 	$L__BB11_100;
	st.global.u32 	[%rd15+1920], %r2150;
$L__BB11_100:
	add.s32 	%r694, %r662, 512;
	setp.ge.s32 	%p66, %r694, %r130;
	@%p66 bra 	$L__BB11_102;
	st.global.u32 	[%rd15+2048], %r2149;
$L__BB11_102:
	ld.param.u32 	%r2083, [_ZN3cub18CUB_300001_SM_10006detail10radix_sort29DeviceRadixSortOnesweepKernelINS1_5radix10policy_hubIiiyE10Policy1000ELNS0_9SortOrderE0EiiyiiNS1_21identity_decomposer_tEEEvPT5_SB_PT3_PKSC_PT1_PKSG_PT2_PKSK_T4_iiT6__param_8];
	setp.gt.s32 	%p67, %r4, %r2083;
	@%p67 bra 	$L__BB11_104;
	ld.global.u32 	%r2211, [%rd8];
	ld.global.u32 	%r2210, [%rd8+128];
	ld.global.u32 	%r2209, [%rd8+256];
	ld.global.u32 	%r2208, [%rd8+384];
	ld.global.u32 	%r2207, [%rd8+512];
	ld.global.u32 	%r2206, [%rd8+640];
	ld.global.u32 	%r2205, [%rd8+768];
	ld.global.u32 	%r2204, [%rd8+896];
	ld.global.u32 	%r2203, [%rd8+1024];
	ld.global.u32 	%r2202, [%rd8+1152];
	ld.global.u32 	%r2201, [%rd8+1280];
	ld.global.u32 	%r2200, [%rd8+1408];
	ld.global.u32 	%r2199, [%rd8+1536];
	ld.global.u32 	%r2198, [%rd8+1664];
	ld.global.u32 	%r2197, [%rd8+1792];
	ld.global.u32 	%r2196, [%rd8+1920];
	ld.global.u32 	%r2195, [%rd8+2048];
	bra.uni 	$L__BB11_138;
$L__BB11_104:
	ld.param.u32 	%r2084, [_ZN3cub18CUB_300001_SM_10006detail10radix_sort29DeviceRadixSortOnesweepKernelINS1_5radix10policy_hubIiiyE10Policy1000ELNS0_9SortOrderE0EiiyiiNS1_21identity_decomposer_tEEEvPT5_SB_PT3_PKSC_PT1_PKSG_PT2_PKSK_T4_iiT6__param_8];
	cvt.u32.u64 	%r696, %rd7;
	sub.s32 	%r148, %r2084, %r649;
	setp.ge.s32 	%p68, %r696, %r148;
	@%p68 bra 	$L__BB11_106;
	ld.global.u32 	%r2211, [%rd8];
$L__BB11_106:
	add.s32 	%r700, %r696, 32;
	setp.ge.s32 	%p69, %r700, %r148;
	@%p69 bra 	$L__BB11_108;
	ld.global.u32 	%r2210, [%rd8+128];
$L__BB11_108:
	add.s32 	%r703, %r696, 64;
	setp.ge.s32 	%p70, %r703, %r148;
	@%p70 bra 	$L__BB11_110;
	ld.global.u32 	%r2209, [%rd8+256];
$L__BB11_110:
	add.s32 	%r706, %r696, 96;
	setp.ge.s32 	%p71, %r706, %r148;
	@%p71 bra 	$L__BB11_112;
	ld.global.u32 	%r2208, [%rd8+384];
$L__BB11_112:
	add.s32 	%r709, %r696, 128;
	setp.ge.s32 	%p72, %r709, %r148;
	@%p72 bra 	$L__BB11_114;
	ld.global.u32 	%r2207, [%rd8+512];
$L__BB11_114:
	add.s32 	%r712, %r696, 160;
	setp.ge.s32 	%p73, %r712, %r148;
	@%p73 bra 	$L__BB11_116;
	ld.global.u32 	%r2206, [%rd8+640];
$L__BB11_116:
	add.s32 	%r715, %r696, 192;
	setp.ge.s32 	%p74, %r715, %r148;
	@%p74 bra 	$L__BB11_118;
	ld.global.u32 	%r2205, [%rd8+768];
$L__BB11_118:
	add.s32 	%r718, %r696, 224;
	setp.ge.s32 	%p75, %r718, %r148;
	@%p75 bra 	$L__BB11_120;
	ld.global.u32 	%r2204, [%rd8+896];
$L__BB11_120:
	add.s32 	%r721, %r696, 256;
	setp.ge.s32 	%p76, %r721, %r148;
	@%p76 bra 	$L__BB11_122;
	ld.global.u32 	%r2203, [%rd8+1024];
$L__BB11_122:
	add.s32 	%r724, %r696, 288;
	setp.ge.s32 	%p77, %r724, %r148;
	@%p77 bra 	$L__BB11_124;
	ld.global.u32 	%r2202, [%rd8+1152];
$L__BB11_124:
	add.s32 	%r727, %r696, 320;
	setp.ge.s32 	%p78, %r727, %r148;
	@%p78 bra 	$L__BB11_126;
	ld.global.u32 	%r2201, [%rd8+1280];
$L__BB11_126:
	add.s32 	%r730, %r696, 352;
	setp.ge.s32 	%p79, %r730, %r148;
	@%p79 bra 	$L__BB11_128;
	ld.global.u32 	%r2200, [%rd8+1408];
$L__BB11_128:
	add.s32 	%r733, %r696, 384;
	setp.ge.s32 	%p80, %r733, %r148;
	@%p80 bra 	$L__BB11_130;
	ld.global.u32 	%r2199, [%rd8+1536];
$L__BB11_130:
	add.s32 	%r736, %r696, 416;
	setp.ge.s32 	%p81, %r736, %r148;
	@%p81 bra 	$L__BB11_132;
	ld.global.u32 	%r2198, [%rd8+1664];
$L__BB11_132:
	add.s32 	%r739, %r696, 448;
	setp.ge.s32 	%p82, %r739, %r148;
	@%p82 bra 	$L__BB11_134;
	ld.global.u32 	%r2197, [%rd8+1792];
$L__BB11_134:
	add.s32 	%r742, %r696, 480;
	setp.ge.s32 	%p83, %r742, %r148;
	@%p83 bra 	$L__BB11_136;
	ld.global.u32 	%r2196, [%rd8+1920];
$L__BB11_136:
	add.s32 	%r745, %r696, 512;
	setp.ge.s32 	%p84, %r745, %r148;
	@%p84 bra 	$L__BB11_138;
	ld.global.u32 	%r2195, [%rd8+2048];
$L__BB11_138:
	ld.param.u32 	%r2085, [_ZN3cub18CUB_300001_SM_10006detail10radix_sort29DeviceRadixSortOnesweepKernelINS1_5radix10policy_hubIiiyE10Policy1000ELNS0_9SortOrderE0EiiyiiNS1_21identity_decomposer_tEEEvPT5_SB_PT3_PKSC_PT1_PKSG_PT2_PKSK_T4_iiT6__param_8];
	mad.lo.s32 	%r746, %r3, 6528, 6528;
	setp.gt.s32 	%p85, %r746, %r2085;
	@%p85 bra 	$L__BB11_140;
	ld.param.u64 	%rd439, [_ZN3cub18CUB_300001_SM_10006detail10radix_sort29DeviceRadixSortOnesweepKernelINS1_5radix10policy_hubIiiyE10Policy1000ELNS0_9SortOrderE0EiiyiiNS1_21identity_decomposer_tEEEvPT5_SB_PT3_PKSC_PT1_PKSG_PT2_PKSK_T4_iiT6__param_6];
	add.s64 	%rd86, %rd14, %rd7;
	cvta.to.global.u64 	%rd87, %rd439;
	shl.b64 	%rd88, %rd86, 2;
	add.s64 	%rd89, %rd87, %rd88;
	st.global.u32 	[%rd89], %r2211;
	st.global.u32 	[%rd89+128], %r2210;
	st.global.u32 	[%rd89+256], %r2209;
	st.global.u32 	[%rd89+384], %r2208;
	st.global.u32 	[%rd89+512], %r2207;
	st.global.u32 	[%rd89+640], %r2206;
	st.global.u32 	[%rd89+768], %r2205;
	st.global.u32 	[%rd89+896], %r2204;
	st.global.u32 	[%rd89+1024], %r2203;
	st.global.u32 	[%rd89+1152], %r2202;
	st.global.u32 	[%rd89+1280], %r2201;
	st.global.u32 	[%rd89+1408], %r2200;
	st.global.u32 	[%rd89+1536], %r2199;
	st.global.u32 	[%rd89+1664], %r2198;
	st.global.u32 	[%rd89+1792], %r2197;
	st.global.u32 	[%rd89+1920], %r2196;
	st.global.u32 	[%rd89+2048], %r2195;
	bra.uni 	$L__BB11_174;
$L__BB11_140:
	ld.param.u32 	%r2086, [_ZN3cub18CUB_300001_SM_10006detail10radix_sort29DeviceRadixSortOnesweepKernelINS1_5radix10policy_hubIiiyE10Policy1000ELNS0_9SortOrderE0EiiyiiNS1_21identity_decomposer_tEEEvPT5_SB_PT3_PKSC_PT1_PKSG_PT2_PKSK_T4_iiT6__param_8];
	ld.param.u64 	%rd440, [_ZN3cub18CUB_300001_SM_10006detail10radix_sort29DeviceRadixSortOnesweepKernelINS1_5radix10policy_hubIiiyE10Policy1000ELNS0_9SortOrderE0EiiyiiNS1_21identity_decomposer_tEEEvPT5_SB_PT3_PKSC_PT1_PKSG_PT2_PKSK_T4_iiT6__param_6];
	cvt.u32.u64 	%r747, %rd7;
	mad.lo.s32 	%r199, %r3, -6528, %r2086;
	setp.ge.s32 	%p86, %r747, %r199;
	add.s64 	%rd90, %rd14, %rd7;
	cvta.to.global.u64 	%rd91, %rd440;
	shl.b64 	%rd92, %rd90, 2;
	add.s64 	%rd16, %rd91, %rd92;
	@%p86 bra 	$L__BB11_142;
	st.global.u32 	[%rd16], %r2211;
$L__BB11_142:
	add.s32 	%r749, %r747, 32;
	setp.ge.s32 	%p87, %r749, %r199;
	@%p87 bra 	$L__BB11_144;
	st.global.u32 	[%rd16+128], %r2210;
$L__BB11_144:
	add.s32 	%r751, %r747, 64;
	setp.ge.s32 	%p88, %r751, %r199;
	@%p88 bra 	$L__BB11_146;
	st.global.u32 	[%rd16+256], %r2209;
$L__BB11_146:
	add.s32 	%r753, %r747, 96;
	setp.ge.s32 	%p89, %r753, %r199;
	@%p89 bra 	$L__BB11_148;
	st.global.u32 	[%rd16+384], %r2208;
$L__BB11_148:
	add.s32 	%r755, %r747, 128;
	setp.ge.s32 	%p90, %r755, %r199;
	@%p90 bra 	$L__BB11_150;
	st.global.u32 	[%rd16+512], %r2207;
$L__BB11_150:
	add.s32 	%r757, %r747, 160;
	setp.ge.s32 	%p91, %r757, %r199;
	@%p91 bra 	$L__BB11_152;
	st.global.u32 	[%rd16+640], %r2206;
$L__BB11_152:
	add.s32 	%r759, %r747, 192;
	setp.ge.s32 	%p92, %r759, %r199;
	@%p92 bra 	$L__BB11_154;
	st.global.u32 	[%rd16+768], %r2205;
$L__BB11_154:
	add.s32 	%r761, %r747, 224;
	setp.ge.s32 	%p93, %r761, %r199;
	@%p93 bra 	$L__BB11_156;
	st.global.u32 	[%rd16+896], %r2204;
$L__BB11_156:
	add.s32 	%r763, %r747, 256;
	setp.ge.s32 	%p94, %r763, %r199;
	@%p94 bra 	$L__BB11_158;
	st.global.u32 	[%rd16+1024], %r2203;
$L__BB11_158:
	add.s32 	%r765, %r747, 288;
	setp.ge.s32 	%p95, %r765, %r199;
	@%p95 bra 	$L__BB11_160;
	st.global.u32 	[%rd16+1152], %r2202;
$L__BB11_160:
	add.s32 	%r767, %r747, 320;
	setp.ge.s32 	%p96, %r767, %r199;
	@%p96 bra 	$L__BB11_162;
	st.global.u32 	[%rd16+1280], %r2201;
$L__BB11_162:
	add.s32 	%r769, %r747, 352;
	setp.ge.s32 	%p97, %r769, %r199;
	@%p97 bra 	$L__BB11_164;
	st.global.u32 	[%rd16+1408], %r2200;
$L__BB11_164:
	add.s32 	%r771, %r747, 384;
	setp.ge.s32 	%p98, %r771, %r199;
	@%p98 bra 	$L__BB11_166;
	st.global.u32 	[%rd16+1536], %r2199;
$L__BB11_166:
	add.s32 	%r773, %r747, 416;
	setp.ge.s32 	%p99, %r773, %r199;
	@%p99 bra 	$L__BB11_168;
	st.global.u32 	[%rd16+1664], %r2198;
$L__BB11_168:
	add.s32 	%r775, %r747, 448;
	setp.ge.s32 	%p100, %r775, %r199;
	@%p100 bra 	$L__BB11_170;
	st.global.u32 	[%rd16+1792], %r2197;
$L__BB11_170:
	add.s32 	%r777, %r747, 480;
	setp.ge.s32 	%p101, %r777, %r199;
	@%p101 bra 	$L__BB11_172;
	st.global.u32 	[%rd16+1920], %r2196;
$L__BB11_172:
	add.s32 	%r779, %r747, 512;
	setp.ge.s32 	%p102, %r779, %r199;
	@%p102 bra 	$L__BB11_174;
	st.global.u32 	[%rd16+2048], %r2195;
$L__BB11_174:
	// begin inline asm
	exit;
	// end inline asm
	mov.u32 	%r2212, %r2149;
	mov.u32 	%r2213, %r2150;
	mov.u32 	%r2214, %r2151;
	mov.u32 	%r2215, %r2152;
	mov.u32 	%r2216, %r2153;
	mov.u32 	%r2217, %r2154;
	mov.u32 	%r2218, %r2155;
	mov.u32 	%r2219, %r2156;
	mov.u32 	%r2220, %r2157;
	mov.u32 	%r2221, %r2158;
	mov.u32 	%r2222, %r2159;
	mov.u32 	%r2223, %r2160;
	mov.u32 	%r2224, %r2161;
	mov.u32 	%r2225, %r2162;
	mov.u32 	%r2226, %r2163;
	mov.u32 	%r2227, %r2164;
	mov.u32 	%r2228, %r2165;
$L__BB11_175:
	mul.hi.u32 	%r780, %r1, 357913942;
	add.s32 	%r781, %r780, %r1;
	shl.b32 	%r782, %r781, 2;
	mov.u32 	%r783, _ZZN3cub18CUB_300001_SM_10006detail10radix_sort29DeviceRadixSortOnesweepKernelINS1_5radix10policy_hubIiiyE10Policy1000ELNS0_9SortOrderE0EiiyiiNS1_21identity_decomposer_tEEEvPT5_SB_PT3_PKSC_PT1_PKSG_PT2_PKSK_T4_iiT6_E1s;
	add.s32 	%r784, %r783, %r782;
	add.s32 	%r217, %r784, 13328;
	st.shared.u32 	[%r784+13328], %r2174;
	bar.sync 	0;
	setp.gt.u32 	%p103, %r1, 31;
	@%p103 bra 	$L__BB11_177;
	mad.lo.s32 	%r816, %r1, 52, %r783;
	ld.shared.u32 	%r817, [%r816+13328];
	ld.shared.u32 	%r818, [%r816+13332];
	ld.shared.u32 	%r819, [%r816+13336];
	ld.shared.u32 	%r820, [%r816+13340];
	ld.shared.u32 	%r821, [%r816+13344];
	ld.shared.u32 	%r822, [%r816+13348];
	ld.shared.u32 	%r823, [%r816+13352];
	ld.shared.u32 	%r824, [%r816+13356];
	ld.shared.u32 	%r825, [%r816+13360];
	ld.shared.u32 	%r826, [%r816+13364];
	ld.shared.u32 	%r827, [%r816+13368];
	ld.shared.u32 	%r828, [%r816+13372];
	add.s32 	%r829, %r818, %r817;
	add.s32 	%r830, %r829, %r819;
	add.s32 	%r831, %r830, %r820;
	add.s32 	%r832, %r831, %r821;
	add.s32 	%r833, %r832, %r822;
	add.s32 	%r834, %r833, %r823;
	add.s32 	%r835, %r834, %r824;
	add.s32 	%r836, %r835, %r825;
	add.s32 	%r837, %r836, %r826;
	add.s32 	%r838, %r837, %r827;
	add.s32 	%r789, %r838, %r828;
	mov.b32 	%r787, 1;
	mov.b32 	%r812, 0;
	mov.b32 	%r814, -1;
	// begin inline asm
	{  .reg .s32 r0;  .reg .pred p;  shfl.sync.up.b32 r0|p, %r789, %r787, %r812, %r814;  @p add.s32 r0, r0, %r789;  mov.s32 %r785, r0;}
	// end inline asm
	mov.b32 	%r793, 2;
	// begin inline asm
	{  .reg .s32 r0;  .reg .pred p;  shfl.sync.up.b32 r0|p, %r785, %r793, %r812, %r814;  @p add.s32 r0, r0, %r785;  mov.s32 %r791, r0;}
	// end inline asm
	mov.b32 	%r799, 4;
	// begin inline asm
	{  .reg .s32 r0;  .reg .pred p;  shfl.sync.up.b32 r0|p, %r791, %r799, %r812, %r814;  @p add.s32 r0, r0, %r791;  mov.s32 %r797, r0;}
	// end inline asm
	mov.b32 	%r805, 8;
	// begin inline asm
	{  .reg .s32 r0;  .reg .pred p;  shfl.sync.up.b32 r0|p, %r797, %r805, %r812, %r814;  @p add.s32 r0, r0, %r797;  mov.s32 %r803, r0;}
	// end inline asm
	mov.b32 	%r811, 16;
	// begin inline asm
	{  .reg .s32 r0;  .reg .pred p;  shfl.sync.up.b32 r0|p, %r803, %r811, %r812, %r814;  @p add.s32 r0, r0, %r803;  mov.s32 %r809, r0;}
	// end inline asm
	sub.s32 	%r839, %r809, %r789;
	add.s32 	%r840, %r817, %r839;
	add.s32 	%r841, %r818, %r840;
	add.s32 	%r842, %r819, %r841;
	add.s32 	%r843, %r820, %r842;
	add.s32 	%r844, %r821, %r843;
	add.s32 	%r845, %r822, %r844;
	add.s32 	%r846, %r823, %r845;
	add.s32 	%r847, %r824, %r846;
	add.s32 	%r848, %r825, %r847;
	add.s32 	%r849, %r826, %r848;
	add.s32 	%r850, %r827, %r849;
	st.shared.u32 	[%r816+13328], %r839;
	st.shared.u32 	[%r816+13332], %r840;
	st.shared.u32 	[%r816+13336], %r841;
	st.shared.u32 	[%r816+13340], %r842;
	st.shared.u32 	[%r816+13344], %r843;
	st.shared.u32 	[%r816+13348], %r844;
	st.shared.u32 	[%r816+13352], %r845;
	st.shared.u32 	[%r816+13356], %r846;
	st.shared.u32 	[%r816+13360], %r847;
	st.shared.u32 	[%r816+13364], %r848;
	st.shared.u32 	[%r816+13368], %r849;
	st.shared.u32 	[%r816+13372], %r850;
$L__BB11_177:
	setp.gt.u32 	%p104, %r1, 255;
	bar.sync 	0;
	ld.shared.u32 	%r218, [%r217];
	@%p104 bra 	$L__BB11_179;
	shl.b32 	%r851, %r1, 2;
	add.s32 	%r853, %r783, %r851;
	ld.shared.u32 	%r854, [%r853];
	add.s32 	%r855, %r854, %r218;
	st.shared.u32 	[%r853], %r855;
	ld.shared.u32 	%r856, [%r853+1024];
	add.s32 	%r857, %r856, %r218;
	st.shared.u32 	[%r853+1024], %r857;
	ld.shared.u32 	%r858, [%r853+2048];
	add.s32 	%r859, %r858, %r218;
	st.shared.u32 	[%r853+2048], %r859;
	ld.shared.u32 	%r860, [%r853+3072];
	add.s32 	%r861, %r860, %r218;
	st.shared.u32 	[%r853+3072], %r861;
	ld.shared.u32 	%r862, [%r853+4096];
	add.s32 	%r863, %r862, %r218;
	st.shared.u32 	[%r853+4096], %r863;
	ld.shared.u32 	%r864, [%r853+5120];
	add.s32 	%r865, %r864, %r218;
	st.shared.u32 	[%r853+5120], %r865;
	ld.shared.u32 	%r866, [%r853+6144];
	add.s32 	%r867, %r866, %r218;
	st.shared.u32 	[%r853+6144], %r867;
	ld.shared.u32 	%r868, [%r853+7168];
	add.s32 	%r869, %r868, %r218;
	st.shared.u32 	[%r853+7168], %r869;
	ld.shared.u32 	%r870, [%r853+8192];
	add.s32 	%r871, %r870, %r218;
	st.shared.u32 	[%r853+8192], %r871;
	ld.shared.u32 	%r872, [%r853+9216];
	add.s32 	%r873, %r872, %r218;
	st.shared.u32 	[%r853+9216], %r873;
	ld.shared.u32 	%r874, [%r853+10240];
	add.s32 	%r875, %r874, %r218;
	st.shared.u32 	[%r853+10240], %r875;
	ld.shared.u32 	%r876, [%r853+11264];
	add.s32 	%r877, %r876, %r218;
	st.shared.u32 	[%r853+11264], %r877;
$L__BB11_179:
	ld.param.u32 	%r2132, [_ZN3cub18CUB_300001_SM_10006detail10radix_sort29DeviceRadixSortOnesweepKernelINS1_5radix10policy_hubIiiyE10Policy1000ELNS0_9SortOrderE0EiiyiiNS1_21identity_decomposer_tEEEvPT5_SB_PT3_PKSC_PT1_PKSG_PT2_PKSK_T4_iiT6__param_10];
	ld.param.u32 	%r2095, [_ZN3cub18CUB_300001_SM_10006detail10radix_sort29DeviceRadixSortOnesweepKernelINS1_5radix10policy_hubIiiyE10Policy1000ELNS0_9SortOrderE0EiiyiiNS1_21identity_decomposer_tEEEvPT5_SB_PT3_PKSC_PT1_PKSG_PT2_PKSK_T4_iiT6__param_9];
	shl.b32 	%r904, %r1, 5;
	and.b32  	%r905, %r904, 31744;
	add.s32 	%r219, %r783, %r905;
	bar.sync 	0;
	// begin inline asm
	mov.u32 %r878, %lanemask_le;
	// end inline asm
	shr.u32 	%r907, %r2228, %r2095;
	mov.b32 	%r908, -1;
	shl.b32 	%r909, %r908, %r2132;
	not.b32 	%r221, %r909;
	and.b32  	%r901, %r907, %r221;
	mov.b32 	%r881, 1;
	// begin inline asm
	{
    .reg .pred p;
    and.b32 %r879, %r901, %r881;    setp.ne.u32 p, %r879, 0;
    vote.ballot.sync.b32 %r879, p, 0xffffffff;
    @!p not.b32 %r879, %r879;
}

	// end inline asm
	mov.b32 	%r884, 2;
	// begin inline asm
	{
    .reg .pred p;
    and.b32 %r882, %r901, %r884;    setp.ne.u32 p, %r882, 0;
    vote.ballot.sync.b32 %r882, p, 0xffffffff;
    @!p not.b32 %r882, %r882;
}

	// end inline asm
	and.b32  	%r910, %r882, %r879;
	mov.b32 	%r887, 4;
	// begin inline asm
	{
    .reg .pred p;
    and.b32 %r885, %r901, %r887;    setp.ne.u32 p, %r885, 0;
    vote.ballot.sync.b32 %r885, p, 0xffffffff;
    @!p not.b32 %r885, %r885;
}

	// end inline asm
	and.b32  	%r911, %r885, %r910;
	mov.b32 	%r890, 8;
	// begin inline asm
	{
    .reg .pred p;
    and.b32 %r888, %r901, %r890;    setp.ne.u32 p, %r888, 0;
    vote.ballot.sync.b32 %r888, p, 0xffffffff;
    @!p not.b32 %r888, %r888;
}

	// end inline asm
	and.b32  	%r912, %r888, %r911;
	mov.b32 	%r893, 16;
	// begin inline asm
	{
    .reg .pred p;
    and.b32 %r891, %r901, %r893;    setp.ne.u32 p, %r891, 0;
    vote.ballot.sync.b32 %r891, p, 0xffffffff;
    @!p not.b32 %r891, %r891;
}

	// end inline asm
	and.b32  	%r913, %r891, %r912;
	mov.b32 	%r896, 32;
	// begin inline asm
	{
    .reg .pred p;
    and.b32 %r894, %r901, %r896;    setp.ne.u32 p, %r894, 0;
    vote.ballot.sync.b32 %r894, p, 0xffffffff;
    @!p not.b32 %r894, %r894;
}

	// end inline asm
	and.b32  	%r914, %r894, %r913;
	mov.b32 	%r899, 64;
	// begin inline asm
	{
    .reg .pred p;
    and.b32 %r897, %r901, %r899;    setp.ne.u32 p, %r897, 0;
    vote.ballot.sync.b32 %r897, p, 0xffffffff;
    @!p not.b32 %r897, %r897;
}

	// end inline asm
	and.b32  	%r915, %r897, %r914;
	mov.b32 	%r902, 128;
	// begin inline asm
	{
    .reg .pred p;
    and.b32 %r900, %r901, %r902;    setp.ne.u32 p, %r900, 0;
    vote.ballot.sync.b32 %r900, p, 0xffffffff;
    @!p not.b32 %r900, %r900;
}

	// end inline asm
	and.b32  	%r916, %r900, %r915;
	clz.b32 	%r917, %r916;
	sub.s32 	%r223, 31, %r917;
	and.b32  	%r918, %r878, %r916;
	popc.b32 	%r224, %r918;
	setp.ne.s32 	%p105, %r443, %r223;
	mov.b32 	%r2229, 0;
	@%p105 bra 	$L__BB11_181;
	shl.b32 	%r919, %r901, 2;
	add.s32 	%r920, %r219, %r919;
	atom.shared.add.u32 	%r2229, [%r920], %r224;
$L__BB11_181:
	ld.param.u32 	%r2096, [_ZN3cub18CUB_300001_SM_10006detail10radix_sort29DeviceRadixSortOnesweepKernelINS1_5radix10policy_hubIiiyE10Policy1000ELNS0_9SortOrderE0EiiyiiNS1_21identity_decomposer_tEEEvPT5_SB_PT3_PKSC_PT1_PKSG_PT2_PKSK_T4_iiT6__param_9];
	shfl.sync.idx.b32	%r946|%p106, %r2229, %r223, 31, -1;
	add.s32 	%r227, %r224, %r946;
	shr.u32 	%r947, %r2227, %r2096;
	and.b32  	%r943, %r947, %r221;
	mov.b32 	%r923, 1;
	// begin inline asm
	{
    .reg .pred p;
    and.b32 %r921, %r943, %r923;    setp.ne.u32 p, %r921, 0;
    vote.ballot.sync.b32 %r921, p, 0xffffffff;
    @!p not.b32 %r921, %r921;
}

	// end inline asm
	mov.b32 	%r926, 2;
	// begin inline asm
	{
    .reg .pred p;
    and.b32 %r924, %r943, %r926;    setp.ne.u32 p, %r924, 0;
    vote.ballot.sync.b32 %r924, p, 0xffffffff;
    @!p not.b32 %r924, %r924;
}

	// end inline asm
	and.b32  	%r948, %r924, %r921;
	mov.b32 	%r929, 4;
	// begin inline asm
	{
    .reg .pred p;
    and.b32 %r927, %r943, %r929;    setp.ne.u32 p, %r927, 0;
    vote.ballot.sync.b32 %r927, p, 0xffffffff;
    @!p not.b32 %r927, %r927;
}

	// end inline asm
	and.b32  	%r949, %r927, %r948;
	mov.b32 	%r932, 8;
	// begin inline asm
	{
    .reg .pred p;
    and.b32 %r930, %r943, %r932;    setp.ne.u32 p, %r930, 0;
    vote.ballot.sync.b32 %r930, p, 0xffffffff;
    @!p not.b32 %r930, %r930;
}

	// end inline asm
	and.b32  	%r950, %r930, %r949;
	mov.b32 	%r935, 16;
	// begin inline asm
	{
    .reg .pred p;
    and.b32 %r933, %r943, %r935;    setp.ne.u32 p, %r933, 0;
    vote.ballot.sync.b32 %r933, p, 0xffffffff;
    @!p not.b32 %r933, %r933;
}

	// end inline asm
	and.b32  	%r951, %r933, %r950;
	mov.b32 	%r938, 32;
	// begin inline asm
	{
    .reg .pred p;
    and.b32 %r936, %r943, %r938;    setp.ne.u32 p, %r936, 0;
    vote.ballot.sync.b32 %r936, p, 0xffffffff;
    @!p not.b32 %r936, %r936;
}

	// end inline asm
	and.b32  	%r952, %r936, %r951;
	mov.b32 	%r941, 64;
	// begin inline asm
	{
    .reg .pred p;
    and.b32 %r939, %r943, %r941;    setp.ne.u32 p, %r939, 0;
    vote.ballot.sync.b32 %r939, p, 0xffffffff;
    @!p not.b32 %r939, %r939;
}

	// end inline asm
	and.b32  	%r953, %r939, %r952;
	mov.b32 	%r944, 128;
	// begin inline asm
	{
    .reg .pred p;
    and.b32 %r942, %r943, %r944;    setp.ne.u32 p, %r942, 0;
    vote.ballot.sync.b32 %r942, p, 0xffffffff;
    @!p not.b32 %r942, %r942;
}

	// end inline asm
	and.b32  	%r954, %r942, %r953;
	clz.b32 	%r955, %r954;
	sub.s32 	%r229, 31, %r955;
	and.b32  	%r956, %r878, %r954;
	popc.b32 	%r230, %r956;
	setp.ne.s32 	%p107, %r443, %r229;
	mov.b32 	%r2230, 0;
	@%p107 bra 	$L__BB11_183;
	shl.b32 	%r957, %r943, 2;
	add.s32 	%r958, %r219, %r957;
	atom.shared.add.u32 	%r2230, [%r958], %r230;
$L__BB11_183:
	ld.param.u32 	%r2097, [_ZN3cub18CUB_300001_SM_10006detail10radix_sort29DeviceRadixSortOnesweepKernelINS1_5radix10policy_hubIiiyE10Policy1000ELNS0_9SortOrderE0EiiyiiNS1_21identity_decomposer_tEEEvPT5_SB_PT3_PKSC_PT1_PKSG_PT2_PKSK_T4_iiT6__param_9];
	shfl.sync.idx.b32	%r984|%p108, %r2230, %r229, 31, -1;
	add.s32 	%r233, %r230, %r984;
	shr.u32 	%r985, %r2226, %r2097;
	and.b32  	%r981, %r985, %r221;
	mov.b32 	%r961, 1;
	// begin inline asm
	{
    .reg .pred p;
    and.b32 %r959, %r981, %r961;    setp.ne.u32 p, %r959, 0;
    vote.ballot.sync.b32 %r959, p, 0xffffffff;
    @!p not.b32 %r959, %r959;
}

	// end inline asm
	mov.b32 	%r964, 2;
	// begin inline asm
	{
    .reg .pred p;
    and.b32 %r962, %r981, %r964;    setp.ne.u32 p, %r962, 0;
    vote.ballot.sync.b32 %r962, p, 0xffffffff;
    @!p not.b32 %r962, %r962;
}

	// end inline asm
	and.b32  	%r986, %r962, %r959;
	mov.b32 	%r967, 4;
	// begin inline asm
	{
    .reg .pred p;
    and.b32 %r965, %r981, %r967;    setp.ne.u32 p, %r965, 0;
    vote.ballot.sync.b32 %r965, p, 0xffffffff;
    @!p not.b32 %r965, %r965;
}

	// end inline asm
	and.b32  	%r987, %r965, %r986;
	mov.b32 	%r970, 8;
	// begin inline asm
	{
    .reg .pred p;
    and.b32 %r968, %r981, %r970;    setp.ne.u32 p, %r968, 0;
    vote.ballot.sync.b32 %r968, p, 0xffffffff;
    @!p not.b32 %r968, %r968;
}

	// end inline asm
	and.b32  	%r988, %r968, %r987;
	mov.b32 	%r973, 16;
	// begin inline asm
	{
    .reg .pred p;
    and.b32 %r971, %r981, %r973;    setp.ne.u32 p, %r971, 0;
    vote.ballot.sync.b32 %r971, p, 0xffffffff;
    @!p not.b32 %r971, %r971;
}

	// end inline asm
	and.b32  	%r989, %r971, %r988;
	mov.b32 	%r976, 32;
	// begin inline asm
	{
    .reg .pred p;
    and.b32 %r974, %r981, %r976;    setp.ne.u32 p, %r974, 0;
    vote.ballot.sync.b32 %r974, p, 0xffffffff;
    @!p not.b32 %r974, %r974;
}

	// end inline asm
	and.b32  	%r990, %r974, %r989;
	mov.b32 	%r979, 64;
	// begin inline asm
	{
    .reg .pred p;
    and.b32 %r977, %r981, %r979;    setp.ne.u32 p, %r977, 0;
    vote.ballot.sync.b32 %r977, p, 0xffffffff;
    @!p not.b32 %r977, %r977;
}

	// end inline asm
	and.b32  	%r991, %r977, %r990;
	mov.b32 	%r982, 128;
	// begin inline asm
	{
    .reg .pred p;
    and.b32 %r980, %r981, %r982;    setp.ne.u32 p, %r980, 0;
    vote.ballot.sync.b32 %r980, p, 0xffffffff;
    @!p not.b32 %r980, %r980;
}

	// end inline asm
	and.b32  	%r992, %r980, %r991;
	clz.b32 	%r993, %r992;
	sub.s32 	%r235, 31, %r993;
	and.b32  	%r994, %r878, %r992;
	popc.b32 	%r236, %r994;
	setp.ne.s32 	%p109, %r443, %r235;
	mov.b32 	%r2231, 0;
	@%p109 bra 	$L__BB11_185;
	shl.b32 	%r995, %r981, 2;
	add.s32 	%r996, %r219, %r995;
	atom.shared.add.u32 	%r2231, [%r996], %r236;
$L__BB11_185:
	ld.param.u32 	%r2098, [_ZN3cub18CUB_300001_SM_10006detail10radix_sort29DeviceRadixSortOnesweepKernelINS1_5radix10policy_hubIiiyE10Policy1000ELNS0_9SortOrderE0EiiyiiNS1_21identity_decomposer_tEEEvPT5_SB_PT3_PKSC_PT1_PKSG_PT2_PKSK_T4_iiT6__param_9];
	shfl.sync.idx.b32	%r1022|%p110, %r2231, %r235, 31, -1;
	add.s32 	%r239, %r236, %r1022;
	shr.u32 	%r1023, %r2225, %r2098;
	and.b32  	%r1019, %r1023, %r221;
	mov.b32 	%r999, 1;
	// begin inline asm
	{
    .reg .pred p;
    and.b32 %r997, %r1019, %r999;    setp.ne.u32 p, %r997, 0;
    vote.ballot.sync.b32 %r997, p, 0xffffffff;
    @!p not.b32 %r997, %r997;
}

	// end inline asm
	mov.b32 	%r1002, 2;
	// begin inline asm
	{
    .reg .pred p;
    and.b32 %r1000, %r1019, %r1002;    setp.ne.u32 p, %r1000, 0;
    vote.ballot.sync.b32 %r1000, p, 0xffffffff;
    @!p not.b32 %r1000, %r1000;
}

	// end inline asm
	and.b32  	%r1024, %r1000, %r997;
	mov.b32 	%r1005, 4;
	// begin inline asm
	{
    .reg .pred p;
    and.b32 %r1003, %r1019, %r1005;    setp.ne.u32 p, %r1003, 0;
    vote.ballot.sync.b32 %r1003, p, 0xffffffff;
    @!p not.b32 %r1003, %r1003;
}

	// end inline asm
	and.b32  	%r1025, %r1003, %r1024;
	mov.b32 	%r1008, 8;
	// begin inline asm
	{
    .reg .pred p;
    and.b32 %r1006, %r1019, %r1008;    setp.ne.u32 p, %r1006, 0;
    vote.ballot.sync.b32 %r1006, p, 0xffffffff;
    @!p not.b32 %r1006, %r1006;
}

	// end inline asm
	and.b32  	%r1026, %r1006, %r1025;
	mov.b32 	%r1011, 16;
	// begin inline asm
	{
    .reg .pred p;
    and.b32 %r1009, %r1019, %r1011;    setp.ne.u32 p, %r1009, 0;
    vote.ballot.sync.b32 %r1009, p, 0xffffffff;
    @!p not.b32 %r1009, %r1009;
}

	// end inline asm
	and.b32  	%r1027, %r1009, %r1026;
	mov.b32 	%r1014, 32;
	// begin inline asm
	{
    .reg .pred p;
    and.b32 %r1012, %r1019, %r1014;    setp.ne.u32 p, %r1012, 0;
    vote.ballot.sync.b32 %r1012, p, 0xffffffff;
    @!p not.b32 %r1012, %r1012;
}

	// end inline asm
	and.b32  	%r1028, %r1012, %r1027;
	mov.b32 	%r1017, 64;
	// begin inline asm
	{
    .reg .pred p;
    and.b32 %r1015, %r1019, %r1017;    setp.ne.u32 p, %r1015, 0;
    vote.ballot.sync.b32 %r1015, p, 0xffffffff;
    @!p not.b32 %r1015, %r1015;
}

	// end inline asm
	and.b32  	%r1029, %r1015, %r1028;
	mov.b32 	%r1020, 128;
	// begin inline asm
	{
    .reg .pred p;
    and.b32 %r1018, %r1019, %r1020;    setp.ne.u32 p, %r1018, 0;
    vote.ballot.sync.b32 %r1018, p, 0xffffffff;
    @!p not.b32 %r1018, %r1018;
}

	// end inline asm
	and.b32  	%r1030, %r1018, %r1029;
	clz.b32 	%r1031, %r1030;
	sub.s32 	%r241, 31, %r1031;
	and.b32  	%r1032, %r878, %r1030;
	popc.b32 	%r242, %r1032;
	setp.ne.s32 	%p111, %r443, %r241;
	mov.b32 	%r2232, 0;
	@%p111 bra 	$L__BB11_187;
	shl.b32 	%r1033, %r1019, 2;
	add.s32 	%r1034, %r219, %r1033;
	atom.shared.add.u32 	%r2232, [%r1034], %r242;
$L__BB11_187:
	ld.param.u32 	%r2099, [_ZN3cub18CUB_300001_SM_10006detail10radix_sort29DeviceRadixSortOnesweepKernelINS1_5radix10policy_hubIiiyE10Policy1000ELNS0_9SortOrderE0EiiyiiNS1_21identity_decomposer_tEEEvPT5_SB_PT3_PKSC_PT1_PKSG_PT2_PKSK_T4_iiT6__param_9];
	shfl.sync.idx.b32	%r1060|%p112, %r2232, %r241, 31, -1;
	add.s32 	%r245, %r242, %r1060;
	shr.u32 	%r1061, %r2224, %r2099;
	and.b32  	%r1057, %r1061, %r221;
	mov.b32 	%r1037, 1;
	// begin inline asm
	{
    .reg .pred p;
    and.b32 %r1035, %r1057, %r1037;    setp.ne.u32 p, %r1035, 0;
    vote.ballot.sync.b32 %r1035, p, 0xffffffff;
    @!p not.b32 %r1035, %r1035;
}

	// end inline asm
	mov.b32 	%r1040, 2;
	// begin inline asm
	{
    .reg .pred p;
    and.b32 %r1038, %r1057, %r1040;    setp.ne.u32 p, %r1038, 0;
    vote.ballot.sync.b32 %r1038, p, 0xffffffff;
    @!p not.b32 %r1038, %r1038;
}

	// end inline asm
	and.b32  	%r1062, %r1038, %r1035;
	mov.b32 	%r1043, 4;
	// begin inline asm
	{
    .reg .pred p;
    and.b32 %r1041, %r1057, %r1043;    setp.ne.u32 p, %r1041, 0;
    vote.ballot.sync.b32 %r1041, p, 0xffffffff;
    @!p not.b32 %r1041, %r1041;
}

	// end inline asm
	and.b32  	%r1063, %r1041, %r1062;
	mov.b32 	%r1046, 8;
	// begin inline asm
	{
    .reg .pred p;
    and.b32 %r1044, %r1057, %r1046;    setp.ne.u32 p, %r1044, 0;
    vote.ballot.sync.b32 %r1044, p, 0xffffffff;
    @!p not.b32 %r1044, %r1044;
}

	// end inline asm
	and.b32  	%r1064, %r1044, %r1063;
	mov.b32 	%r1049, 16;
	// begin inline asm
	{
    .reg .pred p;
    and.b32 %r1047, %r1057, %r1049;    setp.ne.u32 p, %r1047, 0;
    vote.ballot.sync.b32 %r1047, p, 0xffffffff;
    @!p not.b32 %r1047, %r1047;
}

	// end inline asm
	and.b32  	%r1065, %r1047, %r1064;
	mov.b32 	%r1052, 32;
	// begin inline asm
	{
    .reg .pred p;
    and.b32 %r1050, %r1057, %r1052;    setp.ne.u32 p, %r1050, 0;
    vote.ballot.sync.b32 %r1050, p, 0xffffffff;
    @!p not.b32 %r1050, %r1050;
}

	// end inline asm
	and.b32  	%r1066, %r1050, %r1065;
	mov.b32 	%r1055, 64;
	// begin inline asm
	{
    .reg .pred p;
    and.b32 %r1053, %r1057, %r1055;    setp.ne.u32 p, %r1053, 0;
    vote.ballot.sync.b32 %r1053, p, 0xffffffff;
    @!p not.b32 %r1053, %r1053;
}

	// end inline asm
	and.b32  	%r1067, %r1053, %r1066;
	mov.b32 	%r1058, 128;
	// begin inline asm
	{
    .reg .pred p;
    and.b32 %r1056, %r1057, %r1058;    setp.ne.u32 p, %r1056, 0;
    vote.ballot.sync.b32 %r1056, p, 0xffffffff;
    @!p not.b32 %r1056, %r1056;
}

	// end inline asm
	and.b32  	%r1068, %r1056, %r1067;
	clz.b32 	%r1069, %r1068;
	sub.s32 	%r247, 31, %r1069;
	and.b32  	%r1070, %r878, %r1068;
	popc.b32 	%r248, %r1070;
	setp.ne.s32 	%p113, %r443, %r247;
	mov.b32 	%r2233, 0;
	@%p113 bra 	$L__BB11_189;
	shl.b32 	%r1071, %r1057, 2;
	add.s32 	%r1072, %r219, %r1071;
	atom.shared.add.u32 	%r2233, [%r1072], %r248;
$L__BB11_189:
	ld.param.u32 	%r2100, [_ZN3cub18CUB_300001_SM_10006detail10radix_sort29DeviceRadixSortOnesweepKernelINS1_5radix10policy_hubIiiyE10Policy1000ELNS0_9SortOrderE0EiiyiiNS1_21identity_decomposer_tEEEvPT5_SB_PT3_PKSC_PT1_PKSG_PT2_PKSK_T4_iiT6__param_9];
	shfl.sync.idx.b32	%r1098|%p114, %r2233, %r247, 31, -1;
	add.s32 	%r251, %r248, %r1098;
	shr.u32 	%r1099, %r2223, %r2100;
	and.b32  	%r1095, %r1099, %r221;
	mov.b32 	%r1075, 1;
	// begin inline asm
	{
    .reg .pred p;
    and.b32 %r1073, %r1095, %r1075;    setp.ne.u32 p, %r1073, 0;
    vote.ballot.sync.b32 %r1073, p, 0xffffffff;
    @!p not.b32 %r1073, %r1073;
}

	// end inline asm
	mov.b32 	%r1078, 2;
	// begin inline asm
	{
    .reg .pred p;
    and.b32 %r1076, %r1095, %r1078;    setp.ne.u32 p, %r1076, 0;
    vote.ballot.sync.b32 %r1076, p, 0xffffffff;
    @!p not.b32 %r1076, %r1076;
}

	// end inline asm
	and.b32  	%r1100, %r1076, %r1073;
	mov.b32 	%r1081, 4;
	// begin inline asm
	{
    .reg .pred p;
    and.b32 %r1079, %r1095, %r1081;    setp.ne.u32 p, %r1079, 0;
    vote.ballot.sync.b32 %r1079, p, 0xffffffff;
    @!p not.b32 %r1079, %r1079;
}

	// end inline asm
	and.b32  	%r1101, %r1079, %r1100;
	mov.b32 	%r1084, 8;
	// begin inline asm
	{
    .reg .pred p;
    and.b32 %r1082, %r1095, %r1084;    setp.ne.u32 p, %r1082, 0;
    vote.ballot.sync.b32 %r1082, p, 0xffffffff;
    @!p not.b32 %r1082, %r1082;
}

	// end inline asm
	and.b32  	%r1102, %r1082, %r1101;
	mov.b32 	%r1087, 16;
	// begin inline asm
	{
    .reg .pred p;
    and.b32 %r1085, %r1095, %r1087;    setp.ne.u32 p, %r1085, 0;
    vote.ballot.sync.b32 %r1085, p, 0xffffffff;
    @!p not.b32 %r1085, %r1085;
}

	// end inline asm
	and.b32  	%r1103, %r1085, %r1102;
	mov.b32 	%r1090, 32;
	// begin inline asm
	{
    .reg .pred p;
    and.b32 %r1088, %r1095, %r1090;    setp.ne.u32 p, %r1088, 0;
    vote.ballot.sync.b32 %r1088, p, 0xffffffff;
    @!p not.b32 %r1088, %r1088;
}

	// end inline asm
	and.b32  	%r1104, %r1088, %r1103;
	mov.b32 	%r1093, 64;
	// begin inline asm
	{
    .reg .pred p;
    and.b32 %r1091, %r1095, %r1093;    setp.ne.u32 p, %r1091, 0;
    vote.ballot.sync.b32 %r1091, p, 0xffffffff;
    @!p not.b32 %r1091, %r1091;
}

	// end inline asm
	and.b32  	%r1105, %r1091, %r1104;
	mov.b32 	%r1096, 128;
	// begin inline asm
	{
    .reg .pred p;
    and.b32 %r1094, %r1095, %r1096;    setp.ne.u32 p, %r1094, 0;
    vote.ballot.sync.b32 %r1094, p, 0xffffffff;
    @!p not.b32 %r1094, %r1094;
}

	// end inline asm
	and.b32  	%r1106, %r1094, %r1105;
	clz.b32 	%r1107, %r1106;
	sub.s32 	%r253, 31, %r1107;
	and.b32  	%r1108, %r878, %r1106;
	popc.b32 	%r254, %r1108;
	setp.ne.s32 	%p115, %r443, %r253;
	mov.b32 	%r2234, 0;
	@%p115 bra 	$L__BB11_191;
	shl.b32 	%r1109, %r1095, 2;
	add.s32 	%r1110, %r219, %r1109;
	atom.shared.add.u32 	%r2234, [%r1110], %r254;
$L__BB11_191:
	ld.param.u32 	%r2101, [_ZN3cub18CUB_300001_SM_10006detail10radix_sort29DeviceRadixSortOnesweepKernelINS1_5radix10policy_hubIiiyE10Policy1000ELNS0_9SortOrderE0EiiyiiNS1_21identity_decomposer_tEEEvPT5_SB_PT3_PKSC_PT1_PKSG_PT2_PKSK_T4_iiT6__param_9];
	shfl.sync.idx.b32	%r1136|%p116, %r2234, %r253, 31, -1;
	add.s32 	%r257, %r254, %r1136;
	shr.u32 	%r1137, %r2222, %r2101;
	and.b32  	%r1133, %r1137, %r221;
	mov.b32 	%r1113, 1;
	// begin inline asm
	{
    .reg .pred p;
    and.b32 %r1111, %r1133, %r1113;    setp.ne.u32 p, %r1111, 0;
    vote.ballot.sync.b32 %r1111, p, 0xffffffff;
    @!p not.b32 %r1111, %r1111;
}

	// end inline asm
	mov.b32 	%r1116, 2;
	// begin inline asm
	{
    .reg .pred p;
    and.b32 %r1114, %r1133, %r1116;    setp.ne.u32 p, %r1114, 0;
    vote.ballot.sync.b32 %r1114, p, 0xffffffff;
    @!p not.b32 %r1114, %r1114;
}

	// end inline asm
	and.b32  	%r1138, %r1114, %r1111;
	mov.b32 	%r1119, 4;
	// begin inline asm
	{
    .reg .pred p;
    and.b32 %r1117, %r1133, %r1119;    setp.ne.u32 p, %r1117, 0;
    vote.ballot.sync.b32 %r1117, p, 0xffffffff;
    @!p not.b32 %r1117, %r1117;
}

	// end inline asm
	and.b32  	%r1139, %r1117, %r1138;
	mov.b32 	%r1122, 8;
	// begin inline asm
	{
    .reg .pred p;
    and.b32 %r1120, %r1133, %r1122;    setp.ne.u32 p, %r1120, 0;
    vote.ballot.sync.b32 %r1120, p, 0xffffffff;
    @!p not.b32 %r1120, %r1120;
}

	// end inline asm
	and.b32  	%r1140, %r1120, %r1139;
	mov.b32 	%r1125, 16;
	// begin inline asm
	{
    .reg .pred p;
    and.b32 %r1123, %r1133, %r1125;    setp.ne.u32 p, %r1123, 0;
    vote.ballot.sync.b32 %r1123, p, 0xffffffff;
    @!p not.b32 %r1123, %r1123;
}

	// end inline asm
	and.b32  	%r1141, %r1123, %r1140;
	mov.b32 	%r1128, 32;
	// begin inline asm
	{
    .reg .pred p;
    and.b32 %r1126, %r1133, %r1128;    setp.ne.u32 p, %r1126, 0;
    vote.ballot.sync.b32 %r1126, p, 0xffffffff;
    @!p not.b32 %r1126, %r1126;
}

	// end inline asm
	and.b32  	%r1142, %r1126, %r1141;
	mov.b32 	%r1131, 64;
	// begin inline asm
	{
    .reg .pred p;
    and.b32 %r1129, %r1133, %r1131;    setp.ne.u32 p, %r1129, 0;
    vote.ballot.sync.b32 %r1129, p, 0xffffffff;
    @!p not.b32 %r1129, %r1129;
}

	// end inline asm
	and.b32  	%r1143, %r1129, %r1142;
	mov.b32 	%r1134, 128;
	// begin inline asm
	{
    .reg .pred p;
    and.b32 %r1132, %r1133, %r1134;    setp.ne.u32 p, %r1132, 0;
    vote.ballot.sync.b32 %r1132, p, 0xffffffff;
    @!p not.b32 %r1132, %r1132;
}

	// end inline asm
	and.b32  	%r1144, %r1132, %r1143;
	clz.b32 	%r1145, %r1144;
	sub.s32 	%r259, 31, %r1145;
	and.b32  	%r1146, %r878, %r1144;
	popc.b32 	%r260, %r1146;
	setp.ne.s32 	%p117, %r443, %r259;
	mov.b32 	%r2235, 0;
	@%p117 bra 	$L__BB11_193;
	shl.b32 	%r1147, %r1133, 2;
	add.s32 	%r1148, %r219, %r1147;
	atom.shared.add.u32 	%r2235, [%r1148], %r260;
$L__BB11_193:
	ld.param.u32 	%r2102, [_ZN3cub18CUB_300001_SM_10006detail10radix_sort29DeviceRadixSortOnesweepKernelINS1_5radix10policy_hubIiiyE10Policy1000ELNS0_9SortOrderE0EiiyiiNS1_21identity_decomposer_tEEEvPT5_SB_PT3_PKSC_PT1_PKSG_PT2_PKSK_T4_iiT6__param_9];
	shfl.sync.idx.b32	%r1174|%p118, %r2235, %r259, 31, -1;
	add.s32 	%r263, %r260, %r1174;
	shr.u32 	%r1175, %r2221, %r2102;
	and.b32  	%r1171, %r1175, %r221;
	mov.b32 	%r1151, 1;
	// begin inline asm
	{
    .reg .pred p;
    and.b32 %r1149, %r1171, %r1151;    setp.ne.u32 p, %r1149, 0;
    vote.ballot.sync.b32 %r1149, p, 0xffffffff;
    @!p not.b32 %r1149, %r1149;
}

	// end inline asm
	mov.b32 	%r1154, 2;
	// begin inline asm
	{
    .reg .pred p;
    and.b32 %r1152, %r1171, %r1154;    setp.ne.u32 p, %r1152, 0;
    vote.ballot.sync.b32 %r1152, p, 0xffffffff;
    @!p not.b32 %r1152, %r1152;
}

	// end inline asm
	and.b32  	%r1176, %r1152, %r1149;
	mov.b32 	%r1157, 4;
	// begin inline asm
	{
    .reg .pred p;
    and.b32 %r1155, %r1171, %r1157;    setp.ne.u32 p, %r1155, 0;
    vote.ballot.sync.b32 %r1155, p, 0xffffffff;
    @!p not.b32 %r1155, %r1155;
}

	// end inline asm
	and.b32  	%r1177, %r1155, %r1176;
	mov.b32 	%r1160, 8;
	// begin inline asm
	{
    .reg .pred p;
    and.b32 %r1158, %r1171, %r1160;    setp.ne.u32 p, %r1158, 0;
    vote.ballot.sync.b32 %r1158, p, 0xffffffff;
    @!p not.b32 %r1158, %r1158;
}

	// end inline asm
	and.b32  	%r1178, %r1158, %r1177;
	mov.b32 	%r1163, 16;
	// begin inline asm
	{
    .reg .pred p;
    and.b32 %r1161, %r1171, %r1163;    setp.ne.u32 p, %r1161, 0;
    vote.ballot.sync.b32 %r1161, p, 0xffffffff;
    @!p not.b32 %r1161, %r1161;
}

	// end inline asm
	and.b32  	%r1179, %r1161, %r1178;
	mov.b32 	%r1166, 32;
	// begin inline asm
	{
    .reg .pred p;
    and.b32 %r1164, %r1171, %r1166;    setp.ne.u32 p, %r1164, 0;
    vote.ballot.sync.b32 %r1164, p, 0xffffffff;
    @!p not.b32 %r1164, %r1164;
}

	// end inline asm
	and.b32  	%r1180, %r1164, %r1179;
	mov.b32 	%r1169, 64;
	// begin inline asm
	{
    .reg .pred p;
    and.b32 %r1167, %r1171, %r1169;    setp.ne.u32 p, %r1167, 0;
    vote.ballot.sync.b32 %r1167, p, 0xffffffff;
    @!p not.b32 %r1167, %r1167;
}

	// end inline asm
	and.b32  	%r1181, %r1167, %r1180;
	mov.b32 	%r1172, 128;
	// begin inline asm
	{
    .reg .pred p;
    and.b32 %r1170, %r1171, %r1172;    setp.ne.u32 p, %r1170, 0;
    vote.ballot.sync.b32 %r1170, p, 0xffffffff;
    @!p not.b32 %r1170, %r1170;
}

	// end inline asm
	and.b32  	%r1182, %r1170, %r1181;
	clz.b32 	%r1183, %r1182;
	sub.s32 	%r265, 31, %r1183;
	and.b32  	%r1184, %r878, %r1182;
	popc.b32 	%r266, %r1184;
	setp.ne.s32 	%p119, %r443, %r265;
	mov.b32 	%r2236, 0;
	@%p119 bra 	$L__BB11_195;
	shl.b32 	%r1185, %r1171, 2;
	add.s32 	%r1186, %r219, %r1185;
	atom.shared.add.u32 	%r2236, [%r1186], %r266;
$L__BB11_195:
	ld.param.u32 	%r2103, [_ZN3cub18CUB_300001_SM_10006detail10radix_sort29DeviceRadixSortOnesweepKernelINS1_5radix10policy_hubIiiyE10Policy1000ELNS0_9SortOrderE0EiiyiiNS1_21identity_decomposer_tEEEvPT5_SB_PT3_PKSC_PT1_PKSG_PT2_PKSK_T4_iiT6__param_9];
	shfl.sync.idx.b32	%r1212|%p120, %r2236, %r265, 31, -1;
	add.s32 	%r269, %r266, %r1212;
	shr.u32 	%r1213, %r2220, %r2103;
	and.b32  	%r1209, %r1213, %r221;
	mov.b32 	%r1189, 1;
	// begin inline asm
	{
    .reg .pred p;
    and.b32 %r1187, %r1209, %r1189;    setp.ne.u32 p, %r1187, 0;
    vote.ballot.sync.b32 %r1187, p, 0xffffffff;
    @!p not.b32 %r1187, %r1187;
}

	// end inline asm
	mov.b32 	%r1192, 2;
	// begin inline asm
	{
    .reg .pred p;
    and.b32 %r1190, %r1209, %r1192;    setp.ne.u32 p, %r1190, 0;
    vote.ballot.sync.b32 %r1190, p, 0xffffffff;
    @!p not.b32 %r1190, %r1190;
}

	// end inline asm
	and.b32  	%r1214, %r1190, %r1187;
	mov.b32 	%r1195, 4;
	// begin inline asm
	{
    .reg .pred p;
    and.b32 %r1193, %r1209, %r1195;    setp.ne.u32 p, %r1193, 0;
    vote.ballot.sync.b32 %r1193, p, 0xffffffff;
    @!p not.b32 %r1193, %r1193;
}

	// end inline asm
	and.b32  	%r1215, %r1193, %r1214;
	mov.b32 	%r1198, 8;
	// begin inline asm
	{
    .reg .pred p;
    and.b32 %r1196, %r1209, %r1198;    setp.ne.u32 p, %r1196, 0;
    vote.ballot.sync.b32 %r1196, p, 0xffffffff;
    @!p not.b32 %r1196, %r1196;
}

	// end inline asm
	and.b32  	%r1216, %r1196, %r1215;
	mov.b32 	%r1201, 16;
	// begin inline asm
	{
    .reg .pred p;
    and.b32 %r1199, %r1209, %r1201;    setp.ne.u32 p, %r1199, 0;
    vote.ballot.sync.b32 %r1199, p, 0xffffffff;
    @!p not.b32 %r1199, %r1199;
}

	// end inline asm
	and.b32  	%r1217, %r1199, %r1216;
	mov.b32 	%r1204, 32;
	// begin inline asm
	{
    .reg .pred p;
    and.b32 %r1202, %r1209, %r1204;    setp.ne.u32 p, %r1202, 0;
    vote.ballot.sync.b32 %r1202, p, 0xffffffff;
    @!p not.b32 %r1202, %r1202;
}

	// end inline asm
	and.b32  	%r1218, %r1202, %r1217;
	mov.b32 	%r1207, 64;
	// begin inline asm
	{
    .reg .pred p;
    and.b32 %r1205, %r1209, %r1207;    setp.ne.u32 p, %r1205, 0;
    vote.ballot.sync.b32 %r1205, p, 0xffffffff;
    @!p not.b32 %r1205, %r1205;
}

	// end inline asm
	and.b32  	%r1219, %r1205, %r1218;
	mov.b32 	%r1210, 128;
	// begin inline asm
	{
    .reg .pred p;
    and.b32 %r1208, %r1209, %r1210;    setp.ne.u32 p, %r1208, 0;
    vote.ballot.sync.b32 %r1208, p, 0xffffffff;
    @!p not.b32 %r1208, %r1208;
}

	// end inline asm
	and.b32  	%r1220, %r1208, %r1219;
	clz.b32 	%r1221, %r1220;
	sub.s32 	%r271, 31, %r1221;
	and.b32  	%r1222, %r878, %r1220;
	popc.b32 	%r272, %r1222;
	setp.ne.s32 	%p121, %r443, %r271;
	mov.b32 	%r2237, 0;
	@%p121 bra 	$L__BB11_197;
	shl.b32 	%r1223, %r1209, 2;
	add.s32 	%r1224, %r219, %r1223;
	atom.shared.add.u32 	%r2237, [%r1224], %r272;
$L__BB11_197:
	ld.param.u32 	%r2104, [_ZN3cub18CUB_300001_SM_10006detail10radix_sort29DeviceRadixSortOnesweepKernelINS1_5radix10policy_hubIiiyE10Policy1000ELNS0_9SortOrderE0EiiyiiNS1_21identity_decomposer_tEEEvPT5_SB_PT3_PKSC_PT1_PKSG_PT2_PKSK_T4_iiT6__param_9];
	shfl.sync.idx.b32	%r1250|%p122, %r2237, %r271, 31, -1;
	add.s32 	%r275, %r272, %r1250;
	shr.u32 	%r1251, %r2219, %r2104;
	and.b32  	%r1247, %r1251, %r221;
	mov.b32 	%r1227, 1;
	// begin inline asm
	{
    .reg .pred p;
    and.b32 %r1225, %r1247, %r1227;    setp.ne.u32 p, %r1225, 0;
    vote.ballot.sync.b32 %r1225, p, 0xffffffff;
    @!p not.b32 %r1225, %r1225;
}

	// end inline asm
	mov.b32 	%r1230, 2;
	// begin inline asm
	{
    .reg .pred p;
    and.b32 %r1228, %r1247, %r1230;    setp.ne.u32 p, %r1228, 0;
    vote.ballot.sync.b32 %r1228, p, 0xffffffff;
    @!p not.b32 %r1228, %r1228;
}

	// end inline asm
	and.b32  	%r1252, %r1228, %r1225;
	mov.b32 	%r1233, 4;
	// begin inline asm
	{
    .reg .pred p;
    and.b32 %r1231, %r1247, %r1233;    setp.ne.u32 p, %r1231, 0;
    vote.ballot.sync.b32 %r1231, p, 0xffffffff;
    @!p not.b32 %r1231, %r1231;
}

	// end inline asm
	and.b32  	%r1253, %r1231, %r1252;
	mov.b32 	%r1236, 8;
	// begin inline asm
	{
    .reg .pred p;
    and.b32 %r1234, %r1247, %r1236;    setp.ne.u32 p, %r1234, 0;
    vote.ballot.sync.b32 %r1234, p, 0xffffffff;
    @!p not.b32 %r1234, %r1234;
}

	// end inline asm
	and.b32  	%r1254, %r1234, %r1253;
	mov.b32 	%r1239, 16;
	// begin inline asm
	{
    .reg .pred p;
    and.b32 %r1237, %r1247, %r1239;    setp.ne.u32 p, %r1237, 0;
    vote.ballot.sync.b32 %r1237, p, 0xffffffff;
    @!p not.b32 %r1237, %r1237;
}

	// end inline asm
	and.b32  	%r1255, %r1237, %r1254;
	mov.b32 	%r1242, 32;
	// begin inline asm
	{
    .reg .pred p;
    and.b32 %r1240, %r1247, %r1242;    setp.ne.u32 p, %r1240, 0;
    vote.ballot.sync.b32 %r1240, p, 0xffffffff;
    @!p not.b32 %r1240, %r1240;
}

	// end inline asm
	and.b32  	%r1256, %r1240, %r1255;
	mov.b32 	%r1245, 64;
	// begin inline asm
	{
    .reg .pred p;
    and.b32 %r1243, %r1247, %r1245;    setp.ne.u32 p, %r1243, 0;
    vote.ballot.sync.b32 %r1243, p, 0xffffffff;
    @!p not.b32 %r1243, %r1243;
}

	// end inline asm
	and.b32  	%r1257, %r1243, %r1256;
	mov.b32 	%r1248, 128;
	// begin inline asm
	{
    .reg .pred p;
    and.b32 %r1246, %r1247, %r1248;    setp.ne.u32 p, %r1246, 0;
    vote.ballot.sync.b32 %r1246, p, 0xffffffff;
    @!p not.b32 %r1246, %r1246;
}

	// end inline asm
	and.b32  	%r1258, %r1246, %r1257;
	clz.b32 	%r1259, %r1258;
	sub.s32 	%r277, 31, %r1259;
	and.b32  	%r1260, %r878, %r1258;
	popc.b32 	%r278, %r1260;
	setp.ne.s32 	%p123, %r443, %r277;
	mov.b32 	%r2238, 0;
	@%p123 bra 	$L__BB11_199;
	shl.b32 	%r1265, %r1247, 2;
	add.s32 	%r1266, %r219, %r1265;
	atom.shared.add.u32 	%r2238, [%r1266], %r278;
$L__BB11_199:
	ld.param.u32 	%r2105, [_ZN3cub18CUB_300001_SM_10006detail10radix_sort29DeviceRadixSortOnesweepKernelINS1_5radix10policy_hubIiiyE10Policy1000ELNS0_9SortOrderE0EiiyiiNS1_21identity_decomposer_tEEEvPT5_SB_PT3_PKSC_PT1_PKSG_PT2_PKSK_T4_iiT6__param_9];
	shfl.sync.idx.b32	%r1292|%p124, %r2238, %r277, 31, -1;
	add.s32 	%r281, %r278, %r1292;
	shr.u32 	%r1293, %r2218, %r2105;
	and.b32  	%r1289, %r1293, %r221;
	mov.b32 	%r1269, 1;
	// begin inline asm
	{
    .reg .pred p;
    and.b32 %r1267, %r1289, %r1269;    setp.ne.u32 p, %r1267, 0;
    vote.ballot.sync.b32 %r1267, p, 0xffffffff;
    @!p not.b32 %r1267, %r1267;
}

	// end inline asm
	mov.b32 	%r1272, 2;
	// begin inline asm
	{
    .reg .pred p;
    and.b32 %r1270, %r1289, %r1272;    setp.ne.u32 p, %r1270, 0;
    vote.ballot.sync.b32 %r1270, p, 0xffffffff;
    @!p not.b32 %r1270, %r1270;
}

	// end inline asm
	and.b32  	%r1294, %r1270, %r1267;
	mov.b32 	%r1275, 4;
	// begin inline asm
	{
    .reg .pred p;
    and.b32 %r1273, %r1289, %r1275;    setp.ne.u32 p, %r1273, 0;
    vote.ballot.sync.b32 %r1273, p, 0xffffffff;
    @!p not.b32 %r1273, %r1273;
}

	// end inline asm
	and.b32  	%r1295, %r1273, %r1294;
	mov.b32 	%r1278, 8;
	// begin inline asm
	{
    .reg .pred p;
    and.b32 %r1276, %r1289, %r1278;    setp.ne.u32 p, %r1276, 0;
    vote.ballot.sync.b32 %r1276, p, 0xffffffff;
    @!p not.b32 %r1276, %r1276;
}

	// end inline asm
	and.b32  	%r1296, %r1276, %r1295;
	mov.b32 	%r1281, 16;
	// begin inline asm
	{
    .reg .pred p;
    and.b32 %r1279, %r1289, %r1281;    setp.ne.u32 p, %r1279, 0;
    vote.ballot.sync.b32 %r1279, p, 0xffffffff;
    @!p not.b32 %r1279, %r1279;
}

	// end inline asm
	and.b32  	%r1297, %r1279, %r1296;
	mov.b32 	%r1284, 32;
	// begin inline asm
	{
    .reg .pred p;
    and.b32 %r1282, %r1289, %r1284;    setp.ne.u32 p, %r1282, 0;
    vote.ballot.sync.b32 %r1282, p, 0xffffffff;
    @!p not.b32 %r1282, %r1282;
}

	// end inline asm
	and.b32  	%r1298, %r1282, %r1297;
	mov.b32 	%r1287, 64;
	// begin inline asm
	{
    .reg .pred p;
    and.b32 %r1285, %r1289, %r1287;    setp.ne.u32 p, %r1285, 0;
    vote.ballot.sync.b32 %r1285, p, 0xffffffff;
    @!p not.b32 %r1285, %r1285;
}

	// end inline asm
	and.b32  	%r1299, %r1285, %r1298;
	mov.b32 	%r1290, 128;
	// begin inline asm
	{
    .reg .pred p;
    and.b32 %r1288, %r1289, %r1290;    setp.ne.u32 p, %r1288, 0;
    vote.ballot.sync.b32 %r1288, p, 0xffffffff;
    @!p not.b32 %r1288, %r1288;
}

	// end inline asm
	and.b32  	%r1300, %r1288, %r1299;
	clz.b32 	%r1301, %r1300;
	sub.s32 	%r283, 31, %r1301;
	and.b32  	%r1302, %r878, %r1300;
	popc.b32 	%r284, %r1302;
	setp.ne.s32 	%p125, %r443, %r283;
	mov.b32 	%r2239, 0;
	@%p125 bra 	$L__BB11_201;
	shl.b32 	%r1307, %r1289, 2;
	add.s32 	%r1308, %r219, %r1307;
	atom.shared.add.u32 	%r2239, [%r1308], %r284;
$L__BB11_201:
	ld.param.u32 	%r2106, [_ZN3cub18CUB_300001_SM_10006detail10radix_sort29DeviceRadixSortOnesweepKernelINS1_5radix10policy_hubIiiyE10Policy1000ELNS0_9SortOrderE0EiiyiiNS1_21identity_decomposer_tEEEvPT5_SB_PT3_PKSC_PT1_PKSG_PT2_PKSK_T4_iiT6__param_9];
	shfl.sync.idx.b32	%r1334|%p126, %r2239, %r283, 31, -1;
	add.s32 	%r287, %r284, %r1334;
	shr.u32 	%r1335, %r2217, %r2106;
	and.b32  	%r1331, %r1335, %r221;
	mov.b32 	%r1311, 1;
	// begin inline asm
	{
    .reg .pred p;
    and.b32 %r1309, %r1331, %r1311;    setp.ne.u32 p, %r1309, 0;
    vote.ballot.sync.b32 %r1309, p, 0xffffffff;
    @!p not.b32 %r1309, %r1309;
}

	// end inline asm
	mov.b32 	%r1314, 2;
	// begin inline asm
	{
    .reg .pred p;
    and.b32 %r1312, %r1331, %r1314;    setp.ne.u32 p, %r1312, 0;
    vote.ballot.sync.b32 %r1312, p, 0xffffffff;
    @!p not.b32 %r1312, %r1312;
}

	// end inline asm
	and.b32  	%r1336, %r1312, %r1309;
	mov.b32 	%r1317, 4;
	// begin inline asm
	{
    .reg .pred p;
    and.b32 %r1315, %r1331, %r1317;    setp.ne.u32 p, %r1315, 0;
    vote.ballot.sync.b32 %r1315, p, 0xffffffff;
    @!p not.b32 %r1315, %r1315;
}

	// end inline asm
	and.b32  	%r1337, %r1315, %r1336;
	mov.b32 	%r1320, 8;
	// begin inline asm
	{
    .reg .pred p;
    and.b32 %r1318, %r1331, %r1320;    setp.ne.u32 p, %r1318, 0;
    vote.ballot.sync.b32 %r1318, p, 0xffffffff;
    @!p not.b32 %r1318, %r1318;
}

	// end inline asm
	and.b32  	%r1338, %r1318, %r1337;
	mov.b32 	%r1323, 16;
	// begin inline asm
	{
    .reg .pred p;
    and.b32 %r1321, %r1331, %r1323;    setp.ne.u32 p, %r1321, 0;
    vote.ballot.sync.b32 %r1321, p, 0xffffffff;
    @!p not.b32 %r1321, %r1321;
}

	// end inline asm
	and.b32  	%r1339, %r1321, %r1338;
	mov.b32 	%r1326, 32;
	// begin inline asm
	{
    .reg .pred p;
    and.b32 %r1324, %r1331, %r1326;    setp.ne.u32 p, %r1324, 0;
    vote.ballot.sync.b32 %r1324, p, 0xffffffff;
    @!p not.b32 %r1324, %r1324;
}

	// end inline asm
	and.b32  	%r1340, %r1324, %r1339;
	mov.b32 	%r1329, 64;
	// begin inline asm
	{
    .reg .pred p;
    and.b32 %r1327, %r1331, %r1329;    setp.ne.u32 p, %r1327, 0;
    vote.ballot.sync.b32 %r1327, p, 0xffffffff;
    @!p not.b32 %r1327, %r1327;
}

	// end inline asm
	and.b32  	%r1341, %r1327, %r1340;
	mov.b32 	%r1332, 128;
	// begin inline asm
	{
    .reg .pred p;
    and.b32 %r1330, %r1331, %r1332;    setp.ne.u32 p, %r1330, 0;
    vote.ballot.sync.b32 %r1330, p, 0xffffffff;
    @!p not.b32 %r1330, %r1330;
}

	// end inline asm
	and.b32  	%r1342, %r1330, %r1341;
	clz.b32 	%r1343, %r1342;
	sub.s32 	%r289, 31, %r1343;
	and.b32  	%r1344, %r878, %r1342;
	popc.b32 	%r290, %r1344;
	setp.ne.s32 	%p127, %r443, %r289;
	mov.b32 	%r2240, 0;
	@%p127 bra 	$L__BB11_203;
	shl.b32 	%r1349, %r1331, 2;
	add.s32 	%r1350, %r219, %r1349;
	atom.shared.add.u32 	%r2240, [%r1350], %r290;
$L__BB11_203:
	ld.param.u32 	%r2107, [_ZN3cub18CUB_300001_SM_10006detail10radix_sort29DeviceRadixSortOnesweepKernelINS1_5radix10policy_hubIiiyE10Policy1000ELNS0_9SortOrderE0EiiyiiNS1_21identity_decomposer_tEEEvPT5_SB_PT3_PKSC_PT1_PKSG_PT2_PKSK_T4_iiT6__param_9];
	shfl.sync.idx.b32	%r1376|%p128, %r2240, %r289, 31, -1;
	add.s32 	%r293, %r290, %r1376;
	shr.u32 	%r1377, %r2216, %r2107;
	and.b32  	%r1373, %r1377, %r221;
	mov.b32 	%r1353, 1;
	// begin inline asm
	{
    .reg .pred p;
    and.b32 %r1351, %r1373, %r1353;    setp.ne.u32 p, %r1351, 0;
    vote.ballot.sync.b32 %r1351, p, 0xffffffff;
    @!p not.b32 %r1351, %r1351;
}

	// end inline asm
	mov.b32 	%r1356, 2;
	// begin inline asm
	{
    .reg .pred p;
    and.b32 %r1354, %r1373, %r1356;    setp.ne.u32 p, %r1354, 0;
    vote.ballot.sync.b32 %r1354, p, 0xffffffff;
    @!p not.b32 %r1354, %r1354;
}

	// end inline asm
	and.b32  	%r1378, %r1354, %r1351;
	mov.b32 	%r1359, 4;
	// begin inline asm
	{
    .reg .pred p;
    and.b32 %r1357, %r1373, %r1359;    setp.ne.u32 p, %r1357, 0;
    vote.ballot.sync.b32 %r1357, p, 0xffffffff;
    @!p not.b32 %r1357, %r1357;
}

	// end inline asm
	and.b32  	%r1379, %r1357, %r1378;
	mov.b32 	%r1362, 8;
	// begin inline asm
	{
    .reg .pred p;
    and.b32 %r1360, %r1373, %r1362;    setp.ne.u32 p, %r1360, 0;
    vote.ballot.sync.b32 %r1360, p, 0xffffffff;
    @!p not.b32 %r1360, %r1360;
}

	// end inline asm
	and.b32  	%r1380, %r1360, %r1379;
	mov.b32 	%r1365, 16;
	// begin inline asm
	{
    .reg .pred p;
    and.b32 %r1363, %r1373, %r1365;    setp.ne.u32 p, %r1363, 0;
    vote.ballot.sync.b32 %r1363, p, 0xffffffff;
    @!p not.b32 %r1363, %r1363;
}

	// end inline asm
	and.b32  	%r1381, %r1363, %r1380;
	mov.b32 	%r1368, 32;
	// begin inline asm
	{
    .reg .pred p;
    and.b32 %r1366, %r1373, %r1368;    setp.ne.u32 p, %r1366, 0;
    vote.ballot.sync.b32 %r1366, p, 0xffffffff;
    @!p not.b32 %r1366, %r1366;
}

	// end inline asm
	and.b32  	%r1382, %r1366, %r1381;
	mov.b32 	%r1371, 64;
	// begin inline asm
	{
    .reg .pred p;
    and.b32 %r1369, %r1373, %r1371;    setp.ne.u32 p, %r1369, 0;
    vote.ballot.sync.b32 %r1369, p, 0xffffffff;
    @!p not.b32 %r1369, %r1369;
}

	// end inline asm
	and.b32  	%r1383, %r1369, %r1382;
	mov.b32 	%r1374, 128;
	// begin inline asm
	{
    .reg .pred p;
    and.b32 %r1372, %r1373, %r1374;    setp.ne.u32 p, %r1372, 0;
    vote.ballot.sync.b32 %r1372, p, 0xffffffff;
    @!p not.b32 %r1372, %r1372;
}

	// end inline asm
	and.b32  	%r1384, %r1372, %r1383;
	clz.b32 	%r1385, %r1384;
	sub.s32 	%r295, 31, %r1385;
	and.b32  	%r1386, %r878, %r1384;
	popc.b32 	%r296, %r1386;
	setp.ne.s32 	%p129, %r443, %r295;
	mov.b32 	%r2241, 0;
	@%p129 bra 	$L__BB11_205;
	shl.b32 	%r1391, %r1373, 2;
	add.s32 	%r1392, %r219, %r1391;
	atom.shared.add.u32 	%r2241, [%r1392], %r296;
$L__BB11_205:
	ld.param.u32 	%r2108, [_ZN3cub18CUB_300001_SM_10006detail10radix_sort29DeviceRadixSortOnesweepKernelINS1_5radix10policy_hubIiiyE10Policy1000ELNS0_9SortOrderE0EiiyiiNS1_21identity_decomposer_tEEEvPT5_SB_PT3_PKSC_PT1_PKSG_PT2_PKSK_T4_iiT6__param_9];
	shfl.sync.idx.b32	%r1418|%p130, %r2241, %r295, 31, -1;
	add.s32 	%r299, %r296, %r1418;
	shr.u32 	%r1419, %r2215, %r2108;
	and.b32  	%r1415, %r1419, %r221;
	mov.b32 	%r1395, 1;
	// begin inline asm
	{
    .reg .pred p;
    and.b32 %r1393, %r1415, %r1395;    setp.ne.u32 p, %r1393, 0;
    vote.ballot.sync.b32 %r1393, p, 0xffffffff;
    @!p not.b32 %r1393, %r1393;
}

	// end inline asm
	mov.b32 	%r1398, 2;
	// begin inline asm
	{
    .reg .pred p;
    and.b32 %r1396, %r1415, %r1398;    setp.ne.u32 p, %r1396, 0;
    vote.ballot.sync.b32 %r1396, p, 0xffffffff;
    @!p not.b32 %r1396, %r1396;
}

	// end inline asm
	and.b32  	%r1420, %r1396, %r1393;
	mov.b32 	%r1401, 4;
	// begin inline asm
	{
    .reg .pred p;
    and.b32 %r1399, %r1415, %r1401;    setp.ne.u32 p, %r1399, 0;
    vote.ballot.sync.b32 %r1399, p, 0xffffffff;
    @!p not.b32 %r1399, %r1399;
}

	// end inline asm
	and.b32  	%r1421, %r1399, %r1420;
	mov.b32 	%r1404, 8;
	// begin inline asm
	{
    .reg .pred p;
    and.b32 %r1402, %r1415, %r1404;    setp.ne.u32 p, %r1402, 0;
    vote.ballot.sync.b32 %r1402, p, 0xffffffff;
    @!p not.b32 %r1402, %r1402;
}

	// end inline asm
	and.b32  	%r1422, %r1402, %r1421;
	mov.b32 	%r1407, 16;
	// begin inline asm
	{
    .reg .pred p;
    and.b32 %r1405, %r1415, %r1407;    setp.ne.u32 p, %r1405, 0;
    vote.ballot.sync.b32 %r1405, p, 0xffffffff;
    @!p not.b32 %r1405, %r1405;
}

	// end inline asm
	and.b32  	%r1423, %r1405, %r1422;
	mov.b32 	%r1410, 32;
	// begin inline asm
	{
    .reg .pred p;
    and.b32 %r1408, %r1415, %r1410;    setp.ne.u32 p, %r1408, 0;
    vote.ballot.sync.b32 %r1408, p, 0xffffffff;
    @!p not.b32 %r1408, %r1408;
}

	// end inline asm
	and.b32  	%r1424, %r1408, %r1423;
	mov.b32 	%r1413, 64;
	// begin inline asm
	{
    .reg .pred p;
    and.b32 %r1411, %r1415, %r1413;    setp.ne.u32 p, %r1411, 0;
    vote.ballot.sync.b32 %r1411, p, 0xffffffff;
    @!p not.b32 %r1411, %r1411;
}

	// end inline asm
	and.b32  	%r1425, %r1411, %r1424;
	mov.b32 	%r1416, 128;
	// begin inline asm
	{
    .reg .pred p;
    and.b32 %r1414, %r1415, %r1416;    setp.ne.u32 p, %r1414, 0;
    vote.ballot.sync.b32 %r1414, p, 0xffffffff;
    @!p not.b32 %r1414, %r1414;
}

	// end inline asm
	and.b32  	%r1426, %r1414, %r1425;
	clz.b32 	%r1427, %r1426;
	sub.s32 	%r301, 31, %r1427;
	and.b32  	%r1428, %r878, %r1426;
	popc.b32 	%r302, %r1428;
	setp.ne.s32 	%p131, %r443, %r301;
	mov.b32 	%r2242, 0;
	@%p131 bra 	$L__BB11_207;
	shl.b32 	%r1433, %r1415, 2;
	add.s32 	%r1434, %r219, %r1433;
	atom.shared.add.u32 	%r2242, [%r1434], %r302;
$L__BB11_207:
	ld.param.u32 	%r2109, [_ZN3cub18CUB_300001_SM_10006detail10radix_sort29DeviceRadixSortOnesweepKernelINS1_5radix10policy_hubIiiyE10Policy1000ELNS0_9SortOrderE0EiiyiiNS1_21identity_decomposer_tEEEvPT5_SB_PT3_PKSC_PT1_PKSG_PT2_PKSK_T4_iiT6__param_9];
	shfl.sync.idx.b32	%r1460|%p132, %r2242, %r301, 31, -1;
	add.s32 	%r305, %r302, %r1460;
	shr.u32 	%r1461, %r2214, %r2109;
	and.b32  	%r1457, %r1461, %r221;
	mov.b32 	%r1437, 1;
	// begin inline asm
	{
    .reg .pred p;
    and.b32 %r1435, %r1457, %r1437;    setp.ne.u32 p, %r1435, 0;
    vote.ballot.sync.b32 %r1435, p, 0xffffffff;
    @!p not.b32 %r1435, %r1435;
}

	// end inline asm
	mov.b32 	%r1440, 2;
	// begin inline asm
	{
    .reg .pred p;
    and.b32 %r1438, %r1457, %r1440;    setp.ne.u32 p, %r1438, 0;
    vote.ballot.sync.b32 %r1438, p, 0xffffffff;
    @!p not.b32 %r1438, %r1438;
}

	// end inline asm
	and.b32  	%r1462, %r1438, %r1435;
	mov.b32 	%r1443, 4;
	// begin inline asm
	{
    .reg .pred p;
    and.b32 %r1441, %r1457, %r1443;    setp.ne.u32 p, %r1441, 0;
    vote.ballot.sync.b32 %r1441, p, 0xffffffff;
    @!p not.b32 %r1441, %r1441;
}

	// end inline asm
	and.b32  	%r1463, %r1441, %r1462;
	mov.b32 	%r1446, 8;
	// begin inline asm
	{
    .reg .pred p;
    and.b32 %r1444, %r1457, %r1446;    setp.ne.u32 p, %r1444, 0;
    vote.ballot.sync.b32 %r1444, p, 0xffffffff;
    @!p not.b32 %r1444, %r1444;
}

	// end inline asm
	and.b32  	%r1464, %r1444, %r1463;
	mov.b32 	%r1449, 16;
	// begin inline asm
	{
    .reg .pred p;
    and.b32 %r1447, %r1457, %r1449;    setp.ne.u32 p, %r1447, 0;
    vote.ballot.sync.b32 %r1447, p, 0xffffffff;
    @!p not.b32 %r1447, %r1447;
}

	// end inline asm
	and.b32  	%r1465, %r1447, %r1464;
	mov.b32 	%r1452, 32;
	// begin inline asm
	{
    .reg .pred p;
    and.b32 %r1450, %r1457, %r1452;    setp.ne.u32 p, %r1450, 0;
    vote.ballot.sync.b32 %r1450, p, 0xffffffff;
    @!p not.b32 %r1450, %r1450;
}

	// end inline asm
	and.b32  	%r1466, %r1450, %r1465;
	mov.b32 	%r1455, 64;
	// begin inline asm
	{
    .reg .pred p;
    and.b32 %r1453, %r1457, %r1455;    setp.ne.u32 p, %r1453, 0;
    vote.ballot.sync.b32 %r1453, p, 0xffffffff;
    @!p not.b32 %r1453, %r1453;
}

	// end inline asm
	and.b32  	%r1467, %r1453, %r1466;
	mov.b32 	%r1458, 128;
	// begin inline asm
	{
    .reg .pred p;
    and.b32 %r1456, %r1457, %r1458;    setp.ne.u32 p, %r1456, 0;
    vote.ballot.sync.b32 %r1456, p, 0xffffffff;
    @!p not.b32 %r1456, %r1456;
}

	// end inline asm
	and.b32  	%r1468, %r1456, %r1467;
	clz.b32 	%r1469, %r1468;
	sub.s32 	%r307, 31, %r1469;
	and.b32  	%r1470, %r878, %r1468;
	popc.b32 	%r308, %r1470;
	setp.ne.s32 	%p133, %r443, %r307;
	mov.b32 	%r2243, 0;
	@%p133 bra 	$L__BB11_209;
	shl.b32 	%r1475, %r1457, 2;
	add.s32 	%r1476, %r219, %r1475;
	atom.shared.add.u32 	%r2243, [%r1476], %r308;
$L__BB11_209:
	ld.param.u32 	%r2110, [_ZN3cub18CUB_300001_SM_10006detail10radix_sort29DeviceRadixSortOnesweepKernelINS1_5radix10policy_hubIiiyE10Policy1000ELNS0_9SortOrderE0EiiyiiNS1_21identity_decomposer_tEEEvPT5_SB_PT3_PKSC_PT1_PKSG_PT2_PKSK_T4_iiT6__param_9];
	shfl.sync.idx.b32	%r1502|%p134, %r2243, %r307, 31, -1;
	add.s32 	%r311, %r308, %r1502;
	shr.u32 	%r1503, %r2213, %r2110;
	and.b32  	%r1499, %r1503, %r221;
	mov.b32 	%r1479, 1;
	// begin inline asm
	{
    .reg .pred p;
    and.b32 %r1477, %r1499, %r1479;    setp.ne.u32 p, %r1477, 0;
    vote.ballot.sync.b32 %r1477, p, 0xffffffff;
    @!p not.b32 %r1477, %r1477;
}

	// end inline asm
	mov.b32 	%r1482, 2;
	// begin inline asm
	{
    .reg .pred p;
    and.b32 %r1480, %r1499, %r1482;    setp.ne.u32 p, %r1480, 0;
    vote.ballot.sync.b32 %r1480, p, 0xffffffff;
    @!p not.b32 %r1480, %r1480;
}

	// end inline asm
	and.b32  	%r1504, %r1480, %r1477;
	mov.b32 	%r1485, 4;
	// begin inline asm
	{
    .reg .pred p;
    and.b32 %r1483, %r1499, %r1485;    setp.ne.u32 p, %r1483, 0;
    vote.ballot.sync.b32 %r1483, p, 0xffffffff;
    @!p not.b32 %r1483, %r1483;
}

	// end inline asm
	and.b32  	%r1505, %r1483, %r1504;
	mov.b32 	%r1488, 8;
	// begin inline asm
	{
    .reg .pred p;
    and.b32 %r1486, %r1499, %r1488;    setp.ne.u32 p, %r1486, 0;
    vote.ballot.sync.b32 %r1486, p, 0xffffffff;
    @!p not.b32 %r1486, %r1486;
}

	// end inline asm
	and.b32  	%r1506, %r1486, %r1505;
	mov.b32 	%r1491, 16;
	// begin inline asm
	{
    .reg .pred p;
    and.b32 %r1489, %r1499, %r1491;    setp.ne.u32 p, %r1489, 0;
    vote.ballot.sync.b32 %r1489, p, 0xffffffff;
    @!p not.b32 %r1489, %r1489;
}

	// end inline asm
	and.b32  	%r1507, %r1489, %r1506;
	mov.b32 	%r1494, 32;
	// begin inline asm
	{
    .reg .pred p;
    and.b32 %r1492, %r1499, %r1494;    setp.ne.u32 p, %r1492, 0;
    vote.ballot.sync.b32 %r1492, p, 0xffffffff;
    @!p not.b32 %r1492, %r1492;
}

	// end inline asm
	and.b32  	%r1508, %r1492, %r1507;
	mov.b32 	%r1497, 64;
	// begin inline asm
	{
    .reg .pred p;
    and.b32 %r1495, %r1499, %r1497;    setp.ne.u32 p, %r1495, 0;
    vote.ballot.sync.b32 %r1495, p, 0xffffffff;
    @!p not.b32 %r1495, %r1495;
}

	// end inline asm
	and.b32  	%r1509, %r1495, %r1508;
	mov.b32 	%r1500, 128;
	// begin inline asm
	{
    .reg .pred p;
    and.b32 %r1498, %r1499, %r1500;    setp.ne.u32 p, %r1498, 0;
    vote.ballot.sync.b32 %r1498, p, 0xffffffff;
    @!p not.b32 %r1498, %r1498;
}

	// end inline asm
	and.b32  	%r1510, %r1498, %r1509;
	clz.b32 	%r1511, %r1510;
	sub.s32 	%r313, 31, %r1511;
	and.b32  	%r1512, %r878, %r1510;
	popc.b32 	%r314, %r1512;
	setp.ne.s32 	%p135, %r443, %r313;
	mov.b32 	%r2244, 0;
	@%p135 bra 	$L__BB11_211;
	shl.b32 	%r1517, %r1499, 2;
	add.s32 	%r1518, %r219, %r1517;
	atom.shared.add.u32 	%r2244, [%r1518], %r314;
$L__BB11_211:
	ld.param.u32 	%r2111, [_ZN3cub18CUB_300001_SM_10006detail10radix_sort29DeviceRadixSortOnesweepKernelINS1_5radix10policy_hubIiiyE10Policy1000ELNS0_9SortOrderE0EiiyiiNS1_21identity_decomposer_tEEEvPT5_SB_PT3_PKSC_PT1_PKSG_PT2_PKSK_T4_iiT6__param_9];
	shfl.sync.idx.b32	%r1544|%p136, %r2244, %r313, 31, -1;
	add.s32 	%r317, %r314, %r1544;
	shr.u32 	%r1545, %r2212, %r2111;
	and.b32  	%r1541, %r1545, %r221;
	mov.b32 	%r1521, 1;
	// begin inline asm
	{
    .reg .pred p;
    and.b32 %r1519, %r1541, %r1521;    setp.ne.u32 p, %r1519, 0;
    vote.ballot.sync.b32 %r1519, p, 0xffffffff;
    @!p not.b32 %r1519, %r1519;
}

	// end inline asm
	mov.b32 	%r1524, 2;
	// begin inline asm
	{
    .reg .pred p;
    and.b32 %r1522, %r1541, %r1524;    setp.ne.u32 p, %r1522, 0;
    vote.ballot.sync.b32 %r1522, p, 0xffffffff;
    @!p not.b32 %r1522, %r1522;
}

	// end inline asm
	and.b32  	%r1546, %r1522, %r1519;
	mov.b32 	%r1527, 4;
	// begin inline asm
	{
    .reg .pred p;
    and.b32 %r1525, %r1541, %r1527;    setp.ne.u32 p, %r1525, 0;
    vote.ballot.sync.b32 %r1525, p, 0xffffffff;
    @!p not.b32 %r1525, %r1525;
}

	// end inline asm
	and.b32  	%r1547, %r1525, %r1546;
	mov.b32 	%r1530, 8;
	// begin inline asm
	{
    .reg .pred p;
    and.b32 %r1528, %r1541, %r1530;    setp.ne.u32 p, %r1528, 0;
    vote.ballot.sync.b32 %r1528, p, 0xffffffff;
    @!p not.b32 %r1528, %r1528;
}

	// end inline asm
	and.b32  	%r1548, %r1528, %r1547;
	mov.b32 	%r1533, 16;
	// begin inline asm
	{
    .reg .pred p;
    and.b32 %r1531, %r1541, %r1533;    setp.ne.u32 p, %r1531, 0;
    vote.ballot.sync.b32 %r1531, p, 0xffffffff;
    @!p not.b32 %r1531, %r1531;
}

	// end inline asm
	and.b32  	%r1549, %r1531, %r1548;
	mov.b32 	%r1536, 32;
	// begin inline asm
	{
    .reg .pred p;
    and.b32 %r1534, %r1541, %r1536;    setp.ne.u32 p, %r1534, 0;
    vote.ballot.sync.b32 %r1534, p, 0xffffffff;
    @!p not.b32 %r1534, %r1534;
}

	// end inline asm
	and.b32  	%r1550, %r1534, %r1549;
	mov.b32 	%r1539, 64;
	// begin inline asm
	{
    .reg .pred p;
    and.b32 %r1537, %r1541, %r1539;    setp.ne.u32 p, %r1537, 0;
    vote.ballot.sync.b32 %r1537, p, 0xffffffff;
    @!p not.b32 %r1537, %r1537;
}

	// end inline asm
	and.b32  	%r1551, %r1537, %r1550;
	mov.b32 	%r1542, 128;
	// begin inline asm
	{
    .reg .pred p;
    and.b32 %r1540, %r1541, %r1542;    setp.ne.u32 p, %r1540, 0;
    vote.ballot.sync.b32 %r1540, p, 0xffffffff;
    @!p not.b32 %r1540, %r1540;
}

	// end inline asm
	and.b32  	%r1552, %r1540, %r1551;
	clz.b32 	%r1553, %r1552;
	sub.s32 	%r319, 31, %r1553;
	and.b32  	%r1554, %r878, %r1552;
	popc.b32 	%r320, %r1554;
	setp.ne.s32 	%p137, %r443, %r319;
	mov.b32 	%r2245, 0;
	@%p137 bra 	$L__BB11_213;
	shl.b32 	%r1559, %r1541, 2;
	add.s32 	%r1560, %r219, %r1559;
	atom.shared.add.u32 	%r2245, [%r1560], %r320;
$L__BB11_213:
	setp.gt.u32 	%p138, %r1, 255;
	shfl.sync.idx.b32	%r1561|%p139, %r2245, %r319, 31, -1;
	add.s32 	%r1562, %r320, %r1561;
	bar.sync 	0;
	shl.b32 	%r1563, %r227, 2;
	add.s32 	%r323, %r783, %r1563;
	st.shared.u32 	[%r323+-4], %r2228;
	shl.b32 	%r1565, %r233, 2;
	add.s32 	%r324, %r783, %r1565;
	st.shared.u32 	[%r324+-4], %r2227;
	shl.b32 	%r1566, %r239, 2;
	add.s32 	%r325, %r783, %r1566;
	st.shared.u32 	[%r325+-4], %r2226;
	shl.b32 	%r1567, %r245, 2;
	add.s32 	%r326, %r783, %r1567;
	st.shared.u32 	[%r326+-4], %r2225;
	shl.b32 	%r1568, %r251, 2;
	add.s32 	%r327, %r783, %r1568;
	st.shared.u32 	[%r327+-4], %r2224;
	shl.b32 	%r1569, %r257, 2;
	add.s32 	%r328, %r783, %r1569;
	st.shared.u32 	[%r328+-4], %r2223;
	shl.b32 	%r1570, %r263, 2;
	add.s32 	%r329, %r783, %r1570;
	st.shared.u32 	[%r329+-4], %r2222;
	shl.b32 	%r1571, %r269, 2;
	add.s32 	%r330, %r783, %r1571;
	st.shared.u32 	[%r330+-4], %r2221;
	shl.b32 	%r1572, %r275, 2;
	add.s32 	%r331, %r783, %r1572;
	st.shared.u32 	[%r331+-4], %r2220;
	shl.b32 	%r1573, %r281, 2;
	add.s32 	%r332, %r783, %r1573;
	st.shared.u32 	[%r332+-4], %r2219;
	shl.b32 	%r1574, %r287, 2;
	add.s32 	%r333, %r783, %r1574;
	st.shared.u32 	[%r333+-4], %r2218;
	shl.b32 	%r1575, %r293, 2;
	add.s32 	%r334, %r783, %r1575;
	st.shared.u32 	[%r334+-4], %r2217;
	shl.b32 	%r1576, %r299, 2;
	add.s32 	%r335, %r783, %r1576;
	st.shared.u32 	[%r335+-4], %r2216;
	shl.b32 	%r1577, %r305, 2;
	add.s32 	%r336, %r783, %r1577;
	st.shared.u32 	[%r336+-4], %r2215;
	shl.b32 	%r1578, %r311, 2;
	add.s32 	%r337, %r783, %r1578;
	st.shared.u32 	[%r337+-4], %r2214;
	shl.b32 	%r1579, %r317, 2;
	add.s32 	%r338, %r783, %r1579;
	st.shared.u32 	[%r338+-4], %r2213;
	shl.b32 	%r1580, %r1562, 2;
	add.s32 	%r339, %r783, %r1580;
	st.shared.u32 	[%r339+-4], %r2212;
	shl.b32 	%r1581, %r1, 3;
	add.s32 	%r1582, %r783, %r1581;
	add.s32 	%r340, %r1582, 26112;
	@%p138 bra 	$L__BB11_221;
	ld.param.u64 	%rd437, [_ZN3cub18CUB_300001_SM_10006detail10radix_sort29DeviceRadixSortOnesweepKernelINS1_5radix10policy_hubIiiyE10Policy1000ELNS0_9SortOrderE0EiiyiiNS1_21identity_decomposer_tEEEvPT5_SB_PT3_PKSC_PT1_PKSG_PT2_PKSK_T4_iiT6__param_3];
	cvta.to.global.u64 	%rd93, %rd437;
	shl.b64 	%rd94, %rd9, 3;
	add.s64 	%rd95, %rd93, %rd94;
	ld.global.u64 	%rd96, [%rd95];
	cvt.s64.s32 	%rd97, %r218;
	sub.s64 	%rd456, %rd96, %rd97;
	st.shared.u64 	[%r340], %rd456;
	setp.lt.s32 	%p140, %r3, 1;
	mov.u32 	%r2249, %r2174;
	@%p140 bra 	$L__BB11_220;
	mov.b32 	%r2247, -1;
	mov.u32 	%r2246, %r3;
	mov.u32 	%r2249, %r2174;
$L__BB11_216:
	ld.param.u64 	%rd430, [_ZN3cub18CUB_300001_SM_10006detail10radix_sort29DeviceRadixSortOnesweepKernelINS1_5radix10policy_hubIiiyE10Policy1000ELNS0_9SortOrderE0EiiyiiNS1_21identity_decomposer_tEEEvPT5_SB_PT3_PKSC_PT1_PKSG_PT2_PKSK_T4_iiT6__param_0];
	add.s32 	%r344, %r2246, -1;
	shl.b32 	%r1584, %r344, 8;
	add.s32 	%r1585, %r1584, %r1;
	cvta.to.global.u64 	%rd98, %rd430;
	mul.wide.s32 	%rd99, %r1585, 4;
	add.s64 	%rd19, %rd98, %rd99;
$L__BB11_217:
	membar.cta;
	ld.volatile.global.u32 	%r345, [%rd19];
	setp.eq.s32 	%p141, %r345, 0;
	@%p141 bra 	$L__BB11_217;
	and.b32  	%r1586, %r345, 1073741823;
	add.s32 	%r2249, %r1586, %r2249;
	setp.gt.s32 	%p142, %r345, -1;
	vote.sync.ballot.b32 	%r2247, %p142, %r2247;
	setp.gt.u32 	%p144, %r2246, 1;
	and.pred  	%p145, %p142, %p144;
	mov.u32 	%r2246, %r344;
	@%p145 bra 	$L__BB11_216;
	ld.shared.u64 	%rd456, [%r340];
$L__BB11_220:
	ld.param.u64 	%rd431, [_ZN3cub18CUB_300001_SM_10006detail10radix_sort29DeviceRadixSortOnesweepKernelINS1_5radix10policy_hubIiiyE10Policy1000ELNS0_9SortOrderE0EiiyiiNS1_21identity_decomposer_tEEEvPT5_SB_PT3_PKSC_PT1_PKSG_PT2_PKSK_T4_iiT6__param_0];
	or.b32  	%r1587, %r2249, -2147483648;
	cvta.to.global.u64 	%rd100, %rd431;
	shl.b32 	%r1588, %r3, 8;
	add.s32 	%r1589, %r1588, %r1;
	mul.wide.s32 	%rd101, %r1589, 4;
	add.s64 	%rd102, %rd100, %rd101;
	st.volatile.global.u32 	[%rd102], %r1587;
	sub.s32 	%r1590, %r2249, %r2174;
	cvt.s64.s32 	%rd103, %r1590;
	add.s64 	%rd104, %rd456, %rd103;
	st.shared.u64 	[%r340], %rd104;
$L__BB11_221:
	ld.param.u32 	%r2087, [_ZN3cub18CUB_300001_SM_10006detail10radix_sort29DeviceRadixSortOnesweepKernelINS1_5radix10policy_hubIiiyE10Policy1000ELNS0_9SortOrderE0EiiyiiNS1_21identity_decomposer_tEEEvPT5_SB_PT3_PKSC_PT1_PKSG_PT2_PKSK_T4_iiT6__param_8];
	ld.param.u64 	%rd434, [_ZN3cub18CUB_300001_SM_10006detail10radix_sort29DeviceRadixSortOnesweepKernelINS1_5radix10policy_hubIiiyE10Policy1000ELNS0_9SortOrderE0EiiyiiNS1_21identity_decomposer_tEEEvPT5_SB_PT3_PKSC_PT1_PKSG_PT2_PKSK_T4_iiT6__param_2];
	setp.gt.u32 	%p146, %r1, 255;
	mad.lo.s32 	%r349, %r3, 6528, 6528;
	setp.lt.s32 	%p147, %r349, %r2087;
	setp.eq.s64 	%p148, %rd434, 0;
	or.pred  	%p149, %p148, %p147;
	or.pred  	%p150, %p146, %p149;
	@%p150 bra 	$L__BB11_223;
	ld.param.u64 	%rd435, [_ZN3cub18CUB_300001_SM_10006detail10radix_sort29DeviceRadixSortOnesweepKernelINS1_5radix10policy_hubIiiyE10Policy1000ELNS0_9SortOrderE0EiiyiiNS1_21identity_decomposer_tEEEvPT5_SB_PT3_PKSC_PT1_PKSG_PT2_PKSK_T4_iiT6__param_2];
	ld.shared.u64 	%rd105, [%r340];
	cvt.s64.s32 	%rd106, %r2174;
	cvt.s64.s32 	%rd107, %r218;
	add.s64 	%rd108, %rd107, %rd106;
	add.s64 	%rd109, %rd108, %rd105;
	cvta.to.global.u64 	%rd110, %rd435;
	shl.b64 	%rd111, %rd9, 3;
	add.s64 	%rd112, %rd110, %rd111;
	st.global.u64 	[%rd112], %rd109;
$L__BB11_223:
	ld.param.u32 	%r2088, [_ZN3cub18CUB_300001_SM_10006detail10radix_sort29DeviceRadixSortOnesweepKernelINS1_5radix10policy_hubIiiyE10Policy1000ELNS0_9SortOrderE0EiiyiiNS1_21identity_decomposer_tEEEvPT5_SB_PT3_PKSC_PT1_PKSG_PT2_PKSK_T4_iiT6__param_8];
	ld.param.u64 	%rd438, [_ZN3cub18CUB_300001_SM_10006detail10radix_sort29DeviceRadixSortOnesweepKernelINS1_5radix10policy_hubIiiyE10Policy1000ELNS0_9SortOrderE0EiiyiiNS1_21identity_decomposer_tEEEvPT5_SB_PT3_PKSC_PT1_PKSG_PT2_PKSK_T4_iiT6__param_4];
	cvta.to.global.u64 	%rd22, %rd438;
	shl.b32 	%r1591, %r1, 2;
	add.s32 	%r350, %r783, %r1591;
	setp.gt.s32 	%p151, %r349, %r2088;
	bar.sync 	0;
	@%p151 bra 	$L__BB11_225;
	ld.param.u32 	%r2112, [_ZN3cub18CUB_300001_SM_10006detail10radix_sort29DeviceRadixSortOnesweepKernelINS1_5radix10policy_hubIiiyE10Policy1000ELNS0_9SortOrderE0EiiyiiNS1_21identity_decomposer_tEEEvPT5_SB_PT3_PKSC_PT1_PKSG_PT2_PKSK_T4_iiT6__param_9];
	ld.shared.u32 	%r1593, [%r350];
	shr.u32 	%r1594, %r1593, %r2112;
	and.b32  	%r1595, %r1594, %r221;
	shl.b32 	%r1596, %r1595, 3;
	add.s32 	%r1598, %r783, 26112;
	add.s32 	%r1599, %r1598, %r1596;
	ld.shared.u64 	%rd113, [%r1599];
	add.s64 	%rd114, %rd113, %rd9;
	xor.b32  	%r1600, %r1593, -2147483648;
	shl.b64 	%rd115, %rd114, 2;
	add.s64 	%rd116, %rd22, %rd115;
	st.global.u32 	[%rd116], %r1600;
	bar.warp.sync 	-1;
	ld.shared.u32 	%r1601, [%r350+1536];
	shr.u32 	%r1602, %r1601, %r2112;
	and.b32  	%r1603, %r1602, %r221;
	shl.b32 	%r1604, %r1603, 3;
	add.s32 	%r1605, %r1598, %r1604;
	ld.shared.u64 	%rd117, [%r1605];
	add.s64 	%rd118, %rd117, %rd9;
	xor.b32  	%r1606, %r1601, -2147483648;
	shl.b64 	%rd119, %rd118, 2;
	add.s64 	%rd120, %rd22, %rd119;
	st.global.u32 	[%rd120+1536], %r1606;
	bar.warp.sync 	-1;
	ld.shared.u32 	%r1607, [%r350+3072];
	shr.u32 	%r1608, %r1607, %r2112;
	and.b32  	%r1609, %r1608, %r221;
	shl.b32 	%r1610, %r1609, 3;
	add.s32 	%r1611, %r1598, %r1610;
	ld.shared.u64 	%rd121, [%r1611];
	add.s64 	%rd122, %rd121, %rd9;
	xor.b32  	%r1612, %r1607, -2147483648;
	shl.b64 	%rd123, %rd122, 2;
	add.s64 	%rd124, %rd22, %rd123;
	st.global.u32 	[%rd124+3072], %r1612;
	bar.warp.sync 	-1;
	ld.shared.u32 	%r1613, [%r350+4608];
	shr.u32 	%r1614, %r1613, %r2112;
	and.b32  	%r1615, %r1614, %r221;
	shl.b32 	%r1616, %r1615, 3;
	add.s32 	%r1617, %r1598, %r1616;
	ld.shared.u64 	%rd125, [%r1617];
	add.s64 	%rd126, %rd125, %rd9;
	xor.b32  	%r1618, %r1613, -2147483648;
	shl.b64 	%rd127, %rd126, 2;
	add.s64 	%rd128, %rd22, %rd127;
	st.global.u32 	[%rd128+4608], %r1618;
	bar.warp.sync 	-1;
	ld.shared.u32 	%r1619, [%r350+6144];
	shr.u32 	%r1620, %r1619, %r2112;
	and.b32  	%r1621, %r1620, %r221;
	shl.b32 	%r1622, %r1621, 3;
	add.s32 	%r1623, %r1598, %r1622;
	ld.shared.u64 	%rd129, [%r1623];
	add.s64 	%rd130, %rd129, %rd9;
	xor.b32  	%r1624, %r1619, -2147483648;
	shl.b64 	%rd131, %rd130, 2;
	add.s64 	%rd132, %rd22, %rd131;
	st.global.u32 	[%rd132+6144], %r1624;
	bar.warp.sync 	-1;
	ld.shared.u32 	%r1625, [%r350+7680];
	shr.u32 	%r1626, %r1625, %r2112;
	and.b32  	%r1627, %r1626, %r221;
	shl.b32 	%r1628, %r1627, 3;
	add.s32 	%r1629, %r1598, %r1628;
	ld.shared.u64 	%rd133, [%r1629];
	add.s64 	%rd134, %rd133, %rd9;
	xor.b32  	%r1630, %r1625, -2147483648;
	shl.b64 	%rd135, %rd134, 2;
	add.s64 	%rd136, %rd22, %rd135;
	st.global.u32 	[%rd136+7680], %r1630;
	bar.warp.sync 	-1;
	ld.shared.u32 	%r1631, [%r350+9216];
	shr.u32 	%r1632, %r1631, %r2112;
	and.b32  	%r1633, %r1632, %r221;
	shl.b32 	%r1634, %r1633, 3;
	add.s32 	%r1635, %r1598, %r1634;
	ld.shared.u64 	%rd137, [%r1635];
	add.s64 	%rd138, %rd137, %rd9;
	xor.b32  	%r1636, %r1631, -2147483648;
	shl.b64 	%rd139, %rd138, 2;
	add.s64 	%rd140, %rd22, %rd139;
	st.global.u32 	[%rd140+9216], %r1636;
	bar.warp.sync 	-1;
	ld.shared.u32 	%r1637, [%r350+10752];
	shr.u32 	%r1638, %r1637, %r2112;
	and.b32  	%r1639, %r1638, %r221;
	shl.b32 	%r1640, %r1639, 3;
	add.s32 	%r1641, %r1598, %r1640;
	ld.shared.u64 	%rd141, [%r1641];
	add.s64 	%rd142, %rd141, %rd9;
	xor.b32  	%r1642, %r1637, -2147483648;
	shl.b64 	%rd143, %rd142, 2;
	add.s64 	%rd144, %rd22, %rd143;
	st.global.u32 	[%rd144+10752], %r1642;
	bar.warp.sync 	-1;
	ld.shared.u32 	%r1643, [%r350+12288];
	shr.u32 	%r1644, %r1643, %r2112;
	and.b32  	%r1645, %r1644, %r221;
	shl.b32 	%r1646, %r1645, 3;
	add.s32 	%r1647, %r1598, %r1646;
	ld.shared.u64 	%rd145, [%r1647];
	add.s64 	%rd146, %rd145, %rd9;
	xor.b32  	%r1648, %r1643, -2147483648;
	shl.b64 	%rd147, %rd146, 2;
	add.s64 	%rd148, %rd22, %rd147;
	st.global.u32 	[%rd148+12288], %r1648;
	bar.warp.sync 	-1;
	ld.shared.u32 	%r1649, [%r350+13824];
	shr.u32 	%r1650, %r1649, %r2112;
	and.b32  	%r1651, %r1650, %r221;
	shl.b32 	%r1652, %r1651, 3;
	add.s32 	%r1653, %r1598, %r1652;
	ld.shared.u64 	%rd149, [%r1653];
	add.s64 	%rd150, %rd149, %rd9;
	xor.b32  	%r1654, %r1649, -2147483648;
	shl.b64 	%rd151, %rd150, 2;
	add.s64 	%rd152, %rd22, %rd151;
	st.global.u32 	[%rd152+13824], %r1654;
	bar.warp.sync 	-1;
	ld.shared.u32 	%r1655, [%r350+15360];
	shr.u32 	%r1656, %r1655, %r2112;
	and.b32  	%r1657, %r1656, %r221;
	shl.b32 	%r1658, %r1657, 3;
	add.s32 	%r1659, %r1598, %r1658;
	ld.shared.u64 	%rd153, [%r1659];
	add.s64 	%rd154, %rd153, %rd9;
	xor.b32  	%r1660, %r1655, -2147483648;
	shl.b64 	%rd155, %rd154, 2;
	add.s64 	%rd156, %rd22, %rd155;
	st.global.u32 	[%rd156+15360], %r1660;
	bar.warp.sync 	-1;
	ld.shared.u32 	%r1661, [%r350+16896];
	shr.u32 	%r1662, %r1661, %r2112;
	and.b32  	%r1663, %r1662, %r221;
	shl.b32 	%r1664, %r1663, 3;
	add.s32 	%r1665, %r1598, %r1664;
	ld.shared.u64 	%rd157, [%r1665];
	add.s64 	%rd158, %rd157, %rd9;
	xor.b32  	%r1666, %r1661, -2147483648;
	shl.b64 	%rd159, %rd158, 2;
	add.s64 	%rd160, %rd22, %rd159;
	st.global.u32 	[%rd160+16896], %r1666;
	bar.warp.sync 	-1;
	ld.shared.u32 	%r1667, [%r350+18432];
	shr.u32 	%r1668, %r1667, %r2112;
	and.b32  	%r1669, %r1668, %r221;
	shl.b32 	%r1670, %r1669, 3;
	add.s32 	%r1671, %r1598, %r1670;
	ld.shared.u64 	%rd161, [%r1671];
	add.s64 	%rd162, %rd161, %rd9;
	xor.b32  	%r1672, %r1667, -2147483648;
	shl.b64 	%rd163, %rd162, 2;
	add.s64 	%rd164, %rd22, %rd163;
	st.global.u32 	[%rd164+18432], %r1672;
	bar.warp.sync 	-1;
	ld.shared.u32 	%r1673, [%r350+19968];
	shr.u32 	%r1674, %r1673, %r2112;
	and.b32  	%r1675, %r1674, %r221;
	shl.b32 	%r1676, %r1675, 3;
	add.s32 	%r1677, %r1598, %r1676;
	ld.shared.u64 	%rd165, [%r1677];
	add.s64 	%rd166, %rd165, %rd9;
	xor.b32  	%r1678, %r1673, -2147483648;
	shl.b64 	%rd167, %rd166, 2;
	add.s64 	%rd168, %rd22, %rd167;
	st.global.u32 	[%rd168+19968], %r1678;
	bar.warp.sync 	-1;
	ld.shared.u32 	%r1679, [%r350+21504];
	shr.u32 	%r1680, %r1679, %r2112;
	and.b32  	%r1681, %r1680, %r221;
	shl.b32 	%r1682, %r1681, 3;
	add.s32 	%r1683, %r1598, %r1682;
	ld.shared.u64 	%rd169, [%r1683];
	add.s64 	%rd170, %rd169, %rd9;
	xor.b32  	%r1684, %r1679, -2147483648;
	shl.b64 	%rd171, %rd170, 2;
	add.s64 	%rd172, %rd22, %rd171;
	st.global.u32 	[%rd172+21504], %r1684;
	bar.warp.sync 	-1;
	ld.shared.u32 	%r1685, [%r350+23040];
	shr.u32 	%r1686, %r1685, %r2112;
	and.b32  	%r1687, %r1686, %r221;
	shl.b32 	%r1688, %r1687, 3;
	add.s32 	%r1689, %r1598, %r1688;
	ld.shared.u64 	%rd173, [%r1689];
	add.s64 	%rd174, %rd173, %rd9;
	xor.b32  	%r1690, %r1685, -2147483648;
	shl.b64 	%rd175, %rd174, 2;
	add.s64 	%rd176, %rd22, %rd175;
	st.global.u32 	[%rd176+23040], %r1690;
	bar.warp.sync 	-1;
	ld.shared.u32 	%r1691, [%r350+24576];
	shr.u32 	%r1692, %r1691, %r2112;
	and.b32  	%r1693, %r1692, %r221;
	shl.b32 	%r1694, %r1693, 3;
	add.s32 	%r1695, %r1598, %r1694;
	ld.shared.u64 	%rd177, [%r1695];
	add.s64 	%rd178, %rd177, %rd9;
	xor.b32  	%r1696, %r1691, -2147483648;
	shl.b64 	%rd179, %rd178, 2;
	add.s64 	%rd180, %rd22, %rd179;
	st.global.u32 	[%rd180+24576], %r1696;
	bar.warp.sync 	-1;
	bra.uni 	$L__BB11_260;
$L__BB11_225:
	ld.param.u32 	%r2089, [_ZN3cub18CUB_300001_SM_10006detail10radix_sort29DeviceRadixSortOnesweepKernelINS1_5radix10policy_hubIiiyE10Policy1000ELNS0_9SortOrderE0EiiyiiNS1_21identity_decomposer_tEEEvPT5_SB_PT3_PKSC_PT1_PKSG_PT2_PKSK_T4_iiT6__param_8];
	mad.lo.s32 	%r351, %r3, -6528, %r2089;
	setp.ge.s32 	%p152, %r1, %r351;
	@%p152 bra 	$L__BB11_227;
	ld.param.u32 	%r2113, [_ZN3cub18CUB_300001_SM_10006detail10radix_sort29DeviceRadixSortOnesweepKernelINS1_5radix10policy_hubIiiyE10Policy1000ELNS0_9SortOrderE0EiiyiiNS1_21identity_decomposer_tEEEvPT5_SB_PT3_PKSC_PT1_PKSG_PT2_PKSK_T4_iiT6__param_9];
	ld.shared.u32 	%r1697, [%r350];
	shr.u32 	%r1698, %r1697, %r2113;
	and.b32  	%r1699, %r1698, %r221;
	shl.b32 	%r1700, %r1699, 3;
	add.s32 	%r1702, %r783, %r1700;
	ld.shared.u64 	%rd181, [%r1702+26112];
	xor.b32  	%r1703, %r1697, -2147483648;
	add.s64 	%rd182, %rd181, %rd9;
	shl.b64 	%rd183, %rd182, 2;
	add.s64 	%rd184, %rd22, %rd183;
	st.global.u32 	[%rd184], %r1703;
$L__BB11_227:
	bar.warp.sync 	-1;
	add.s32 	%r1704, %r1, 384;
	setp.ge.s32 	%p153, %r1704, %r351;
	@%p153 bra 	$L__BB11_229;
	ld.param.u32 	%r2114, [_ZN3cub18CUB_300001_SM_10006detail10radix_sort29DeviceRadixSortOnesweepKernelINS1_5radix10policy_hubIiiyE10Policy1000ELNS0_9SortOrderE0EiiyiiNS1_21identity_decomposer_tEEEvPT5_SB_PT3_PKSC_PT1_PKSG_PT2_PKSK_T4_iiT6__param_9];
	ld.shared.u32 	%r1705, [%r350+1536];
	shr.u32 	%r1706, %r1705, %r2114;
	and.b32  	%r1707, %r1706, %r221;
	shl.b32 	%r1708, %r1707, 3;
	add.s32 	%r1710, %r783, %r1708;
	ld.shared.u64 	%rd185, [%r1710+26112];
	xor.b32  	%r1711, %r1705, -2147483648;
	add.s64 	%rd186, %rd185, %rd9;
	shl.b64 	%rd187, %rd186, 2;
	add.s64 	%rd188, %rd22, %rd187;
	st.global.u32 	[%rd188+1536], %r1711;
$L__BB11_229:
	bar.warp.sync 	-1;
	add.s32 	%r1712, %r1, 768;
	setp.ge.s32 	%p154, %r1712, %r351;
	@%p154 bra 	$L__BB11_231;
	ld.param.u32 	%r2115, [_ZN3cub18CUB_300001_SM_10006detail10radix_sort29DeviceRadixSortOnesweepKernelINS1_5radix10policy_hubIiiyE10Policy1000ELNS0_9SortOrderE0EiiyiiNS1_21identity_decomposer_tEEEvPT5_SB_PT3_PKSC_PT1_PKSG_PT2_PKSK_T4_iiT6__param_9];
	ld.shared.u32 	%r1713, [%r350+3072];
	shr.u32 	%r1714, %r1713, %r2115;
	and.b32  	%r1715, %r1714, %r221;
	shl.b32 	%r1716, %r1715, 3;
	add.s32 	%r1718, %r783, %r1716;
	ld.shared.u64 	%rd189, [%r1718+26112];
	xor.b32  	%r1719, %r1713, -2147483648;
	add.s64 	%rd190, %rd189, %rd9;
	shl.b64 	%rd191, %rd190, 2;
	add.s64 	%rd192, %rd22, %rd191;
	st.global.u32 	[%rd192+3072], %r1719;
$L__BB11_231:
	bar.warp.sync 	-1;
	add.s32 	%r1720, %r1, 1152;
	setp.ge.s32 	%p155, %r1720, %r351;
	@%p155 bra 	$L__BB11_233;
	ld.param.u32 	%r2116, [_ZN3cub18CUB_300001_SM_10006detail10radix_sort29DeviceRadixSortOnesweepKernelINS1_5radix10policy_hubIiiyE10Policy1000ELNS0_9SortOrderE0EiiyiiNS1_21identity_decomposer_tEEEvPT5_SB_PT3_PKSC_PT1_PKSG_PT2_PKSK_T4_iiT6__param_9];
	ld.shared.u32 	%r1721, [%r350+4608];
	shr.u32 	%r1722, %r1721, %r2116;
	and.b32  	%r1723, %r1722, %r221;
	shl.b32 	%r1724, %r1723, 3;
	add.s32 	%r1726, %r783, %r1724;
	ld.shared.u64 	%rd193, [%r1726+26112];
	xor.b32  	%r1727, %r1721, -2147483648;
	add.s64 	%rd194, %rd193, %rd9;
	shl.b64 	%rd195, %rd194, 2;
	add.s64 	%rd196, %rd22, %rd195;
	st.global.u32 	[%rd196+4608], %r1727;
$L__BB11_233:
	bar.warp.sync 	-1;
	add.s32 	%r1728, %r1, 1536;
	setp.ge.s32 	%p156, %r1728, %r351;
	@%p156 bra 	$L__BB11_235;
	ld.param.u32 	%r2117, [_ZN3cub18CUB_300001_SM_10006detail10radix_sort29DeviceRadixSortOnesweepKernelINS1_5radix10policy_hubIiiyE10Policy1000ELNS0_9SortOrderE0EiiyiiNS1_21identity_decomposer_tEEEvPT5_SB_PT3_PKSC_PT1_PKSG_PT2_PKSK_T4_iiT6__param_9];
	ld.shared.u32 	%r1729, [%r350+6144];
	shr.u32 	%r1730, %r1729, %r2117;
	and.b32  	%r1731, %r1730, %r221;
	shl.b32 	%r1732, %r1731, 3;
	add.s32 	%r1734, %r783, %r1732;
	ld.shared.u64 	%rd197, [%r1734+26112];
	xor.b32  	%r1735, %r1729, -2147483648;
	add.s64 	%rd198, %rd197, %rd9;
	shl.b64 	%rd199, %rd198, 2;
	add.s64 	%rd200, %rd22, %rd199;
	st.global.u32 	[%rd200+6144], %r1735;
$L__BB11_235:
	bar.warp.sync 	-1;
	add.s32 	%r1736, %r1, 1920;
	setp.ge.s32 	%p157, %r1736, %r351;
	@%p157 bra 	$L__BB11_237;
	ld.param.u32 	%r2118, [_ZN3cub18CUB_300001_SM_10006detail10radix_sort29DeviceRadixSortOnesweepKernelINS1_5radix10policy_hubIiiyE10Policy1000ELNS0_9SortOrderE0EiiyiiNS1_21identity_decomposer_tEEEvPT5_SB_PT3_PKSC_PT1_PKSG_PT2_PKSK_T4_iiT6__param_9];
	ld.shared.u32 	%r1737, [%r350+7680];
	shr.u32 	%r1738, %r1737, %r2118;
	and.b32  	%r1739, %r1738, %r221;
	shl.b32 	%r1740, %r1739, 3;
	add.s32 	%r1742, %r783, %r1740;
	ld.shared.u64 	%rd201, [%r1742+26112];
	xor.b32  	%r1743, %r1737, -2147483648;
	add.s64 	%rd202, %rd201, %rd9;
	shl.b64 	%rd203, %rd202, 2;
	add.s64 	%rd204, %rd22, %rd203;
	st.global.u32 	[%rd204+7680], %r1743;
$L__BB11_237:
	bar.warp.sync 	-1;
	add.s32 	%r1744, %r1, 2304;
	setp.ge.s32 	%p158, %r1744, %r351;
	@%p158 bra 	$L__BB11_239;
	ld.param.u32 	%r2119, [_ZN3cub18CUB_300001_SM_10006detail10radix_sort29DeviceRadixSortOnesweepKernelINS1_5radix10policy_hubIiiyE10Policy1000ELNS0_9SortOrderE0EiiyiiNS1_21identity_decomposer_tEEEvPT5_SB_PT3_PKSC_PT1_PKSG_PT2_PKSK_T4_iiT6__param_9];
	ld.shared.u32 	%r1745, [%r350+9216];
	shr.u32 	%r1746, %r1745, %r2119;
	and.b32  	%r1747, %r1746, %r221;
	shl.b32 	%r1748, %r1747, 3;
	add.s32 	%r1750, %r783, %r1748;
	ld.shared.u64 	%rd205, [%r1750+26112];
	xor.b32  	%r1751, %r1745, -2147483648;
	add.s64 	%rd206, %rd205, %rd9;
	shl.b64 	%rd207, %rd206, 2;
	add.s64 	%rd208, %rd22, %rd207;
	st.global.u32 	[%rd208+9216], %r1751;
$L__BB11_239:
	bar.warp.sync 	-1;
	add.s32 	%r1752, %r1, 2688;
	setp.ge.s32 	%p159, %r1752, %r351;
	@%p159 bra 	$L__BB11_241;
	ld.param.u32 	%r2120, [_ZN3cub18CUB_300001_SM_10006detail10radix_sort29DeviceRadixSortOnesweepKernelINS1_5radix10policy_hubIiiyE10Policy1000ELNS0_9SortOrderE0EiiyiiNS1_21identity_decomposer_tEEEvPT5_SB_PT3_PKSC_PT1_PKSG_PT2_PKSK_T4_iiT6__param_9];
	ld.shared.u32 	%r1753, [%r350+10752];
	shr.u32 	%r1754, %r1753, %r2120;
	and.b32  	%r1755, %r1754, %r221;
	shl.b32 	%r1756, %r1755, 3;
	add.s32 	%r1758, %r783, %r1756;
	ld.shared.u64 	%rd209, [%r1758+26112];
	xor.b32  	%r1759, %r1753, -2147483648;
	add.s64 	%rd210, %rd209, %rd9;
	shl.b64 	%rd211, %rd210, 2;
	add.s64 	%rd212, %rd22, %rd211;
	st.global.u32 	[%rd212+10752], %r1759;
$L__BB11_241:
	bar.warp.sync 	-1;
	or.b32  	%r1760, %r1, 3072;
	setp.ge.s32 	%p160, %r1760, %r351;
	@%p160 bra 	$L__BB11_243;
	ld.param.u32 	%r2121, [_ZN3cub18CUB_300001_SM_10006detail10radix_sort29DeviceRadixSortOnesweepKernelINS1_5radix10policy_hubIiiyE10Policy1000ELNS0_9SortOrderE0EiiyiiNS1_21identity_decomposer_tEEEvPT5_SB_PT3_PKSC_PT1_PKSG_PT2_PKSK_T4_iiT6__param_9];
	ld.shared.u32 	%r1761, [%r350+12288];
	shr.u32 	%r1762, %r1761, %r2121;
	and.b32  	%r1763, %r1762, %r221;
	shl.b32 	%r1764, %r1763, 3;
	add.s32 	%r1766, %r783, %r1764;
	ld.shared.u64 	%rd213, [%r1766+26112];
	xor.b32  	%r1767, %r1761, -2147483648;
	add.s64 	%rd214, %rd213, %rd9;
	shl.b64 	%rd215, %rd214, 2;
	add.s64 	%rd216, %rd22, %rd215;
	st.global.u32 	[%rd216+12288], %r1767;
$L__BB11_243:
	bar.warp.sync 	-1;
	add.s32 	%r1768, %r1, 3456;
	setp.ge.s32 	%p161, %r1768, %r351;
	@%p161 bra 	$L__BB11_245;
	ld.param.u32 	%r2122, [_ZN3cub18CUB_300001_SM_10006detail10radix_sort29DeviceRadixSortOnesweepKernelINS1_5radix10policy_hubIiiyE10Policy1000ELNS0_9SortOrderE0EiiyiiNS1_21identity_decomposer_tEEEvPT5_SB_PT3_PKSC_PT1_PKSG_PT2_PKSK_T4_iiT6__param_9];
	ld.shared.u32 	%r1769, [%r350+13824];
	shr.u32 	%r1770, %r1769, %r2122;
	and.b32  	%r1771, %r1770, %r221;
	shl.b32 	%r1772, %r1771, 3;
	add.s32 	%r1774, %r783, %r1772;
	ld.shared.u64 	%rd217, [%r1774+26112];
	xor.b32  	%r1775, %r1769, -2147483648;
	add.s64 	%rd218, %rd217, %rd9;
	shl.b64 	%rd219, %rd218, 2;
	add.s64 	%rd220, %rd22, %rd219;
	st.global.u32 	[%rd220+13824], %r1775;
$L__BB11_245:
	bar.warp.sync 	-1;
	add.s32 	%r1776, %r1, 3840;
	setp.ge.s32 	%p162, %r1776, %r351;
	@%p162 bra 	$L__BB11_247;
	ld.param.u32 	%r2123, [_ZN3cub18CUB_300001_SM_10006detail10radix_sort29DeviceRadixSortOnesweepKernelINS1_5radix10policy_hubIiiyE10Policy1000ELNS0_9SortOrderE0EiiyiiNS1_21identity_decomposer_tEEEvPT5_SB_PT3_PKSC_PT1_PKSG_PT2_PKSK_T4_iiT6__param_9];
	ld.shared.u32 	%r1777, [%r350+15360];
	shr.u32 	%r1778, %r1777, %r2123;
	and.b32  	%r1779, %r1778, %r221;
	shl.b32 	%r1780, %r1779, 3;
	add.s32 	%r1782, %r783, %r1780;
	ld.shared.u64 	%rd221, [%r1782+26112];
	xor.b32  	%r1783, %r1777, -2147483648;
	add.s64 	%rd222, %rd221, %rd9;
	shl.b64 	%rd223, %rd222, 2;
	add.s64 	%rd224, %rd22, %rd223;
	st.global.u32 	[%rd224+15360], %r1783;
$L__BB11_247:
	bar.warp.sync 	-1;
	add.s32 	%r1784, %r1, 4224;
	setp.ge.s32 	%p163, %r1784, %r351;
	@%p163 bra 	$L__BB11_249;
	ld.param.u32 	%r2124, [_ZN3cub18CUB_300001_SM_10006detail10radix_sort29DeviceRadixSortOnesweepKernelINS1_5radix10policy_hubIiiyE10Policy1000ELNS0_9SortOrderE0EiiyiiNS1_21identity_decomposer_tEEEvPT5_SB_PT3_PKSC_PT1_PKSG_PT2_PKSK_T4_iiT6__param_9];
	ld.shared.u32 	%r1785, [%r350+16896];
	shr.u32 	%r1786, %r1785, %r2124;
	and.b32  	%r1787, %r1786, %r221;
	shl.b32 	%r1788, %r1787, 3;
	add.s32 	%r1790, %r783, %r1788;
	ld.shared.u64 	%rd225, [%r1790+26112];
	xor.b32  	%r1791, %r1785, -2147483648;
	add.s64 	%rd226, %rd225, %rd9;
	shl.b64 	%rd227, %rd226, 2;
	add.s64 	%rd228, %rd22, %rd227;
	st.global.u32 	[%rd228+16896], %r1791;
$L__BB11_249:
	bar.warp.sync 	-1;
	add.s32 	%r1792, %r1, 4608;
	setp.ge.s32 	%p164, %r1792, %r351;
	@%p164 bra 	$L__BB11_251;
	ld.param.u32 	%r2125, [_ZN3cub18CUB_300001_SM_10006detail10radix_sort29DeviceRadixSortOnesweepKernelINS1_5radix10policy_hubIiiyE10Policy1000ELNS0_9SortOrderE0EiiyiiNS1_21identity_decomposer_tEEEvPT5_SB_PT3_PKSC_PT1_PKSG_PT2_PKSK_T4_iiT6__param_9];
	ld.shared.u32 	%r1793, [%r350+18432];
	shr.u32 	%r1794, %r1793, %r2125;
	and.b32  	%r1795, %r1794, %r221;
	shl.b32 	%r1796, %r1795, 3;
	add.s32 	%r1798, %r783, %r1796;
	ld.shared.u64 	%rd229, [%r1798+26112];
	xor.b32  	%r1799, %r1793, -2147483648;
	add.s64 	%rd230, %rd229, %rd9;
	shl.b64 	%rd231, %rd230, 2;
	add.s64 	%rd232, %rd22, %rd231;
	st.global.u32 	[%rd232+18432], %r1799;
$L__BB11_251:
	bar.warp.sync 	-1;
	add.s32 	%r1800, %r1, 4992;
	setp.ge.s32 	%p165, %r1800, %r351;
	@%p165 bra 	$L__BB11_253;
	ld.param.u32 	%r2126, [_ZN3cub18CUB_300001_SM_10006detail10radix_sort29DeviceRadixSortOnesweepKernelINS1_5radix10policy_hubIiiyE10Policy1000ELNS0_9SortOrderE0EiiyiiNS1_21identity_decomposer_tEEEvPT5_SB_PT3_PKSC_PT1_PKSG_PT2_PKSK_T4_iiT6__param_9];
	ld.shared.u32 	%r1801, [%r350+19968];
	shr.u32 	%r1802, %r1801, %r2126;
	and.b32  	%r1803, %r1802, %r221;
	shl.b32 	%r1804, %r1803, 3;
	add.s32 	%r1806, %r783, %r1804;
	ld.shared.u64 	%rd233, [%r1806+26112];
	xor.b32  	%r1807, %r1801, -2147483648;
	add.s64 	%rd234, %rd233, %rd9;
	shl.b64 	%rd235, %rd234, 2;
	add.s64 	%rd236, %rd22, %rd235;
	st.global.u32 	[%rd236+19968], %r1807;
$L__BB11_253:
	bar.warp.sync 	-1;
	add.s32 	%r1808, %r1, 5376;
	setp.ge.s32 	%p166, %r1808, %r351;
	@%p166 bra 	$L__BB11_255;
	ld.param.u32 	%r2127, [_ZN3cub18CUB_300001_SM_10006detail10radix_sort29DeviceRadixSortOnesweepKernelINS1_5radix10policy_hubIiiyE10Policy1000ELNS0_9SortOrderE0EiiyiiNS1_21identity_decomposer_tEEEvPT5_SB_PT3_PKSC_PT1_PKSG_PT2_PKSK_T4_iiT6__param_9];
	ld.shared.u32 	%r1809, [%r350+21504];
	shr.u32 	%r1810, %r1809, %r2127;
	and.b32  	%r1811, %r1810, %r221;
	shl.b32 	%r1812, %r1811, 3;
	add.s32 	%r1814, %r783, %r1812;
	ld.shared.u64 	%rd237, [%r1814+26112];
	xor.b32  	%r1815, %r1809, -2147483648;
	add.s64 	%rd238, %rd237, %rd9;
	shl.b64 	%rd239, %rd238, 2;
	add.s64 	%rd240, %rd22, %rd239;
	st.global.u32 	[%rd240+21504], %r1815;
$L__BB11_255:
	bar.warp.sync 	-1;
	add.s32 	%r1816, %r1, 5760;
	setp.ge.s32 	%p167, %r1816, %r351;
	@%p167 bra 	$L__BB11_257;
	ld.param.u32 	%r2128, [_ZN3cub18CUB_300001_SM_10006detail10radix_sort29DeviceRadixSortOnesweepKernelINS1_5radix10policy_hubIiiyE10Policy1000ELNS0_9SortOrderE0EiiyiiNS1_21identity_decomposer_tEEEvPT5_SB_PT3_PKSC_PT1_PKSG_PT2_PKSK_T4_iiT6__param_9];
	ld.shared.u32 	%r1817, [%r350+23040];
	shr.u32 	%r1818, %r1817, %r2128;
	and.b32  	%r1819, %r1818, %r221;
	shl.b32 	%r1820, %r1819, 3;
	add.s32 	%r1822, %r783, %r1820;
	ld.shared.u64 	%rd241, [%r1822+26112];
	xor.b32  	%r1823, %r1817, -2147483648;
	add.s64 	%rd242, %rd241, %rd9;
	shl.b64 	%rd243, %rd242, 2;
	add.s64 	%rd244, %rd22, %rd243;
	st.global.u32 	[%rd244+23040], %r1823;
$L__BB11_257:
	bar.warp.sync 	-1;
	or.b32  	%r1824, %r1, 6144;
	setp.ge.s32 	%p168, %r1824, %r351;
	@%p168 bra 	$L__BB11_259;
	ld.param.u32 	%r2129, [_ZN3cub18CUB_300001_SM_10006detail10radix_sort29DeviceRadixSortOnesweepKernelINS1_5radix10policy_hubIiiyE10Policy1000ELNS0_9SortOrderE0EiiyiiNS1_21identity_decomposer_tEEEvPT5_SB_PT3_PKSC_PT1_PKSG_PT2_PKSK_T4_iiT6__param_9];
	ld.shared.u32 	%r1825, [%r350+24576];
	shr.u32 	%r1826, %r1825, %r2129;
	and.b32  	%r1827, %r1826, %r221;
	shl.b32 	%r1828, %r1827, 3;
	add.s32 	%r1830, %r783, %r1828;
	ld.shared.u64 	%rd245, [%r1830+26112];
	xor.b32  	%r1831, %r1825, -2147483648;
	add.s64 	%rd246, %rd245, %rd9;
	shl.b64 	%rd247, %rd246, 2;
	add.s64 	%rd248, %rd22, %rd247;
	st.global.u32 	[%rd248+24576], %r1831;
$L__BB11_259:
	bar.warp.sync 	-1;
$L__BB11_260:
	ld.param.u32 	%r2130, [_ZN3cub18CUB_300001_SM_10006detail10radix_sort29DeviceRadixSortOnesweepKernelINS1_5radix10policy_hubIiiyE10Policy1000ELNS0_9SortOrderE0EiiyiiNS1_21identity_decomposer_tEEEvPT5_SB_PT3_PKSC_PT1_PKSG_PT2_PKSK_T4_iiT6__param_9];
	ld.param.u32 	%r2090, [_ZN3cub18CUB_300001_SM_10006detail10radix_sort29DeviceRadixSortOnesweepKernelINS1_5radix10policy_hubIiiyE10Policy1000ELNS0_9SortOrderE0EiiyiiNS1_21identity_decomposer_tEEEvPT5_SB_PT3_PKSC_PT1_PKSG_PT2_PKSK_T4_iiT6__param_8];
	setp.gt.s32 	%p169, %r349, %r2090;
	ld.shared.u32 	%r1832, [%r350];
	shr.u32 	%r1833, %r1832, %r2130;
	and.b32  	%r352, %r1833, %r221;
	ld.shared.u32 	%r1834, [%r350+1536];
	shr.u32 	%r1835, %r1834, %r2130;
	and.b32  	%r353, %r1835, %r221;
	ld.shared.u32 	%r1836, [%r350+3072];
	shr.u32 	%r1837, %r1836, %r2130;
	and.b32  	%r354, %r1837, %r221;
	ld.shared.u32 	%r1838, [%r350+4608];
	shr.u32 	%r1839, %r1838, %r2130;
	and.b32  	%r355, %r1839, %r221;
	ld.shared.u32 	%r1840, [%r350+6144];
	shr.u32 	%r1841, %r1840, %r2130;
	and.b32  	%r356, %r1841, %r221;
	ld.shared.u32 	%r1842, [%r350+7680];
	shr.u32 	%r1843, %r1842, %r2130;
	and.b32  	%r357, %r1843, %r221;
	ld.shared.u32 	%r1844, [%r350+9216];
	shr.u32 	%r1845, %r1844, %r2130;
	and.b32  	%r358, %r1845, %r221;
	ld.shared.u32 	%r1846, [%r350+10752];
	shr.u32 	%r1847, %r1846, %r2130;
	and.b32  	%r359, %r1847, %r221;
	ld.shared.u32 	%r1848, [%r350+12288];
	shr.u32 	%r1849, %r1848, %r2130;
	and.b32  	%r360, %r1849, %r221;
	ld.shared.u32 	%r1850, [%r350+13824];
	shr.u32 	%r1851, %r1850, %r2130;
	and.b32  	%r361, %r1851, %r221;
	ld.shared.u32 	%r1852, [%r350+15360];
	shr.u32 	%r1853, %r1852, %r2130;
	and.b32  	%r362, %r1853, %r221;
	ld.shared.u32 	%r1854, [%r350+16896];
	shr.u32 	%r1855, %r1854, %r2130;
	and.b32  	%r363, %r1855, %r221;
	ld.shared.u32 	%r1856, [%r350+18432];
	shr.u32 	%r1857, %r1856, %r2130;
	and.b32  	%r364, %r1857, %r221;
	ld.shared.u32 	%r1858, [%r350+19968];
	shr.u32 	%r1859, %r1858, %r2130;
	and.b32  	%r365, %r1859, %r221;
	ld.shared.u32 	%r1860, [%r350+21504];
	shr.u32 	%r1861, %r1860, %r2130;
	and.b32  	%r366, %r1861, %r221;
	ld.shared.u32 	%r1862, [%r350+23040];
	shr.u32 	%r1863, %r1862, %r2130;
	and.b32  	%r367, %r1863, %r221;
	ld.shared.u32 	%r1864, [%r350+24576];
	shr.u32 	%r1865, %r1864, %r2130;
	and.b32  	%r368, %r1865, %r221;
	@%p169 bra 	$L__BB11_262;
	ld.param.u64 	%rd443, [_ZN3cub18CUB_300001_SM_10006detail10radix_sort29DeviceRadixSortOnesweepKernelINS1_5radix10policy_hubIiiyE10Policy1000ELNS0_9SortOrderE0EiiyiiNS1_21identity_decomposer_tEEEvPT5_SB_PT3_PKSC_PT1_PKSG_PT2_PKSK_T4_iiT6__param_7];
	cvta.to.global.u64 	%rd249, %rd443;
	and.b32  	%r1869, %r1, 31;
	or.b32  	%r1870, %r647, %r1869;
	cvt.u64.u32 	%rd250, %r1870;
	mul.lo.s32 	%r1871, %r3, 6528;
	cvt.s64.s32 	%rd251, %r1871;
	add.s64 	%rd252, %rd250, %rd251;
	shl.b64 	%rd253, %rd252, 2;
	add.s64 	%rd254, %rd249, %rd253;
	ld.global.u32 	%r2266, [%rd254];
	ld.global.u32 	%r2267, [%rd254+128];
	ld.global.u32 	%r2268, [%rd254+256];
	ld.global.u32 	%r2269, [%rd254+384];
	ld.global.u32 	%r2270, [%rd254+512];
	ld.global.u32 	%r2271, [%rd254+640];
	ld.global.u32 	%r2272, [%rd254+768];
	ld.global.u32 	%r2273, [%rd254+896];
	ld.global.u32 	%r2274, [%rd254+1024];
	ld.global.u32 	%r2275, [%rd254+1152];
	ld.global.u32 	%r2276, [%rd254+1280];
	ld.global.u32 	%r2277, [%rd254+1408];
	ld.global.u32 	%r2278, [%rd254+1536];
	ld.global.u32 	%r2279, [%rd254+1664];
	ld.global.u32 	%r2280, [%rd254+1792];
	ld.global.u32 	%r2281, [%rd254+1920];
	ld.global.u32 	%r2282, [%rd254+2048];
	bra.uni 	$L__BB11_296;
$L__BB11_262:
	ld.param.u32 	%r2091, [_ZN3cub18CUB_300001_SM_10006detail10radix_sort29DeviceRadixSortOnesweepKernelINS1_5radix10policy_hubIiiyE10Policy1000ELNS0_9SortOrderE0EiiyiiNS1_21identity_decomposer_tEEEvPT5_SB_PT3_PKSC_PT1_PKSG_PT2_PKSK_T4_iiT6__param_8];
	ld.param.u64 	%rd444, [_ZN3cub18CUB_300001_SM_10006detail10radix_sort29DeviceRadixSortOnesweepKernelINS1_5radix10policy_hubIiiyE10Policy1000ELNS0_9SortOrderE0EiiyiiNS1_21identity_decomposer_tEEEvPT5_SB_PT3_PKSC_PT1_PKSG_PT2_PKSK_T4_iiT6__param_7];
	cvta.to.global.u64 	%rd255, %rd444;
	add.s64 	%rd23, %rd255, %rd63;
	cvt.u32.u64 	%r1874, %rd7;
	sub.s32 	%r386, %r2091, %r649;
	setp.ge.s32 	%p170, %r1874, %r386;
	@%p170 bra 	$L__BB11_264;
	ld.global.u32 	%r2266, [%rd23];
$L__BB11_264:
	add.s32 	%r1877, %r1874, 32;
	setp.ge.s32 	%p171, %r1877, %r386;
	@%p171 bra 	$L__BB11_266;
	ld.global.u32 	%r2267, [%rd23+128];
$L__BB11_266:
	add.s32 	%r1880, %r1874, 64;
	setp.ge.s32 	%p172, %r1880, %r386;
	@%p172 bra 	$L__BB11_268;
	ld.global.u32 	%r2268, [%rd23+256];
$L__BB11_268:
	add.s32 	%r1883, %r1874, 96;
	setp.ge.s32 	%p173, %r1883, %r386;
	@%p173 bra 	$L__BB11_270;
	ld.global.u32 	%r2269, [%rd23+384];
$L__BB11_270:
	add.s32 	%r1886, %r1874, 128;
	setp.ge.s32 	%p174, %r1886, %r386;
	@%p174 bra 	$L__BB11_272;
	ld.global.u32 	%r2270, [%rd23+512];
$L__BB11_272:
	add.s32 	%r1889, %r1874, 160;
	setp.ge.s32 	%p175, %r1889, %r386;
	@%p175 bra 	$L__BB11_274;
	ld.global.u32 	%r2271, [%rd23+640];
$L__BB11_274:
	add.s32 	%r1892, %r1874, 192;
	setp.ge.s32 	%p176, %r1892, %r386;
	@%p176 bra 	$L__BB11_276;
	ld.global.u32 	%r2272, [%rd23+768];
$L__BB11_276:
	add.s32 	%r1895, %r1874, 224;
	setp.ge.s32 	%p177, %r1895, %r386;
	@%p177 bra 	$L__BB11_278;
	ld.param.u64 	%rd445, [_ZN3cub18CUB_300001_SM_10006detail10radix_sort29DeviceRadixSortOnesweepKernelINS1_5radix10policy_hubIiiyE10Policy1000ELNS0_9SortOrderE0EiiyiiNS1_21identity_decomposer_tEEEvPT5_SB_PT3_PKSC_PT1_PKSG_PT2_PKSK_T4_iiT6__param_7];
	cvta.to.global.u64 	%rd259, %rd445;
	cvt.s64.s32 	%rd260, %r649;
	add.s64 	%rd261, %rd7, %rd260;
	shl.b64 	%rd262, %rd261, 2;
	add.s64 	%rd263, %rd259, %rd262;
	ld.global.u32 	%r2273, [%rd263+896];
$L__BB11_278:
	add.s32 	%r1899, %r1874, 256;
	setp.ge.s32 	%p178, %r1899, %r386;
	@%p178 bra 	$L__BB11_280;
	ld.param.u64 	%rd446, [_ZN3cub18CUB_300001_SM_10006detail10radix_sort29DeviceRadixSortOnesweepKernelINS1_5radix10policy_hubIiiyE10Policy1000ELNS0_9SortOrderE0EiiyiiNS1_21identity_decomposer_tEEEvPT5_SB_PT3_PKSC_PT1_PKSG_PT2_PKSK_T4_iiT6__param_7];
	cvta.to.global.u64 	%rd264, %rd446;
	cvt.s64.s32 	%rd265, %r649;
	add.s64 	%rd266, %rd7, %rd265;
	shl.b64 	%rd267, %rd266, 2;
	add.s64 	%rd268, %rd264, %rd267;
	ld.global.u32 	%r2274, [%rd268+1024];
$L__BB11_280:
	add.s32 	%r1903, %r1874, 288;
	setp.ge.s32 	%p179, %r1903, %r386;
	@%p179 bra 	$L__BB11_282;
	ld.param.u64 	%rd447, [_ZN3cub18CUB_300001_SM_10006detail10radix_sort29DeviceRadixSortOnesweepKernelINS1_5radix10policy_hubIiiyE10Policy1000ELNS0_9SortOrderE0EiiyiiNS1_21identity_decomposer_tEEEvPT5_SB_PT3_PKSC_PT1_PKSG_PT2_PKSK_T4_iiT6__param_7];
	cvta.to.global.u64 	%rd269, %rd447;
	cvt.s64.s32 	%rd270, %r649;
	add.s64 	%rd271, %rd7, %rd270;
	shl.b64 	%rd272, %rd271, 2;
	add.s64 	%rd273, %rd269, %rd272;
	ld.global.u32 	%r2275, [%rd273+1152];
$L__BB11_282:
	add.s32 	%r1907, %r1874, 320;
	setp.ge.s32 	%p180, %r1907, %r386;
	@%p180 bra 	$L__BB11_284;
	ld.param.u64 	%rd448, [_ZN3cub18CUB_300001_SM_10006detail10radix_sort29DeviceRadixSortOnesweepKernelINS1_5radix10policy_hubIiiyE10Policy1000ELNS0_9SortOrderE0EiiyiiNS1_21identity_decomposer_tEEEvPT5_SB_PT3_PKSC_PT1_PKSG_PT2_PKSK_T4_iiT6__param_7];
	cvta.to.global.u64 	%rd274, %rd448;
	cvt.s64.s32 	%rd275, %r649;
	add.s64 	%rd276, %rd7, %rd275;
	shl.b64 	%rd277, %rd276, 2;
	add.s64 	%rd278, %rd274, %rd277;
	ld.global.u32 	%r2276, [%rd278+1280];
$L__BB11_284:
	add.s32 	%r1911, %r1874, 352;
	setp.ge.s32 	%p181, %r1911, %r386;
	@%p181 bra 	$L__BB11_286;
	ld.param.u64 	%rd449, [_ZN3cub18CUB_300001_SM_10006detail10radix_sort29DeviceRadixSortOnesweepKernelINS1_5radix10policy_hubIiiyE10Policy1000ELNS0_9SortOrderE0EiiyiiNS1_21identity_decomposer_tEEEvPT5_SB_PT3_PKSC_PT1_PKSG_PT2_PKSK_T4_iiT6__param_7];
	cvta.to.global.u64 	%rd279, %rd449;
	mul.lo.s32 	%r1912, %r3, 6528;
	cvt.s64.s32 	%rd280, %r1912;
	add.s64 	%rd281, %rd7, %rd280;
	shl.b64 	%rd282, %rd281, 2;
	add.s64 	%rd283, %rd279, %rd282;
	ld.global.u32 	%r2277, [%rd283+1408];
$L__BB11_286:
	add.s32 	%r1915, %r1874, 384;
	setp.ge.s32 	%p182, %r1915, %r386;
	@%p182 bra 	$L__BB11_288;
	ld.param.u64 	%rd450, [_ZN3cub18CUB_300001_SM_10006detail10radix_sort29DeviceRadixSortOnesweepKernelINS1_5radix10policy_hubIiiyE10Policy1000ELNS0_9SortOrderE0EiiyiiNS1_21identity_decomposer_tEEEvPT5_SB_PT3_PKSC_PT1_PKSG_PT2_PKSK_T4_iiT6__param_7];
	cvta.to.global.u64 	%rd284, %rd450;
	mul.lo.s32 	%r1916, %r3, 6528;
	cvt.s64.s32 	%rd285, %r1916;
	add.s64 	%rd286, %rd7, %rd285;
	shl.b64 	%rd287, %rd286, 2;
	add.s64 	%rd288, %rd284, %rd287;
	ld.global.u32 	%r2278, [%rd288+1536];
$L__BB11_288:
	cvt.u32.u64 	%r1918, %rd7;
	add.s32 	%r1919, %r1918, 416;
	setp.ge.s32 	%p183, %r1919, %r386;
	@%p183 bra 	$L__BB11_290;
	ld.param.u64 	%rd451, [_ZN3cub18CUB_300001_SM_10006detail10radix_sort29DeviceRadixSortOnesweepKernelINS1_5radix10policy_hubIiiyE10Policy1000ELNS0_9SortOrderE0EiiyiiNS1_21identity_decomposer_tEEEvPT5_SB_PT3_PKSC_PT1_PKSG_PT2_PKSK_T4_iiT6__param_7];
	cvta.to.global.u64 	%rd289, %rd451;
	mul.lo.s32 	%r1920, %r3, 6528;
	cvt.s64.s32 	%rd290, %r1920;
	add.s64 	%rd291, %rd7, %rd290;
	shl.b64 	%rd292, %rd291, 2;
	add.s64 	%rd293, %rd289, %rd292;
	ld.global.u32 	%r2279, [%rd293+1664];
$L__BB11_290:
	cvt.u32.u64 	%r1922, %rd7;
	add.s32 	%r1923, %r1922, 448;
	setp.ge.s32 	%p184, %r1923, %r386;
	@%p184 bra 	$L__BB11_292;
	ld.param.u64 	%rd452, [_ZN3cub18CUB_300001_SM_10006detail10radix_sort29DeviceRadixSortOnesweepKernelINS1_5radix10policy_hubIiiyE10Policy1000ELNS0_9SortOrderE0EiiyiiNS1_21identity_decomposer_tEEEvPT5_SB_PT3_PKSC_PT1_PKSG_PT2_PKSK_T4_iiT6__param_7];
	cvta.to.global.u64 	%rd294, %rd452;
	mul.lo.s32 	%r1924, %r3, 6528;
	cvt.s64.s32 	%rd295, %r1924;
	add.s64 	%rd296, %rd7, %rd295;
	shl.b64 	%rd297, %rd296, 2;
	add.s64 	%rd298, %rd294, %rd297;
	ld.global.u32 	%r2280, [%rd298+1792];
$L__BB11_292:
	cvt.u32.u64 	%r1926, %rd7;
	add.s32 	%r1927, %r1926, 480;
	setp.ge.s32 	%p185, %r1927, %r386;
	@%p185 bra 	$L__BB11_294;
	ld.param.u64 	%rd453, [_ZN3cub18CUB_300001_SM_10006detail10radix_sort29DeviceRadixSortOnesweepKernelINS1_5radix10policy_hubIiiyE10Policy1000ELNS0_9SortOrderE0EiiyiiNS1_21identity_decomposer_tEEEvPT5_SB_PT3_PKSC_PT1_PKSG_PT2_PKSK_T4_iiT6__param_7];
	cvta.to.global.u64 	%rd299, %rd453;
	mul.lo.s32 	%r1928, %r3, 6528;
	cvt.s64.s32 	%rd300, %r1928;
	add.s64 	%rd301, %rd7, %rd300;
	shl.b64 	%rd302, %rd301, 2;
	add.s64 	%rd303, %rd299, %rd302;
	ld.global.u32 	%r2281, [%rd303+1920];
$L__BB11_294:
	cvt.u32.u64 	%r1930, %rd7;
	add.s32 	%r1931, %r1930, 512;
	setp.ge.s32 	%p186, %r1931, %r386;
	@%p186 bra 	$L__BB11_296;
	ld.param.u64 	%rd454, [_ZN3cub18CUB_300001_SM_10006detail10radix_sort29DeviceRadixSortOnesweepKernelINS1_5radix10policy_hubIiiyE10Policy1000ELNS0_9SortOrderE0EiiyiiNS1_21identity_decomposer_tEEEvPT5_SB_PT3_PKSC_PT1_PKSG_PT2_PKSK_T4_iiT6__param_7];
	cvta.to.global.u64 	%rd304, %rd454;
	mov.u32 	%r1932, %tid.x;
	and.b32  	%r1933, %r1932, 992;
	mul.lo.s32 	%r1934, %r1933, 17;
	and.b32  	%r1935, %r1932, 31;
	or.b32  	%r1936, %r1934, %r1935;
	cvt.u64.u32 	%rd305, %r1936;
	mul.lo.s32 	%r1937, %r3, 6528;
	cvt.s64.s32 	%rd306, %r1937;
	add.s64 	%rd307, %rd305, %rd306;
	shl.b64 	%rd308, %rd307, 2;
	add.s64 	%rd309, %rd304, %rd308;
	ld.global.u32 	%r2282, [%rd309+2048];
$L__BB11_296:
	ld.param.u32 	%r2092, [_ZN3cub18CUB_300001_SM_10006detail10radix_sort29DeviceRadixSortOnesweepKernelINS1_5radix10policy_hubIiiyE10Policy1000ELNS0_9SortOrderE0EiiyiiNS1_21identity_decomposer_tEEEvPT5_SB_PT3_PKSC_PT1_PKSG_PT2_PKSK_T4_iiT6__param_8];
	ld.param.u64 	%rd441, [_ZN3cub18CUB_300001_SM_10006detail10radix_sort29DeviceRadixSortOnesweepKernelINS1_5radix10policy_hubIiiyE10Policy1000ELNS0_9SortOrderE0EiiyiiNS1_21identity_decomposer_tEEEvPT5_SB_PT3_PKSC_PT1_PKSG_PT2_PKSK_T4_iiT6__param_6];
	cvta.to.global.u64 	%rd24, %rd441;
	mov.u32 	%r437, %tid.x;
	cvt.u64.u32 	%rd25, %r437;
	shl.b32 	%r1938, %r437, 2;
	mov.u32 	%r1939, _ZZN3cub18CUB_300001_SM_10006detail10radix_sort29DeviceRadixSortOnesweepKernelINS1_5radix10policy_hubIiiyE10Policy1000ELNS0_9SortOrderE0EiiyiiNS1_21identity_decomposer_tEEEvPT5_SB_PT3_PKSC_PT1_PKSG_PT2_PKSK_T4_iiT6_E1s;
	add.s32 	%r438, %r1939, %r1938;
	mad.lo.s32 	%r1940, %r3, 6528, 6528;
	setp.gt.s32 	%p187, %r1940, %r2092;
	bar.sync 	0;
	st.shared.u32 	[%r323+-4], %r2266;
	st.shared.u32 	[%r324+-4], %r2267;
	st.shared.u32 	[%r325+-4], %r2268;
	st.shared.u32 	[%r326+-4], %r2269;
	st.shared.u32 	[%r327+-4], %r2270;
	st.shared.u32 	[%r328+-4], %r2271;
	st.shared.u32 	[%r329+-4], %r2272;
	st.shared.u32 	[%r330+-4], %r2273;
	st.shared.u32 	[%r331+-4], %r2274;
	st.shared.u32 	[%r332+-4], %r2275;
	st.shared.u32 	[%r333+-4], %r2276;
	st.shared.u32 	[%r334+-4], %r2277;
	st.shared.u32 	[%r335+-4], %r2278;
	st.shared.u32 	[%r336+-4], %r2279;
	st.shared.u32 	[%r337+-4], %r2280;
	st.shared.u32 	[%r338+-4], %r2281;
	st.shared.u32 	[%r339+-4], %r2282;
	bar.sync 	0;
	@%p187 bra 	$L__BB11_298;
	ld.shared.u32 	%r1941, [%r438];
	shl.b32 	%r1942, %r352, 3;
	add.s32 	%r1944, %r1939, 26112;
	add.s32 	%r1945, %r1944, %r1942;
	ld.shared.u64 	%rd310, [%r1945];
	add.s64 	%rd311, %rd310, %rd25;
	shl.b64 	%rd312, %rd311, 2;
	add.s64 	%rd313, %rd24, %rd312;
	st.global.u32 	[%rd313], %r1941;
	bar.warp.sync 	-1;
	ld.shared.u32 	%r1946, [%r438+1536];
	shl.b32 	%r1947, %r353, 3;
	add.s32 	%r1948, %r1944, %r1947;
	ld.shared.u64 	%rd314, [%r1948];
	add.s64 	%rd315, %rd314, %rd25;
	shl.b64 	%rd316, %rd315, 2;
	add.s64 	%rd317, %rd24, %rd316;
	st.global.u32 	[%rd317+1536], %r1946;
	bar.warp.sync 	-1;
	ld.shared.u32 	%r1949, [%r438+3072];
	shl.b32 	%r1950, %r354, 3;
	add.s32 	%r1951, %r1944, %r1950;
	ld.shared.u64 	%rd318, [%r1951];
	add.s64 	%rd319, %rd318, %rd25;
	shl.b64 	%rd320, %rd319, 2;
	add.s64 	%rd321, %rd24, %rd320;
	st.global.u32 	[%rd321+3072], %r1949;
	bar.warp.sync 	-1;
	ld.shared.u32 	%r1952, [%r438+4608];
	shl.b32 	%r1953, %r355, 3;
	add.s32 	%r1954, %r1944, %r1953;
	ld.shared.u64 	%rd322, [%r1954];
	add.s64 	%rd323, %rd322, %rd25;
	shl.b64 	%rd324, %rd323, 2;
	add.s64 	%rd325, %rd24, %rd324;
	st.global.u32 	[%rd325+4608], %r1952;
	bar.warp.sync 	-1;
	ld.shared.u32 	%r1955, [%r438+6144];
	shl.b32 	%r1956, %r356, 3;
	add.s32 	%r1957, %r1944, %r1956;
	ld.shared.u64 	%rd326, [%r1957];
	add.s64 	%rd327, %rd326, %rd25;
	shl.b64 	%rd328, %rd327, 2;
	add.s64 	%rd329, %rd24, %rd328;
	st.global.u32 	[%rd329+6144], %r1955;
	bar.warp.sync 	-1;
	ld.shared.u32 	%r1958, [%r438+7680];
	shl.b32 	%r1959, %r357, 3;
	add.s32 	%r1960, %r1944, %r1959;
	ld.shared.u64 	%rd330, [%r1960];
	add.s64 	%rd331, %rd330, %rd25;
	shl.b64 	%rd332, %rd331, 2;
	add.s64 	%rd333, %rd24, %rd332;
	st.global.u32 	[%rd333+7680], %r1958;
	bar.warp.sync 	-1;
	ld.shared.u32 	%r1961, [%r438+9216];
	shl.b32 	%r1962, %r358, 3;
	add.s32 	%r1963, %r1944, %r1962;
	ld.shared.u64 	%rd334, [%r1963];
	add.s64 	%rd335, %rd334, %rd25;
	shl.b64 	%rd336, %rd335, 2;
	add.s64 	%rd337, %rd24, %rd336;
	st.global.u32 	[%rd337+9216], %r1961;
	bar.warp.sync 	-1;
	ld.shared.u32 	%r1964, [%r438+10752];
	shl.b32 	%r1965, %r359, 3;
	add.s32 	%r1966, %r1944, %r1965;
	ld.shared.u64 	%rd338, [%r1966];
	add.s64 	%rd339, %rd338, %rd25;
	shl.b64 	%rd340, %rd339, 2;
	add.s64 	%rd341, %rd24, %rd340;
	st.global.u32 	[%rd341+10752], %r1964;
	bar.warp.sync 	-1;
	ld.shared.u32 	%r1967, [%r438+12288];
	shl.b32 	%r1968, %r360, 3;
	add.s32 	%r1969, %r1944, %r1968;
	ld.shared.u64 	%rd342, [%r1969];
	add.s64 	%rd343, %rd342, %rd25;
	shl.b64 	%rd344, %rd343, 2;
	add.s64 	%rd345, %rd24, %rd344;
	st.global.u32 	[%rd345+12288], %r1967;
	bar.warp.sync 	-1;
	ld.shared.u32 	%r1970, [%r438+13824];
	shl.b32 	%r1971, %r361, 3;
	add.s32 	%r1972, %r1944, %r1971;
	ld.shared.u64 	%rd346, [%r1972];
	add.s64 	%rd347, %rd346, %rd25;
	shl.b64 	%rd348, %rd347, 2;
	add.s64 	%rd349, %rd24, %rd348;
	st.global.u32 	[%rd349+13824], %r1970;
	bar.warp.sync 	-1;
	ld.shared.u32 	%r1973, [%r438+15360];
	shl.b32 	%r1974, %r362, 3;
	add.s32 	%r1975, %r1944, %r1974;
	ld.shared.u64 	%rd350, [%r1975];
	add.s64 	%rd351, %rd350, %rd25;
	shl.b64 	%rd352, %rd351, 2;
	add.s64 	%rd353, %rd24, %rd352;
	st.global.u32 	[%rd353+15360], %r1973;
	bar.warp.sync 	-1;
	ld.shared.u32 	%r1976, [%r438+16896];
	shl.b32 	%r1977, %r363, 3;
	add.s32 	%r1978, %r1944, %r1977;
	ld.shared.u64 	%rd354, [%r1978];
	add.s64 	%rd355, %rd354, %rd25;
	shl.b64 	%rd356, %rd355, 2;
	add.s64 	%rd357, %rd24, %rd356;
	st.global.u32 	[%rd357+16896], %r1976;
	bar.warp.sync 	-1;
	ld.shared.u32 	%r1979, [%r438+18432];
	shl.b32 	%r1980, %r364, 3;
	add.s32 	%r1981, %r1944, %r1980;
	ld.shared.u64 	%rd358, [%r1981];
	add.s64 	%rd359, %rd358, %rd25;
	shl.b64 	%rd360, %rd359, 2;
	add.s64 	%rd361, %rd24, %rd360;
	st.global.u32 	[%rd361+18432], %r1979;
	bar.warp.sync 	-1;
	ld.shared.u32 	%r1982, [%r438+19968];
	shl.b32 	%r1983, %r365, 3;
	add.s32 	%r1984, %r1944, %r1983;
	ld.shared.u64 	%rd362, [%r1984];
	add.s64 	%rd363, %rd362, %rd25;
	shl.b64 	%rd364, %rd363, 2;
	add.s64 	%rd365, %rd24, %rd364;
	st.global.u32 	[%rd365+19968], %r1982;
	bar.warp.sync 	-1;
	ld.shared.u32 	%r1985, [%r438+21504];
	shl.b32 	%r1986, %r366, 3;
	add.s32 	%r1987, %r1944, %r1986;
	ld.shared.u64 	%rd366, [%r1987];
	add.s64 	%rd367, %rd366, %rd25;
	shl.b64 	%rd368, %rd367, 2;
	add.s64 	%rd369, %rd24, %rd368;
	st.global.u32 	[%rd369+21504], %r1985;
	bar.warp.sync 	-1;
	ld.shared.u32 	%r1988, [%r438+23040];
	shl.b32 	%r1989, %r367, 3;
	add.s32 	%r1990, %r1944, %r1989;
	ld.shared.u64 	%rd370, [%r1990];
	add.s64 	%rd371, %rd370, %rd25;
	shl.b64 	%rd372, %rd371, 2;
	add.s64 	%rd373, %rd24, %rd372;
	st.global.u32 	[%rd373+23040], %r1988;
	bar.warp.sync 	-1;
	ld.shared.u32 	%r1991, [%r438+24576];
	shl.b32 	%r1992, %r368, 3;
	add.s32 	%r1993, %r1944, %r1992;
	ld.shared.u64 	%rd374, [%r1993];
	add.s64 	%rd375, %rd374, %rd25;
	shl.b64 	%rd376, %rd375, 2;
	add.s64 	%rd377, %rd24, %rd376;
	st.global.u32 	[%rd377+24576], %r1991;
	bar.warp.sync 	-1;
	bra.uni 	$L__BB11_333;
$L__BB11_298:
	ld.param.u32 	%r2093, [_ZN3cub18CUB_300001_SM_10006detail10radix_sort29DeviceRadixSortOnesweepKernelINS1_5radix10policy_hubIiiyE10Policy1000ELNS0_9SortOrderE0EiiyiiNS1_21identity_decomposer_tEEEvPT5_SB_PT3_PKSC_PT1_PKSG_PT2_PKSK_T4_iiT6__param_8];
	mad.lo.s32 	%r439, %r3, -6528, %r2093;
	shl.b32 	%r1994, %r352, 3;
	add.s32 	%r1996, %r1939, %r1994;
	ld.shared.u64 	%rd26, [%r1996+26112];
	setp.ge.s32 	%p188, %r437, %r439;
	@%p188 bra 	$L__BB11_300;
	ld.shared.u32 	%r1997, [%r438];
	add.s64 	%rd378, %rd26, %rd25;
	shl.b64 	%rd379, %rd378, 2;
	add.s64 	%rd380, %rd24, %rd379;
	st.global.u32 	[%rd380], %r1997;
$L__BB11_300:
	bar.warp.sync 	-1;
	shl.b32 	%r1998, %r353, 3;
	add.s32 	%r2000, %r1939, %r1998;
	ld.shared.u64 	%rd27, [%r2000+26112];
	add.s32 	%r2001, %r437, 384;
	setp.ge.s32 	%p189, %r2001, %r439;
	@%p189 bra 	$L__BB11_302;
	ld.shared.u32 	%r2002, [%r438+1536];
	add.s64 	%rd381, %rd27, %rd25;
	shl.b64 	%rd382, %rd381, 2;
	add.s64 	%rd383, %rd24, %rd382;
	st.global.u32 	[%rd383+1536], %r2002;
$L__BB11_302:
	bar.warp.sync 	-1;
	shl.b32 	%r2003, %r354, 3;
	add.s32 	%r2005, %r1939, %r2003;
	ld.shared.u64 	%rd28, [%r2005+26112];
	add.s32 	%r2006, %r437, 768;
	setp.ge.s32 	%p190, %r2006, %r439;
	@%p190 bra 	$L__BB11_304;
	ld.shared.u32 	%r2007, [%r438+3072];
	add.s64 	%rd384, %rd28, %rd25;
	shl.b64 	%rd385, %rd384, 2;
	add.s64 	%rd386, %rd24, %rd385;
	st.global.u32 	[%rd386+3072], %r2007;
$L__BB11_304:
	bar.warp.sync 	-1;
	shl.b32 	%r2008, %r355, 3;
	add.s32 	%r2010, %r1939, %r2008;
	ld.shared.u64 	%rd29, [%r2010+26112];
	add.s32 	%r2011, %r437, 1152;
	setp.ge.s32 	%p191, %r2011, %r439;
	@%p191 bra 	$L__BB11_306;
	ld.shared.u32 	%r2012, [%r438+4608];
	add.s64 	%rd387, %rd29, %rd25;
	shl.b64 	%rd388, %rd387, 2;
	add.s64 	%rd389, %rd24, %rd388;
	st.global.u32 	[%rd389+4608], %r2012;
$L__BB11_306:
	bar.warp.sync 	-1;
	shl.b32 	%r2013, %r356, 3;
	add.s32 	%r2015, %r1939, %r2013;
	ld.shared.u64 	%rd30, [%r2015+26112];
	add.s32 	%r2016, %r437, 1536;
	setp.ge.s32 	%p192, %r2016, %r439;
	@%p192 bra 	$L__BB11_308;
	ld.shared.u32 	%r2017, [%r438+6144];
	add.s64 	%rd390, %rd30, %rd25;
	shl.b64 	%rd391, %rd390, 2;
	add.s64 	%rd392, %rd24, %rd391;
	st.global.u32 	[%rd392+6144], %r2017;
$L__BB11_308:
	bar.warp.sync 	-1;
	shl.b32 	%r2018, %r357, 3;
	add.s32 	%r2020, %r1939, %r2018;
	ld.shared.u64 	%rd31, [%r2020+26112];
	add.s32 	%r2021, %r437, 1920;
	setp.ge.s32 	%p193, %r2021, %r439;
	@%p193 bra 	$L__BB11_310;
	ld.shared.u32 	%r2022, [%r438+7680];
	add.s64 	%rd393, %rd31, %rd25;
	shl.b64 	%rd394, %rd393, 2;
	add.s64 	%rd395, %rd24, %rd394;
	st.global.u32 	[%rd395+7680], %r2022;
$L__BB11_310:
	bar.warp.sync 	-1;
	shl.b32 	%r2023, %r358, 3;
	add.s32 	%r2025, %r1939, %r2023;
	ld.shared.u64 	%rd32, [%r2025+26112];
	add.s32 	%r2026, %r437, 2304;
	setp.ge.s32 	%p194, %r2026, %r439;
	@%p194 bra 	$L__BB11_312;
	ld.shared.u32 	%r2027, [%r438+9216];
	add.s64 	%rd396, %rd32, %rd25;
	shl.b64 	%rd397, %rd396, 2;
	add.s64 	%rd398, %rd24, %rd397;
	st.global.u32 	[%rd398+9216], %r2027;
$L__BB11_312:
	bar.warp.sync 	-1;
	shl.b32 	%r2028, %r359, 3;
	add.s32 	%r2030, %r1939, %r2028;
	ld.shared.u64 	%rd33, [%r2030+26112];
	add.s32 	%r2031, %r437, 2688;
	setp.ge.s32 	%p195, %r2031, %r439;
	@%p195 bra 	$L__BB11_314;
	ld.shared.u32 	%r2032, [%r438+10752];
	add.s64 	%rd399, %rd33, %rd25;
	shl.b64 	%rd400, %rd399, 2;
	add.s64 	%rd401, %rd24, %rd400;
	st.global.u32 	[%rd401+10752], %r2032;
$L__BB11_314:
	bar.warp.sync 	-1;
	shl.b32 	%r2033, %r360, 3;
	add.s32 	%r2035, %r1939, %r2033;
	ld.shared.u64 	%rd34, [%r2035+26112];
	or.b32  	%r2036, %r437, 3072;
	setp.ge.s32 	%p196, %r2036, %r439;
	@%p196 bra 	$L__BB11_316;
	ld.shared.u32 	%r2037, [%r438+12288];
	add.s64 	%rd402, %rd34, %rd25;
	shl.b64 	%rd403, %rd402, 2;
	add.s64 	%rd404, %rd24, %rd403;
	st.global.u32 	[%rd404+12288], %r2037;
$L__BB11_316:
	bar.warp.sync 	-1;
	shl.b32 	%r2038, %r361, 3;
	add.s32 	%r2040, %r1939, %r2038;
	ld.shared.u64 	%rd35, [%r2040+26112];
	add.s32 	%r2041, %r437, 3456;
	setp.ge.s32 	%p197, %r2041, %r439;
	@%p197 bra 	$L__BB11_318;
	ld.shared.u32 	%r2042, [%r438+13824];
	add.s64 	%rd405, %rd35, %rd25;
	shl.b64 	%rd406, %rd405, 2;
	add.s64 	%rd407, %rd24, %rd406;
	st.global.u32 	[%rd407+13824], %r2042;
$L__BB11_318:
	bar.warp.sync 	-1;
	shl.b32 	%r2043, %r362, 3;
	add.s32 	%r2045, %r1939, %r2043;
	ld.shared.u64 	%rd36, [%r2045+26112];
	add.s32 	%r2046, %r437, 3840;
	setp.ge.s32 	%p198, %r2046, %r439;
	@%p198 bra 	$L__BB11_320;
	ld.shared.u32 	%r2047, [%r438+15360];
	add.s64 	%rd408, %rd36, %rd25;
	shl.b64 	%rd409, %rd408, 2;
	add.s64 	%rd410, %rd24, %rd409;
	st.global.u32 	[%rd410+15360], %r2047;
$L__BB11_320:
	bar.warp.sync 	-1;
	shl.b32 	%r2048, %r363, 3;
	add.s32 	%r2050, %r1939, %r2048;
	ld.shared.u64 	%rd37, [%r2050+26112];
	add.s32 	%r2051, %r437, 4224;
	setp.ge.s32 	%p199, %r2051, %r439;
	@%p199 bra 	$L__BB11_322;
	ld.shared.u32 	%r2052, [%r438+16896];
	add.s64 	%rd411, %rd37, %rd25;
	shl.b64 	%rd412, %rd411, 2;
	add.s64 	%rd413, %rd24, %rd412;
	st.global.u32 	[%rd413+16896], %r2052;
$L__BB11_322:
	bar.warp.sync 	-1;
	shl.b32 	%r2053, %r364, 3;
	add.s32 	%r2055, %r1939, %r2053;
	ld.shared.u64 	%rd38, [%r2055+26112];
	add.s32 	%r2056, %r437, 4608;
	setp.ge.s32 	%p200, %r2056, %r439;
	@%p200 bra 	$L__BB11_324;
	ld.shared.u32 	%r2057, [%r438+18432];
	add.s64 	%rd414, %rd38, %rd25;
	shl.b64 	%rd415, %rd414, 2;
	add.s64 	%rd416, %rd24, %rd415;
	st.global.u32 	[%rd416+18432], %r2057;
$L__BB11_324:
	bar.warp.sync 	-1;
	shl.b32 	%r2058, %r365, 3;
	add.s32 	%r2060, %r1939, %r2058;
	ld.shared.u64 	%rd39, [%r2060+26112];
	add.s32 	%r2061, %r437, 4992;
	setp.ge.s32 	%p201, %r2061, %r439;
	@%p201 bra 	$L__BB11_326;
	ld.shared.u32 	%r2062, [%r438+19968];
	add.s64 	%rd417, %rd39, %rd25;
	shl.b64 	%rd418, %rd417, 2;
	add.s64 	%rd419, %rd24, %rd418;
	st.global.u32 	[%rd419+19968], %r2062;
$L__BB11_326:
	bar.warp.sync 	-1;
	shl.b32 	%r2063, %r366, 3;
	add.s32 	%r2065, %r1939, %r2063;
	ld.shared.u64 	%rd40, [%r2065+26112];
	add.s32 	%r2066, %r437, 5376;
	setp.ge.s32 	%p202, %r2066, %r439;
	@%p202 bra 	$L__BB11_328;
	ld.shared.u32 	%r2067, [%r438+21504];
	add.s64 	%rd420, %rd40, %rd25;
	shl.b64 	%rd421, %rd420, 2;
	add.s64 	%rd422, %rd24, %rd421;
	st.global.u32 	[%rd422+21504], %r2067;
$L__BB11_328:
	bar.warp.sync 	-1;
	shl.b32 	%r2068, %r367, 3;
	add.s32 	%r2070, %r1939, %r2068;
	ld.shared.u64 	%rd41, [%r2070+26112];
	add.s32 	%r2071, %r437, 5760;
	setp.ge.s32 	%p203, %r2071, %r439;
	@%p203 bra 	$L__BB11_330;
	ld.shared.u32 	%r2072, [%r438+23040];
	add.s64 	%rd423, %rd41, %rd25;
	shl.b64 	%rd424, %rd423, 2;
	add.s64 	%rd425, %rd24, %rd424;
	st.global.u32 	[%rd425+23040], %r2072;
$L__BB11_330:
	bar.warp.sync 	-1;
	shl.b32 	%r2073, %r368, 3;
	add.s32 	%r2075, %r1939, %r2073;
	ld.shared.u64 	%rd426, [%r2075+26112];
	add.s64 	%rd42, %rd426, %rd25;
	or.b32  	%r2076, %r437, 6144;
	setp.ge.s32 	%p204, %r2076, %r439;
	@%p204 bra 	$L__BB11_332;
	ld.shared.u32 	%r2077, [%r438+24576];
	shl.b64 	%rd427, %rd42, 2;
	add.s64 	%rd428, %rd24, %rd427;
	st.global.u32 	[%rd428+24576], %r2077;
$L__BB11_332:
	bar.warp.sync 	-1;
$L__BB11_333:
	ret;

}


// ===== COMPILED SASS (sm_100) =====

	.target	sm_100

	.elftype	@"ET_EXEC"


//--------------------- .note.nv.tkinfo           --------------------------
	.section	.note.nv.tkinfo,"",@"SHT_NOTE"
	.sectionflags	@"SHF_NOTE_NV_TKINFO"
	.tkinfo
        /*0018*/ 	.word	0x00000002
        /*0030*/ 	.string	""
        /*0030*/ 	.string	"ptxas"
        /*0030*/ 	.string	"Cuda compilation tools, release 13.0, V13.0.88"
        /*0030*/ 	.string	"Build cuda_13.0.r13.0/compiler.36424714_0"
        /*0030*/ 	.string	"-arch sm_100 -m 64 "



//--------------------- .note.nv.cuinfo           --------------------------
	.section	.note.nv.cuinfo,"",@"SHT_NOTE"
	.sectionflags	@"SHF_NOTE_NV_CUINFO"
        /*0018*/ 	.short	0x0002
        /*001a*/ 	.short	0x0064
        /*001c*/ 	.short	0x0082
	.zero		2


//--------------------- .nv.info                  --------------------------
	.section	.nv.info,"",@"SHT_CUDA_INFO"
	.align	4


	//----- nvinfo : EIATTR_REGCOUNT
	.align		4
        /*0000*/ 	.byte	0x04, 0x2f
        /*0002*/ 	.short	(.L_46 - .L_45)
	.align		4
.L_45:
        /*0004*/ 	.word	index@(_Z22kernelComputePointsNumPfS_S_Piiiii)
        /*0008*/ 	.word	0x00000028


	//----- nvinfo : EIATTR_FRAME_SIZE
	.align		4
.L_46:
        /*000c*/ 	.byte	0x04, 0x11
        /*000e*/ 	.short	(.L_48 - .L_47)
	.align		4
.L_47:
        /*0010*/ 	.word	index@(_Z22kernelComputePointsNumPfS_S_Piiiii)
        /*0014*/ 	.word	0x00000000


	//----- nvinfo : EIATTR_REGCOUNT
	.align		4
.L_48:
        /*0018*/ 	.byte	0x04, 0x2f
        /*001a*/ 	.short	(.L_50 - .L_49)
	.align		4
.L_49:
        /*001c*/ 	.word	index@(_Z15kernelGetPointsPfS_S_PiS0_S0_iiii)
        /*0020*/ 	.word	0x00000028


	//----- nvinfo : EIATTR_FRAME_SIZE
	.align		4
.L_50:
        /*0024*/ 	.byte	0x04, 0x11
        /*0026*/ 	.short	(.L_52 - .L_51)
	.align		4
.L_51:
        /*0028*/ 	.word	index@(_Z15kernelGetPointsPfS_S_PiS0_S0_iiii)
        /*002c*/ 	.word	0x00000000


	//----- nvinfo : EIATTR_REGCOUNT
	.align		4
.L_52:
        /*0030*/ 	.byte	0x04, 0x2f
        /*0032*/ 	.short	(.L_54 - .L_53)
	.align		4
.L_53:
        /*0034*/ 	.word	index@(_Z16kernelFindLimitsPiS_i)
        /*0038*/ 	.word	0x0000000c


	//----- nvinfo : EIATTR_FRAME_SIZE
	.align		4
.L_54:
        /*003c*/ 	.byte	0x04, 0x11
        /*003e*/ 	.short	(.L_56 - .L_55)
	.align		4
.L_55:
        /*0040*/ 	.word	index@(_Z16kernelFindLimitsPiS_i)
        /*0044*/ 	.word	0x00000000


	//----- nvinfo : EIATTR_REGCOUNT
	.align		4
.L_56:
        /*0048*/ 	.byte	0x04, 0x2f
        /*004a*/ 	.short	(.L_58 - .L_57)
	.align		4
.L_57:
        /*004c*/ 	.word	index@(_Z10kernelDrawPiS_PfS0_S0_S0_iii)
        /*0050*/ 	.word	0x00000020


	//----- nvinfo : EIATTR_FRAME_SIZE
	.align		4
.L_58:
        /*0054*/ 	.byte	0x04, 0x11
        /*0056*/ 	.short	(.L_60 - .L_59)
	.align		4
.L_59:
        /*0058*/ 	.word	index@($__internal_0_$__cuda_sm3x_div_rn_noftz_f32_slowpath)
        /*005c*/ 	.word	0x00000000


	//----- nvinfo : EIATTR_FRAME_SIZE
	.align		4
.L_60:
        /*0060*/ 	.byte	0x04, 0x11
        /*0062*/ 	.short	(.L_62 - .L_61)
	.align		4
.L_61:
        /*0064*/ 	.word	index@(_Z10kernelDrawPiS_PfS0_S0_S0_iii)
        /*0068*/ 	.word	0x00000000


	//----- nvinfo : EIATTR_REGCOUNT
	.align		4
.L_62:
        /*006c*/ 	.byte	0x04, 0x2f
        /*006e*/ 	.short	(.L_64 - .L_63)
	.align		4
.L_63:
        /*0070*/ 	.word	index@(_ZN3cub18CUB_300001_SM_10006detail11EmptyKernelIvEEvv)
        /*0074*/ 	.word	0x00000004


	//----- nvinfo : EIATTR_FRAME_SIZE
	.align		4
.L_64:
        /*0078*/ 	.byte	0x04, 0x11
        /*007a*/ 	.short	(.L_66 - .L_65)
	.align		4
.L_65:
        /*007c*/ 	.word	index@(_ZN3cub18CUB_300001_SM_10006detail11EmptyKernelIvEEvv)
        /*0080*/ 	.word	0x00000000


	//----- nvinfo : EIATTR_REGCOUNT
	.align		4
.L_66:
        /*0084*/ 	.byte	0x04, 0x2f
        /*0086*/ 	.short	(.L_68 - .L_67)
	.align		4
.L_67:
        /*0088*/ 	.word	index@(_ZN3cub18CUB_300001_SM_10006detail4scan20DeviceScanInitKernelINS0_13ScanTileStateIiLb1EEEEEvT_i)
        /*008c*/ 	.word	0x00000008


	//----- nvinfo : EIATTR_FRAME_SIZE
	.align		4
.L_68:
        /*0090*/ 	.byte	0x04, 0x11
        /*0092*/ 	.short	(.L_70 - .L_69)
	.align		4
.L_69:
        /*0094*/ 	.word	index@(_ZN3cub18CUB_300001_SM_10006detail4scan20DeviceScanInitKernelINS0_13ScanTileStateIiLb1EEEEEvT_i)
        /*0098*/ 	.word	0x00000000


	//----- nvinfo : EIATTR_REGCOUNT
	.align		4
.L_70:
        /*009c*/ 	.byte	0x04, 0x2f
        /*009e*/ 	.short	(.L_72 - .L_71)
	.align		4
.L_71:
        /*00a0*/ 	.word	index@(_ZN3cub18CUB_300001_SM_10006detail4scan16DeviceScanKernelINS2_10policy_hubIiiijN4cuda3std3__44plusIvEEE10Policy1000EPiSC_NS0_13ScanTileStateIiLb1EEES9_NS1_10InputValueIiSC_EEjiLb0EiEEvT0_T1_T2_iT3_T4_T5_)
        /*00a4*/ 	.word	0x00000038


	//----- nvinfo : EIATTR_FRAME_SIZE
	.align		4
.L_72:
        /*00a8*/ 	.byte	0x04, 0x11
        /*00aa*/ 	.short	(.L_74 - .L_73)
	.align		4
.L_73:
        /*00ac*/ 	.word	index@(_ZN3cub18CUB_300001_SM_10006detail4scan16DeviceScanKernelINS2_10policy_hubIiiijN4cuda3std3__44plusIvEEE10Policy1000EPiSC_NS0_13ScanTileStateIiLb1EEES9_NS1_10InputValueIiSC_EEjiLb0EiEEvT0_T1_T2_iT3_T4_T5_)
        /*00b0*/ 	.word	0x00000000


	//----- nvinfo : EIATTR_REGCOUNT
	.align		4
.L_74:
        /*00b4*/ 	.byte	0x04, 0x2f
        /*00b6*/ 	.short	(.L_76 - .L_75)
	.align		4
.L_75:
        /*00b8*/ 	.word	index@(_ZN3cub18CUB_300001_SM_10006detail4scan16DeviceScanKernelINS2_10policy_hubIiiimN4cuda3std3__44plusIvEEE10Policy1000EPiSC_NS0_13ScanTileStateIiLb1EEES9_NS1_10InputValueIiSC_EEmiLb0EiEEvT0_T1_T2_iT3_T4_T5_)
        /*00bc*/ 	.word	0x00000030


	//----- nvinfo : EIATTR_FRAME_SIZE
	.align		4
.L_76:
        /*00c0*/ 	.byte	0x04, 0x11
        /*00c2*/ 	.short	(.L_78 - .L_77)
	.align		4
.L_77:
        /*00c4*/ 	.word	index@(_ZN3cub18CUB_300001_SM_10006detail4scan16DeviceScanKernelINS2_10policy_hubIiiimN4cuda3std3__44plusIvEEE10Policy1000EPiSC_NS0_13ScanTileStateIiLb1EEES9_NS1_10InputValueIiSC_EEmiLb0EiEEvT0_T1_T2_iT3_T4_T5_)
        /*00c8*/ 	.word	0x00000000


	//----- nvinfo : EIATTR_REGCOUNT
	.align		4
.L_78:
        /*00cc*/ 	.byte	0x04, 0x2f
        /*00ce*/ 	.short	(.L_80 - .L_79)
	.align		4
.L_79:
        /*00d0*/ 	.word	index@(_ZN3cub18CUB_300001_SM_10006detail10radix_sort31DeviceRadixSortSingleTileKernelINS1_5radix10policy_hubIiiyE10Policy1000ELNS0_9SortOrderE0EiiyNS1_21identity_decomposer_tEEEvPKT1_PSA_PKT2_PSE_T3_iiT4_)
        /*00d4*/ 	.word	0x00000099


	//----- nvinfo : EIATTR_FRAME_SIZE
	.align		4
.L_80:
        /*00d8*/ 	.byte	0x04, 0x11
        /*00da*/ 	.short	(.L_82 - .L_81)
	.align		4
.L_81:
        /*00dc*/ 	.word	index@(_ZN3cub18CUB_300001_SM_10006detail10radix_sort31DeviceRadixSortSingleTileKernelINS1_5radix10policy_hubIiiyE10Policy1000ELNS0_9SortOrderE0EiiyNS1_21identity_decomposer_tEEEvPKT1_PSA_PKT2_PSE_T3_iiT4_)
        /*00e0*/ 	.word	0x00000000


	//----- nvinfo : EIATTR_REGCOUNT
	.align		4
.L_82:
        /*00e4*/ 	.byte	0x04, 0x2f
        /*00e6*/ 	.short	(.L_84 - .L_83)
	.align		4
.L_83:
        /*00e8*/ 	.word	index@(_ZN3cub18CUB_300001_SM_10006detail10radix_sort30DeviceRadixSortHistogramKernelINS1_5radix10policy_hubIiiyE10Policy1000ELNS0_9SortOrderE0EiyNS1_21identity_decomposer_tEEEvPT2_PKT1_SA_iiT3_)
        /*00ec*/ 	.word	0x00000020


	//----- nvinfo : EIATTR_FRAME_SIZE
	.align		4
.L_84:
        /*00f0*/ 	.byte	0x04, 0x11
        /*00f2*/ 	.short	(.L_86 - .L_85)
	.align		4
.L_85:
        /*00f4*/ 	.word	index@(_ZN3cub18CUB_300001_SM_10006detail10radix_sort30DeviceRadixSortHistogramKernelINS1_5radix10policy_hubIiiyE10Policy1000ELNS0_9SortOrderE0EiyNS1_21identity_decomposer_tEEEvPT2_PKT1_SA_iiT3_)
        /*00f8*/ 	.word	0x00000000


	//----- nvinfo : EIATTR_REGCOUNT
	.align		4
.L_86:
        /*00fc*/ 	.byte	0x04, 0x2f
        /*00fe*/ 	.short	(.L_88 - .L_87)
	.align		4
.L_87:
        /*0100*/ 	.word	index@(_ZN3cub18CUB_300001_SM_10006detail10radix_sort33DeviceRadixSortExclusiveSumKernelINS1_5radix10policy_hubIiiyE10Policy1000EyEEvPT0_)
        /*0104*/ 	.word	0x00000020


	//----- nvinfo : EIATTR_FRAME_SIZE
	.align		4
.L_88:
        /*0108*/ 	.byte	0x04, 0x11
        /*010a*/ 	.short	(.L_90 - .L_89)
	.align		4
.L_89:
        /*010c*/ 	.word	index@(_ZN3cub18CUB_300001_SM_10006detail10radix_sort33DeviceRadixSortExclusiveSumKernelINS1_5radix10policy_hubIiiyE10Policy1000EyEEvPT0_)
        /*0110*/ 	.word	0x00000000


	//----- nvinfo : EIATTR_REGCOUNT
	.align		4
.L_90:
        /*0114*/ 	.byte	0x04, 0x2f
        /*0116*/ 	.short	(.L_92 - .L_91)
	.align		4
.L_91:
        /*0118*/ 	.word	index@(_ZN3cub18CUB_300001_SM_10006detail10radix_sort29DeviceRadixSortOnesweepKernelINS1_5radix10policy_hubIiiyE10Policy1000ELNS0_9SortOrderE0EiiyiiNS1_21identity_decomposer_tEEEvPT5_SB_PT3_PKSC_PT1_PKSG_PT2_PKSK_T4_iiT6_)
        /*011c*/ 	.word	0x00000049


	//----- nvinfo : EIATTR_FRAME_SIZE
	.align		4
.L_92:
        /*0120*/ 	.byte	0x04, 0x11
        /*0122*/ 	.short	(.L_94 - .L_93)
	.align		4
.L_93:
        /*0124*/ 	.word	index@(_ZN3cub18CUB_300001_SM_10006detail10radix_sort29DeviceRadixSortOnesweepKernelINS1_5radix10policy_hubIiiyE10Policy1000ELNS0_9SortOrderE0EiiyiiNS1_21identity_decomposer_tEEEvPT5_SB_PT3_PKSC_PT1_PKSG_PT2_PKSK_T4_iiT6_)
        /*0128*/ 	.word	0x00000000


	//----- nvinfo : EIATTR_MIN_STACK_SIZE
	.align		4
.L_94:
        /*012c*/ 	.byte	0x04, 0x12
        /*012e*/ 	.short	(.L_96 - .L_95)
	.align		4
.L_95:
        /*0130*/ 	.word	index@(_ZN3cub18CUB_300001_SM_10006detail10radix_sort29DeviceRadixSortOnesweepKernelINS1_5radix10policy_hubIiiyE10Policy1000ELNS0_9SortOrderE0EiiyiiNS1_21identity_decomposer_tEEEvPT5_SB_PT3_PKSC_PT1_PKSG_PT2_PKSK_T4_iiT6_)
        /*0134*/ 	.word	0x00000000


	//----- nvinfo : EIATTR_MIN_STACK_SIZE
	.align		4
.L_96:
        /*0138*/ 	.byte	0x04, 0x12
        /*013a*/ 	.short	(.L_98 - .L_97)
	.align		4
.L_97:
        /*013c*/ 	.word	index@(_ZN3cub18CUB_300001_SM_10006detail10radix_sort33DeviceRadixSortExclusiveSumKernelINS1_5radix10policy_hubIiiyE10Policy1000EyEEvPT0_)
        /*0140*/ 	.word	0x00000000


	//----- nvinfo : EIATTR_MIN_STACK_SIZE
	.align		4
.L_98:
        /*0144*/ 	.byte	0x04, 0x12
        /*0146*/ 	.short	(.L_100 - .L_99)
	.align		4
.L_99:
        /*0148*/ 	.word	index@(_ZN3cub18CUB_300001_SM_10006detail10radix_sort30DeviceRadixSortHistogramKernelINS1_5radix10policy_hubIiiyE10Policy1000ELNS0_9SortOrderE0EiyNS1_21identity_decomposer_tEEEvPT2_PKT1_SA_iiT3_)
        /*014c*/ 	.word	0x00000000


	//----- nvinfo : EIATTR_MIN_STACK_SIZE
	.align		4
.L_100:
        /*0150*/ 	.byte	0x04, 0x12
        /*0152*/ 	.short	(.L_102 - .L_101)
	.align		4
.L_101:
        /*0154*/ 	.word	index@(_ZN3cub18CUB_300001_SM_10006detail10radix_sort31DeviceRadixSortSingleTileKernelINS1_5radix10policy_hubIiiyE10Policy1000ELNS0_9SortOrderE0EiiyNS1_21identity_decomposer_tEEEvPKT1_PSA_PKT2_PSE_T3_iiT4_)
        /*0158*/ 	.word	0x00000000


	//----- nvinfo : EIATTR_MIN_STACK_SIZE
	.align		4
.L_102:
        /*015c*/ 	.byte	0x04, 0x12
        /*015e*/ 	.short	(.L_104 - .L_103)
	.align		4
.L_103:
        /*0160*/ 	.word	index@(_ZN3cub18CUB_300001_SM_10006detail4scan16DeviceScanKernelINS2_10policy_hubIiiimN4cuda3std3__44plusIvEEE10Policy1000EPiSC_NS0_13ScanTileStateIiLb1EEES9_NS1_10InputValueIiSC_EEmiLb0EiEEvT0_T1_T2_iT3_T4_T5_)
        /*0164*/ 	.word	0x00000000


	//----- nvinfo : EIATTR_MIN_STACK_SIZE
	.align		4
.L_104:
        /*0168*/ 	.byte	0x04, 0x12
        /*016a*/ 	.short	(.L_106 - .L_105)
	.align		4
.L_105:
        /*016c*/ 	.word	index@(_ZN3cub18CUB_300001_SM_10006detail4scan16DeviceScanKernelINS2_10policy_hubIiiijN4cuda3std3__44plusIvEEE10Policy1000EPiSC_NS0_13ScanTileStateIiLb1EEES9_NS1_10InputValueIiSC_EEjiLb0EiEEvT0_T1_T2_iT3_T4_T5_)
        /*0170*/ 	.word	0x00000000


	//----- nvinfo : EIATTR_MIN_STACK_SIZE
	.align		4
.L_106:
        /*0174*/ 	.byte	0x04, 0x12
        /*0176*/ 	.short	(.L_108 - .L_107)
	.align		4
.L_107:
        /*0178*/ 	.word	index@(_ZN3cub18CUB_300001_SM_10006detail4scan20DeviceScanInitKernelINS0_13ScanTileStateIiLb1EEEEEvT_i)
        /*017c*/ 	.word	0x00000000


	//----- nvinfo : EIATTR_MIN_STACK_SIZE
	.align		4
.L_108:
        /*0180*/ 	.byte	0x04, 0x12
        /*0182*/ 	.short	(.L_110 - .L_109)
	.align		4
.L_109:
        /*0184*/ 	.word	index@(_ZN3cub18CUB_300001_SM_10006detail11EmptyKernelIvEEvv)
        /*0188*/ 	.word	0x00000000


	//----- nvinfo : EIATTR_MIN_STACK_SIZE
	.align		4
.L_110:
        /*018c*/ 	.byte	0x04, 0x12
        /*018e*/ 	.short	(.L_112 - .L_111)
	.align		4
.L_111:
        /*0190*/ 	.word	index@(_Z10kernelDrawPiS_PfS0_S0_S0_iii)
        /*0194*/ 	.word	0x00000000


	//----- nvinfo : EIATTR_MIN_STACK_SIZE
	.align		4
.L_112:
        /*0198*/ 	.byte	0x04, 0x12
        /*019a*/ 	.short	(.L_114 - .L_113)
	.align		4
.L_113:
        /*019c*/ 	.word	index@(_Z16kernelFindLimitsPiS_i)
        /*01a0*/ 	.word	0x00000000


	//----- nvinfo : EIATTR_MIN_STACK_SIZE
	.align		4
.L_114:
        /*01a4*/ 	.byte	0x04, 0x12
        /*01a6*/ 	.short	(.L_116 - .L_115)
	.align		4
.L_115:
        /*01a8*/ 	.word	index@(_Z15kernelGetPointsPfS_S_PiS0_S0_iiii)
        /*01ac*/ 	.word	0x00000000


	//----- nvinfo : EIATTR_MIN_STACK_SIZE
	.align		4
.L_116:
        /*01b0*/ 	.byte	0x04, 0x12
        /*01b2*/ 	.short	(.L_118 - .L_117)
	.align		4
.L_117:
        /*01b4*/ 	.word	index@(_Z22kernelComputePointsNumPfS_S_Piiiii)
        /*01b8*/ 	.word	0x00000000
.L_118:


//--------------------- .nv.compat                --------------------------
	.section	.nv.compat,"",@"SHT_CUDA_COMPAT_INFO"
	.align	4
        /*0000*/ 	.byte	0x02, 0x09, 0x00, 0x00, 0x02, 0x02, 0x01, 0x00, 0x02, 0x05, 0x05, 0x00, 0x03, 0x07, 0x01, 0x01
        /*0010*/ 	.byte	0x02, 0x03, 0x00, 0x00, 0x02, 0x06, 0x01, 0x00, 0x04, 0x0b, 0x08, 0x00, 0x01, 0x00, 0x00, 0x00
        /*0020*/ 	.byte	0x00, 0x00, 0x00, 0x00


//--------------------- .nv.info._ZN3cub18CUB_300001_SM_10006detail10radix_sort29DeviceRadixSortOnesweepKernelINS1_5radix10policy_hubIiiyE10Policy1000ELNS0_9SortOrderE0EiiyiiNS1_21identity_decomposer_tEEEvPT5_SB_PT3_PKSC_PT1_PKSG_PT2_PKSK_T4_iiT6_ --------------------------
	.section	.nv.info._ZN3cub18CUB_300001_SM_10006detail10radix_sort29DeviceRadixSortOnesweepKernelINS1_5radix10policy_hubIiiyE10Policy1000ELNS0_9SortOrderE0EiiyiiNS1_21identity_decomposer_tEEEvPT5_SB_PT3_PKSC_PT1_PKSG_PT2_PKSK_T4_iiT6_,"",@"SHT_CUDA_INFO"
	.sectionflags	@""
	.align	4


	//----- nvinfo : EIATTR_CUDA_API_VERSION
	.align		4
        /*0000*/ 	.byte	0x04, 0x37
        /*0002*/ 	.short	(.L_120 - .L_119)
.L_119:
        /*0004*/ 	.word	0x00000082


	//----- nvinfo : EIATTR_KPARAM_INFO
	.align		4
.L_120:
        /*0008*/ 	.byte	0x04, 0x17
        /*000a*/ 	.short	(.L_122 - .L_121)
.L_121:
        /*000c*/ 	.word	0x00000000
        /*0010*/ 	.short	0x000b
        /*0012*/ 	.short	0x004c
        /*0014*/ 	.byte	0x00, 0xf0, 0x05, 0x00


	//----- nvinfo : EIATTR_KPARAM_INFO
	.align		4
.L_122:
        /*0018*/ 	.byte	0x04, 0x17
        /*001a*/ 	.short	(.L_124 - .L_123)
.L_123:
        /*001c*/ 	.word	0x00000000
        /*0020*/ 	.short	0x000a
        /*0022*/ 	.short	0x0048
        /*0024*/ 	.byte	0x00, 0xf0, 0x11, 0x00


	//----- nvinfo : EIATTR_KPARAM_INFO
	.align		4
.L_124:
        /*0028*/ 	.byte	0x04, 0x17
        /*002a*/ 	.short	(.L_126 - .L_125)
.L_125:
        /*002c*/ 	.word	0x00000000
        /*0030*/ 	.short	0x0009
        /*0032*/ 	.short	0x0044
        /*0034*/ 	.byte	0x00, 0xf0, 0x11, 0x00


	//----- nvinfo : EIATTR_KPARAM_INFO
	.align		4
.L_126:
        /*0038*/ 	.byte	0x04, 0x17
        /*003a*/ 	.short	(.L_128 - .L_127)
.L_127:
        /*003c*/ 	.word	0x00000000
        /*0040*/ 	.short	0x0008
        /*0042*/ 	.short	0x0040
        /*0044*/ 	.byte	0x00, 0xf0, 0x11, 0x00


	//----- nvinfo : EIATTR_KPARAM_INFO
	.align		4
.L_128:
        /*0048*/ 	.byte	0x04, 0x17
        /*004a*/ 	.short	(.L_130 - .L_129)
.L_129:
        /*004c*/ 	.word	0x00000000
        /*0050*/ 	.short	0x0007
        /*0052*/ 	.short	0x0038
        /*0054*/ 	.byte	0x00, 0xf5, 0x21, 0x00


	//----- nvinfo : EIATTR_KPARAM_INFO
	.align		4
.L_130:
        /*0058*/ 	.byte	0x04, 0x17
        /*005a*/ 	.short	(.L_132 - .L_131)
.L_131:
        /*005c*/ 	.word	0x00000000
        /*0060*/ 	.short	0x0006
        /*0062*/ 	.short	0x0030
        /*0064*/ 	.byte	0x00, 0xf5, 0x21, 0x00


	//----- nvinfo : EIATTR_KPARAM_INFO
	.align		4
.L_132:
        /*0068*/ 	.byte	0x04, 0x17
        /*006a*/ 	.short	(.L_134 - .L_133)
.L_133:
        /*006c*/ 	.word	0x00000000
        /*0070*/ 	.short	0x0005
        /*0072*/ 	.short	0x0028
        /*0074*/ 	.byte	0x00, 0xf5, 0x21, 0x00


	//----- nvinfo : EIATTR_KPARAM_INFO
	.align		4
.L_134:
        /*0078*/ 	.byte	0x04, 0x17
        /*007a*/ 	.short	(.L_136 - .L_135)
.L_135:
        /*007c*/ 	.word	0x00000000
        /*0080*/ 	.short	0x0004
        /*0082*/ 	.short	0x0020
        /*0084*/ 	.byte	0x00, 0xf5, 0x21, 0x00


	//----- nvinfo : EIATTR_KPARAM_INFO
	.align		4
.L_136:
        /*0088*/ 	.byte	0x04, 0x17
        /*008a*/ 	.short	(.L_138 - .L_137)
.L_137:
        /*008c*/ 	.word	0x00000000
        /*0090*/ 	.short	0x0003
        /*0092*/ 	.short	0x0018
        /*0094*/ 	.byte	0x00, 0xf5, 0x21, 0x00


	//----- nvinfo : EIATTR_KPARAM_INFO
	.align		4
.L_138:
        /*0098*/ 	.byte	0x04, 0x17
        /*009a*/ 	.short	(.L_140 - .L_139)
.L_139:
        /*009c*/ 	.word	0x00000000
        /*00a0*/ 	.short	0x0002
        /*00a2*/ 	.short	0x0010
        /*00a4*/ 	.byte	0x00, 0xf5, 0x21, 0x00


	//----- nvinfo : EIATTR_KPARAM_INFO
	.align		4
.L_140:
        /*00a8*/ 	.byte	0x04, 0x17
        /*00aa*/ 	.short	(.L_142 - .L_141)
.L_141:
        /*00ac*/ 	.word	0x00000000
        /*00b0*/ 	.short	0x0001
        /*00b2*/ 	.short	0x0008
        /*00b4*/ 	.byte	0x00, 0xf5, 0x21, 0x00


	//----- nvinfo : EIATTR_KPARAM_INFO
	.align		4
.L_142:
        /*00b8*/ 	.byte	0x04, 0x17
        /*00ba*/ 	.short	(.L_144 - .L_143)
.L_143:
        /*00bc*/ 	.word	0x00000000
        /*00c0*/ 	.short	0x0000
        /*00c2*/ 	.short	0x0000
        /*00c4*/ 	.byte	0x00, 0xf5, 0x21, 0x00


	//----- nvinfo : EIATTR_SPARSE_MMA_MASK
	.align		4
.L_144:
        /*00c8*/ 	.byte	0x03, 0x50
        /*00ca*/ 	.short	0x0000


	//----- nvinfo : EIATTR_MAXREG_COUNT
	.align		4
        /*00cc*/ 	.byte	0x03, 0x1b
        /*00ce*/ 	.short	0x00a8


	//----- nvinfo : EIATTR_NUM_BARRIERS
	.align		4
        /*00d0*/ 	.byte	0x02, 0x4c
        /*00d2*/ 	.byte	0x01
	.zero		1


	//----- nvinfo : EIATTR_MERCURY_ISA_VERSION
	.align		4
        /*00d4*/ 	.byte	0x03, 0x5f
        /*00d6*/ 	.short	0x0101


	//----- nvinfo : EIATTR_COOP_GROUP_MASK_REGIDS
	.align		4
        /*00d8*/ 	.byte	0x04, 0x29
        /*00da*/ 	.short	(.L_146 - .L_145)


	//   ....[0]....
.L_145:
        /*00dc*/ 	.word	0xffffffff


	//   ....[1]....
        /*00e0*/ 	.word	0x05000006


	//   ....[2]....
        /*00e4*/ 	.word	0xffffffff


	//   ....[3]....
        /*00e8*/ 	.word	0xffffffff


	//   ....[4]....
        /*00ec*/ 	.word	0xffffffff


	//   ....[5]....
        /*00f0*/ 	.word	0xffffffff


	//   ....[6]....
        /*00f4*/ 	.word	0xffffffff


	//   ....[7]....
        /*00f8*/ 	.word	0xffffffff


	//   ....[8]....
        /*00fc*/ 	.word	0xffffffff


	//   ....[9]....
        /*0100*/ 	.word	0xffffffff


	//   ....[10]....
        /*0104*/ 	.word	0xffffffff


	//   ....[11]....
        /*0108*/ 	.word	0xffffffff


	//   ....[12]....
        /*010c*/ 	.word	0xffffffff


	//   ....[13]....
        /*0110*/ 	.word	0xffffffff


	//   ....[14]....
        /*0114*/ 	.word	0xffffffff


	//   ....[15]....
        /*0118*/ 	.word	0xffffffff


	//   ....[16]....
        /*011c*/ 	.word	0xffffffff


	//   ....[17]....
        /*0120*/ 	.word	0xffffffff


	//   ....[18]....
        /*0124*/ 	.word	0xffffffff


	//   ....[19]....
        /*0128*/ 	.word	0xffffffff


	//   ....[20]....
        /*012c*/ 	.word	0xffffffff


	//   ....[21]....
        /*0130*/ 	.word	0xffffffff


	//   ....[22]....
        /*0134*/ 	.word	0xffffffff


	//   ....[23]....
        /*0138*/ 	.word	0xffffffff


	//   ....[24]....
        /*013c*/ 	.word	0xffffffff


	//   ....[25]....
        /*0140*/ 	.word	0xffffffff


	//   ....[26]....
        /*0144*/ 	.word	0xffffffff


	//   ....[27]....
        /*0148*/ 	.word	0xffffffff


	//   ....[28]....
        /*014c*/ 	.word	0xffffffff


	//   ....[29]....
        /*0150*/ 	.word	0xffffffff


	//   ....[30]....
        /*0154*/ 	.word	0xffffffff


	//   ....[31]....
        /*0158*/ 	.word	0xffffffff


	//   ....[32]....
        /*015c*/ 	.word	0xffffffff


	//   ....[33]....
        /*0160*/ 	.word	0xffffffff


	//   ....[34]....
        /*0164*/ 	.word	0xffffffff


	//   ....[35]....
        /*0168*/ 	.word	0xffffffff


	//   ....[36]....
        /*016c*/ 	.word	0xffffffff


	//   ....[37]....
        /*0170*/ 	.word	0xffffffff


	//   ....[38]....
        /*0174*/ 	.word	0xffffffff


	//   ....[39]....
        /*0178*/ 	.word	0xffffffff


	//   ....[40]....
        /*017c*/ 	.word	0xffffffff


	//   ....[41]....
        /*0180*/ 	.word	0xffffffff


	//   ....[42]....
        /*0184*/ 	.word	0xffffffff


	//   ....[43]....
        /*0188*/ 	.word	0xffffffff


	//   ....[44]....
        /*018c*/ 	.word	0xffffffff


	//   ....[45]....
        /*0190*/ 	.word	0xffffffff


	//   ....[46]....
        /*0194*/ 	.word	0xffffffff


	//   ....[47]....
        /*0198*/ 	.word	0xffffffff


	//   ....[48]....
        /*019c*/ 	.word	0xffffffff


	//   ....[49]....
        /*01a0*/ 	.word	0xffffffff


	//   ....[50]....
        /*01a4*/ 	.word	0xffffffff


	//   ....[51]....
        /*01a8*/ 	.word	0xffffffff


	//   ....[52]....
        /*01ac*/ 	.word	0xffffffff


	//   ....[53]....
        /*01b0*/ 	.word	0xffffffff


	//   ....[54]....
        /*01b4*/ 	.word	0xffffffff


	//   ....[55]....
        /*01b8*/ 	.word	0xffffffff


	//   ....[56]....
        /*01bc*/ 	.word	0xffffffff


	//   ....[57]....
        /*01c0*/ 	.word	0xffffffff


	//   ....[58]....
        /*01c4*/ 	.word	0xffffffff


	//   ....[59]....
        /*01c8*/ 	.word	0xffffffff


	//   ....[60]....
        /*01cc*/ 	.word	0xffffffff


	//   ....[61]....
        /*01d0*/ 	.word	0xffffffff


	//   ....[62]....
        /*01d4*/ 	.word	0xffffffff


	//   ....[63]....
        /*01d8*/ 	.word	0xffffffff


	//   ....[64]....
        /*01dc*/ 	.word	0xffffffff


	//   ....[65]....
        /*01e0*/ 	.word	0xffffffff


	//   ....[66]....
        /*01e4*/ 	.word	0xffffffff


	//   ....[67]....
        /*01e8*/ 	.word	0xffffffff


	//   ....[68]....
        /*01ec*/ 	.word	0xffffffff


	//   ....[69]....
        /*01f0*/ 	.word	0xffffffff


	//   ....[70]....
        /*01f4*/ 	.word	0xffffffff


	//   ....[71]....
        /*01f8*/ 	.word	0xffffffff


	//   ....[72]....
        /*01fc*/ 	.word	0xffffffff


	//   ....[73]....
        /*0200*/ 	.word	0xffffffff


	//   ....[74]....
        /*0204*/ 	.word	0xffffffff


	//   ....[75]....
        /*0208*/ 	.word	0xffffffff


	//   ....[76]....
        /*020c*/ 	.word	0xffffffff


	//   ....[77]....
        /*0210*/ 	.word	0xffffffff


	//   ....[78]....
        /*0214*/ 	.word	0xffffffff


	//   ....[79]....
        /*0218*/ 	.word	0xffffffff


	//   ....[80]....
        /*021c*/ 	.word	0xffffffff


	//   ....[81]....
        /*0220*/ 	.word	0xffffffff


	//   ....[82]....
        /*0224*/ 	.word	0xffffffff


	//   ....[83]....
        /*0228*/ 	.word	0xffffffff


	//   ....[84]....
        /*022c*/ 	.word	0xffffffff


	//   ....[85]....
        /*0230*/ 	.word	0xffffffff


	//   ....[86]....
        /*0234*/ 	.word	0xffffffff


	//   ....[87]....
        /*0238*/ 	.word	0xffffffff


	//   ....[88]....
        /*023c*/ 	.word	0xffffffff


	//   ....[89]....
        /*0240*/ 	.word	0xffffffff


	//   ....[90]....
        /*0244*/ 	.word	0xffffffff


	//   ....[91]....
        /*0248*/ 	.word	0xffffffff


	//   ....[92]....
        /*024c*/ 	.word	0xffffffff


	//   ....[93]....
        /*0250*/ 	.word	0xffffffff


	//   ....[94]....
        /*0254*/ 	.word	0xffffffff


	//   ....[95]....
        /*0258*/ 	.word	0xffffffff


	//   ....[96]....
        /*025c*/ 	.word	0xffffffff


	//   ....[97]....
        /*0260*/ 	.word	0xffffffff


	//   ....[98]....
        /*0264*/ 	.word	0xffffffff


	//   ....[99]....
        /*0268*/ 	.word	0xffffffff


	//   ....[100]....
        /*026c*/ 	.word	0xffffffff


	//   ....[101]....
        /*0270*/ 	.word	0xffffffff


	//   ....[102]....
        /*0274*/ 	.word	0xffffffff


	//   ....[103]....
        /*0278*/ 	.word	0xffffffff


	//   ....[104]....
        /*027c*/ 	.word	0xffffffff


	//   ....[105]....
        /*0280*/ 	.word	0xffffffff


	//   ....[106]....
        /*0284*/ 	.word	0xffffffff


	//   ....[107]....
        /*0288*/ 	.word	0xffffffff


	//   ....[108]....
        /*028c*/ 	.word	0xffffffff


	//   ....[109]....
        /*0290*/ 	.word	0xffffffff


	//   ....[110]....
        /*0294*/ 	.word	0xffffffff


	//   ....[111]....
        /*0298*/ 	.word	0xffffffff


	//   ....[112]....
        /*029c*/ 	.word	0xffffffff


	//   ....[113]....
        /*02a0*/ 	.word	0xffffffff


	//   ....[114]....
        /*02a4*/ 	.word	0xffffffff


	//   ....[115]....
        /*02a8*/ 	.word	0xffffffff


	//   ....[116]....
        /*02ac*/ 	.word	0xffffffff


	//   ....[117]....
        /*02b0*/ 	.word	0xffffffff


	//   ....[118]....
        /*02b4*/ 	.word	0xffffffff


	//   ....[119]....
        /*02b8*/ 	.word	0xffffffff


	//   ....[120]....
        /*02bc*/ 	.word	0xffffffff


	//   ....[121]....
        /*02c0*/ 	.word	0xffffffff


	//   ....[122]....
        /*02c4*/ 	.word	0xffffffff


	//   ....[123]....
        /*02c8*/ 	.word	0xffffffff


	//   ....[124]....
        /*02cc*/ 	.word	0xffffffff


	//   ....[125]....
        /*02d0*/ 	.word	0xffffffff


	//   ....[126]....
        /*02d4*/ 	.word	0xffffffff


	//   ....[127]....
        /*02d8*/ 	.word	0xffffffff


	//   ....[128]....
        /*02dc*/ 	.word	0xffffffff


	//   ....[129]....
        /*02e0*/ 	.word	0xffffffff


	//   ....[130]....
        /*02e4*/ 	.word	0xffffffff


	//   ....[131]....
        /*02e8*/ 	.word	0xffffffff


	//   ....[132]....
        /*02ec*/ 	.word	0xffffffff


	//   ....[133]....
        /*02f0*/ 	.word	0xffffffff


	//   ....[134]....
        /*02f4*/ 	.word	0xffffffff


	//   ....[135]....
        /*02f8*/ 	.word	0xffffffff


	//   ....[136]....
        /*02fc*/ 	.word	0xffffffff


	//   ....[137]....
        /*0300*/ 	.word	0xffffffff


	//   ....[138]....
        /*0304*/ 	.word	0xffffffff


	//   ....[139]....
        /*0308*/ 	.word	0xffffffff


	//   ....[140]....
        /*030c*/ 	.word	0xffffffff


	//   ....[141]....
        /*0310*/ 	.word	0xffffffff


	//   ....[142]....
        /*0314*/ 	.word	0xffffffff


	//   ....[143]....
        /*0318*/ 	.word	0xffffffff


	//   ....[144]....
        /*031c*/ 	.word	0xffffffff


	//   ....[145]....
        /*0320*/ 	.word	0xffffffff


	//   ....[146]....
        /*0324*/ 	.word	0xffffffff


	//   ....[147]....
        /*0328*/ 	.word	0xffffffff


	//   ....[148]....
        /*032c*/ 	.word	0xffffffff


	//   ....[149]....
        /*0330*/ 	.word	0xffffffff


	//   ....[150]....
        /*0334*/ 	.word	0xffffffff


	//   ....[151]....
        /*0338*/ 	.word	0xffffffff


	//   ....[152]....
        /*033c*/ 	.word	0xffffffff


	//   ....[153]....
        /*0340*/ 	.word	0xffffffff


	//   ....[154]....
        /*0344*/ 	.word	0xffffffff


	//   ....[155]....
        /*0348*/ 	.word	0xffffffff


	//   ....[156]....
        /*034c*/ 	.word	0xffffffff


	//   ....[157]....
        /*0350*/ 	.word	0xffffffff


	//   ....[158]....
        /*0354*/ 	.word	0xffffffff


	//   ....[159]....
        /*0358*/ 	.word	0xffffffff


	//   ....[160]....
        /*035c*/ 	.word	0x05000006


	//   ....[161]....
        /*0360*/ 	.word	0xffffffff


	//   ....[162]....
        /*0364*/ 	.word	0xffffffff


	//   ....[163]....
        /*0368*/ 	.word	0xffffffff


	//   ....[164]....
        /*036c*/ 	.word	0xffffffff


	//   ....[165]....
        /*0370*/ 	.word	0xffffffff


	//   ....[166]....
        /*0374*/ 	.word	0xffffffff


	//   ....[167]....
        /*0378*/ 	.word	0xffffffff


	//   ....[168]....
        /*037c*/ 	.word	0xffffffff


	//   ....[169]....
        /*0380*/ 	.word	0xffffffff


	//   ....[170]....
        /*0384*/ 	.word	0xffffffff


	//   ....[171]....
        /*0388*/ 	.word	0xffffffff


	//   ....[172]....
        /*038c*/ 	.word	0xffffffff


	//   ....[173]....
        /*0390*/ 	.word	0xffffffff


	//   ....[174]....
        /*0394*/ 	.word	0xffffffff


	//   ....[175]....
        /*0398*/ 	.word	0xffffffff


	//   ....[176]....
        /*039c*/ 	.word	0xffffffff


	//   ....[177]....
        /*03a0*/ 	.word	0xffffffff


	//   ....[178]....
        /*03a4*/ 	.word	0xffffffff


	//   ....[179]....
        /*03a8*/ 	.word	0xffffffff


	//   ....[180]....
        /*03ac*/ 	.word	0xffffffff


	//   ....[181]....
        /*03b0*/ 	.word	0xffffffff


	//   ....[182]....
        /*03b4*/ 	.word	0xffffffff


	//   ....[183]....
        /*03b8*/ 	.word	0xffffffff


	//   ....[184]....
        /*03bc*/ 	.word	0xffffffff


	//   ....[185]....
        /*03c0*/ 	.word	0xffffffff


	//   ....[186]....
        /*03c4*/ 	.word	0xffffffff


	//   ....[187]....
        /*03c8*/ 	.word	0xffffffff


	//   ....[188]....
        /*03cc*/ 	.word	0xffffffff


	//   ....[189]....
        /*03d0*/ 	.word	0xffffffff


	//   ....[190]....
        /*03d4*/ 	.word	0xffffffff


	//   ....[191]....
        /*03d8*/ 	.word	0xffffffff


	//   ....[192]....
        /*03dc*/ 	.word	0xffffffff


	//   ....[193]....
        /*03e0*/ 	.word	0xffffffff


	//   ....[194]....
        /*03e4*/ 	.word	0xffffffff


	//   ....[195]....
        /*03e8*/ 	.word	0xffffffff


	//   ....[196]....
        /*03ec*/ 	.word	0xffffffff


	//   ....[197]....
        /*03f0*/ 	.word	0xffffffff


	//   ....[198]....
        /*03f4*/ 	.word	0xffffffff


	//   ....[199]....
        /*03f8*/ 	.word	0xffffffff


	//   ....[200]....
        /*03fc*/ 	.word	0xffffffff


	//   ....[201]....
        /*0400*/ 	.word	0xffffffff


	//   ....[202]....
        /*0404*/ 	.word	0xffffffff


	//   ....[203]....
        /*0408*/ 	.word	0xffffffff


	//   ....[204]....
        /*040c*/ 	.word	0xffffffff


	//   ....[205]....
        /*0410*/ 	.word	0xffffffff


	//   ....[206]....
        /*0414*/ 	.word	0xffffffff


	//   ....[207]....
        /*0418*/ 	.word	0xffffffff


	//   ....[208]....
        /*041c*/ 	.word	0xffffffff


	//   ....[209]....
        /*0420*/ 	.word	0xffffffff


	//   ....[210]....
        /*0424*/ 	.word	0xffffffff


	//   ....[211]....
        /*0428*/ 	.word	0xffffffff


	//   ....[212]....
        /*042c*/ 	.word	0xffffffff


	//   ....[213]....
        /*0430*/ 	.word	0xffffffff


	//   ....[214]....
        /*0434*/ 	.word	0xffffffff


	//   ....[215]....
        /*0438*/ 	.word	0xffffffff


	//   ....[216]....
        /*043c*/ 	.word	0xffffffff


	//   ....[217]....
        /*0440*/ 	.word	0xffffffff


	//   ....[218]....
        /*0444*/ 	.word	0xffffffff


	//   ....[219]....
        /*0448*/ 	.word	0xffffffff


	//   ....[220]....
        /*044c*/ 	.word	0xffffffff


	//   ....[221]....
        /*0450*/ 	.word	0xffffffff


	//   ....[222]....
        /*0454*/ 	.word	0xffffffff


	//   ....[223]....
        /*0458*/ 	.word	0xffffffff


	//   ....[224]....
        /*045c*/ 	.word	0xffffffff


	//   ....[225]....
        /*0460*/ 	.word	0xffffffff


	//   ....[226]....
        /*0464*/ 	.word	0xffffffff


	//   ....[227]....
        /*0468*/ 	.word	0xffffffff


	//   ....[228]....
        /*046c*/ 	.word	0xffffffff


	//   ....[229]....
        /*0470*/ 	.word	0x0500002f


	//   ....[230]....
        /*0474*/ 	.word	0x0500002f


	//   ....[231]....
        /*0478*/ 	.word	0x0500002f


	//   ....[232]....
        /*047c*/ 	.word	0x0500002f


	//   ....[233]....
        /*0480*/ 	.word	0x0500002f


	//----- nvinfo : EIATTR_COOP_GROUP_INSTR_OFFSETS
	.align		4
.L_146:
        /*0484*/ 	.byte	0x04, 0x28
        /*0486*/ 	.short	(.L_148 - .L_147)


	//   ....[0]....
.L_147:
        /*0488*/ 	.word	0x00000e40


	//   ....[1]....
        /*048c*/ 	.word	0x00001890


	//   ....[2]....
        /*0490*/ 	.word	0x00002ad0


	//   ....[3]....
        /*0494*/ 	.word	0x00002af0


	//   ....[4]....
        /*0498*/ 	.word	0x00002b10


	//   ....[5]....
        /*049c*/ 	.word	0x00002b30


	//   ....[6]....
        /*04a0*/ 	.word	0x00002b50


	//   ....[7]....
        /*04a4*/ 	.word	0x00003000


	//   ....[8]....
        /*04a8*/ 	.word	0x00003010


	//   ....[9]....
        /*04ac*/ 	.word	0x00003030


	//   ....[10]....
        /*04b0*/ 	.word	0x00003050


	//   ....[11]....
        /*04b4*/ 	.word	0x000030a0


	//   ....[12]....
        /*04b8*/ 	.word	0x000030d0


	//   ....[13]....
        /*04bc*/ 	.word	0x00003120


	//   ....[14]....
        /*04c0*/ 	.word	0x00003160


	//   ....[15]....
        /*04c4*/ 	.word	0x00003250


	//   ....[16]....
        /*04c8*/ 	.word	0x00003280


	//   ....[17]....
        /*04cc*/ 	.word	0x00003290


	//   ....[18]....
        /*04d0*/ 	.word	0x000032b0


	//   ....[19]....
        /*04d4*/ 	.word	0x000032f0


	//   ....[20]....
        /*04d8*/ 	.word	0x00003320


	//   ....[21]....
        /*04dc*/ 	.word	0x00003360


	//   ....[22]....
        /*04e0*/ 	.word	0x00003380


	//   ....[23]....
        /*04e4*/ 	.word	0x000033a0


	//   ....[24]....
        /*04e8*/ 	.word	0x00003490


	//   ....[25]....
        /*04ec*/ 	.word	0x000034c0


	//   ....[26]....
        /*04f0*/ 	.word	0x000034d0


	//   ....[27]....
        /*04f4*/ 	.word	0x000034f0


	//   ....[28]....
        /*04f8*/ 	.word	0x00003530


	//   ....[29]....
        /*04fc*/ 	.word	0x00003560


	//   ....[30]....
        /*0500*/ 	.word	0x000035a0


	//   ....[31]....
        /*0504*/ 	.word	0x000035c0


	//   ....[32]....
        /*0508*/ 	.word	0x000035e0


	//   ....[33]....
        /*050c*/ 	.word	0x000036d0


	//   ....[34]....
        /*0510*/ 	.word	0x00003700


	//   ....[35]....
        /*0514*/ 	.word	0x00003710


	//   ....[36]....
        /*0518*/ 	.word	0x00003730


	//   ....[37]....
        /*051c*/ 	.word	0x00003770


	//   ....[38]....
        /*0520*/ 	.word	0x000037a0


	//   ....[39]....
        /*0524*/ 	.word	0x000037e0


	//   ....[40]....
        /*0528*/ 	.word	0x00003800


	//   ....[41]....
        /*052c*/ 	.word	0x00003820


	//   ....[42]....
        /*0530*/ 	.word	0x00003930


	//   ....[43]....
        /*0534*/ 	.word	0x00003960


	//   ....[44]....
        /*0538*/ 	.word	0x00003970


	//   ....[45]....
        /*053c*/ 	.word	0x00003990


	//   ....[46]....
        /*0540*/ 	.word	0x000039d0


	//   ....[47]....
        /*0544*/ 	.word	0x00003a00


	//   ....[48]....
        /*0548*/ 	.word	0x00003a40


	//   ....[49]....
        /*054c*/ 	.word	0x00003a60


	//   ....[50]....
        /*0550*/ 	.word	0x00003a80


	//   ....[51]....
        /*0554*/ 	.word	0x00003b90


	//   ....[52]....
        /*0558*/ 	.word	0x00003bc0


	//   ....[53]....
        /*055c*/ 	.word	0x00003bd0


	//   ....[54]....
        /*0560*/ 	.word	0x00003bf0


	//   ....[55]....
        /*0564*/ 	.word	0x00003c30


	//   ....[56]....
        /*0568*/ 	.word	0x00003c60


	//   ....[57]....
        /*056c*/ 	.word	0x00003ca0


	//   ....[58]....
        /*0570*/ 	.word	0x00003cc0


	//   ....[59]....
        /*0574*/ 	.word	0x00003ce0


	//   ....[60]....
        /*0578*/ 	.word	0x00003df0


	//   ....[61]....
        /*057c*/ 	.word	0x00003e20


	//   ....[62]....
        /*0580*/ 	.word	0x00003e30


	//   ....[63]....
        /*0584*/ 	.word	0x00003e50


	//   ....[64]....
        /*0588*/ 	.word	0x00003e90


	//   ....[65]....
        /*058c*/ 	.word	0x00003ec0


	//   ....[66]....
        /*0590*/ 	.word	0x00003f00


	//   ....[67]....
        /*0594*/ 	.word	0x00003f20


	//   ....[68]....
        /*0598*/ 	.word	0x00003f40


	//   ....[69]....
        /*059c*/ 	.word	0x00004050


	//   ....[70]....
        /*05a0*/ 	.word	0x00004080


	//   ....[71]....
        /*05a4*/ 	.word	0x00004090


	//   ....[72]....
        /*05a8*/ 	.word	0x000040b0


	//   ....[73]....
        /*05ac*/ 	.word	0x000040f0


	//   ....[74]....
        /*05b0*/ 	.word	0x00004120


	//   ....[75]....
        /*05b4*/ 	.word	0x00004160


	//   ....[76]....
        /*05b8*/ 	.word	0x00004180


	//   ....[77]....
        /*05bc*/ 	.word	0x000041a0


	//   ....[78]....
        /*05c0*/ 	.word	0x000042b0


	//   ....[79]....
        /*05c4*/ 	.word	0x00004300


	//   ....[80]....
        /*05c8*/ 	.word	0x00004310


	//   ....[81]....
        /*05cc*/ 	.word	0x00004330


	//   ....[82]....
        /*05d0*/ 	.word	0x00004370


	//   ....[83]....
        /*05d4*/ 	.word	0x000043a0


	//   ....[84]....
        /*05d8*/ 	.word	0x000043e0


	//   ....[85]....
        /*05dc*/ 	.word	0x00004400


	//   ....[86]....
        /*05e0*/ 	.word	0x00004420


	//   ....[87]....
        /*05e4*/ 	.word	0x00004510


	//   ....[88]....
        /*05e8*/ 	.word	0x00004560


	//   ....[89]....
        /*05ec*/ 	.word	0x00004570


	//   ....[90]....
        /*05f0*/ 	.word	0x000045a0


	//   ....[91]....
        /*05f4*/ 	.word	0x000045c0


	//   ....[92]....
        /*05f8*/ 	.word	0x00004610


	//   ....[93]....
        /*05fc*/ 	.word	0x00004630


	//   ....[94]....
        /*0600*/ 	.word	0x00004670


	//   ....[95]....
        /*0604*/ 	.word	0x00004690


	//   ....[96]....
        /*0608*/ 	.word	0x00004770


	//   ....[97]....
        /*060c*/ 	.word	0x000047c0


	//   ....[98]....
        /*0610*/ 	.word	0x000047d0


	//   ....[99]....
        /*0614*/ 	.word	0x00004820


	//   ....[100]....
        /*0618*/ 	.word	0x00004850


	//   ....[101]....
        /*061c*/ 	.word	0x00004880


	//   ....[102]....
        /*0620*/ 	.word	0x000048b0


	//   ....[103]....
        /*0624*/ 	.word	0x000048e0


	//   ....[104]....
        /*0628*/ 	.word	0x00004910


	//   ....[105]....
        /*062c*/ 	.word	0x000049d0


	//   ....[106]....
        /*0630*/ 	.word	0x00004a20


	//   ....[107]....
        /*0634*/ 	.word	0x00004a30


	//   ....[108]....
        /*0638*/ 	.word	0x00004a80


	//   ....[109]....
        /*063c*/ 	.word	0x00004ab0


	//   ....[110]....
        /*0640*/ 	.word	0x00004ae0


	//   ....[111]....
        /*0644*/ 	.word	0x00004b10


	//   ....[112]....
        /*0648*/ 	.word	0x00004b40


	//   ....[113]....
        /*064c*/ 	.word	0x00004b70


	//   ....[114]....
        /*0650*/ 	.word	0x00004c60


	//   ....[115]....
        /*0654*/ 	.word	0x00004c80


	//   ....[116]....
        /*0658*/ 	.word	0x00004c90


	//   ....[117]....
        /*065c*/ 	.word	0x00004ce0


	//   ....[118]....
        /*0660*/ 	.word	0x00004d10


	//   ....[119]....
        /*0664*/ 	.word	0x00004d40


	//   ....[120]....
        /*0668*/ 	.word	0x00004d70


	//   ....[121]....
        /*066c*/ 	.word	0x00004da0


	//   ....[122]....
        /*0670*/ 	.word	0x00004dd0


	//   ....[123]....
        /*0674*/ 	.word	0x00004ec0


	//   ....[124]....
        /*0678*/ 	.word	0x00004f00


	//   ....[125]....
        /*067c*/ 	.word	0x00004f10


	//   ....[126]....
        /*0680*/ 	.word	0x00004f60


	//   ....[127]....
        /*0684*/ 	.word	0x00004f90


	//   ....[128]....
        /*0688*/ 	.word	0x00004fc0


	//   ....[129]....
        /*068c*/ 	.word	0x00004ff0


	//   ....[130]....
        /*0690*/ 	.word	0x00005020


	//   ....[131]....
        /*0694*/ 	.word	0x00005050


	//   ....[132]....
        /*0698*/ 	.word	0x00005140


	//   ....[133]....
        /*069c*/ 	.word	0x00005170


	//   ....[134]....
        /*06a0*/ 	.word	0x00005180


	//   ....[135]....
        /*06a4*/ 	.word	0x000051d0


	//   ....[136]....
        /*06a8*/ 	.word	0x00005200


	//   ....[137]....
        /*06ac*/ 	.word	0x00005230


	//   ....[138]....
        /*06b0*/ 	.word	0x00005260


	//   ....[139]....
        /*06b4*/ 	.word	0x00005290


	//   ....[140]....
        /*06b8*/ 	.word	0x000052c0


	//   ....[141]....
        /*06bc*/ 	.word	0x000053e0


	//   ....[142]....
        /*06c0*/ 	.word	0x000053f0


	//   ....[143]....
        /*06c4*/ 	.word	0x00005440


	//   ....[144]....
        /*06c8*/ 	.word	0x00005470


	//   ....[145]....
        /*06cc*/ 	.word	0x000054a0


	//   ....[146]....
        /*06d0*/ 	.word	0x000054d0


	//   ....[147]....
        /*06d4*/ 	.word	0x00005500


	//   ....[148]....
        /*06d8*/ 	.word	0x00005530


	//   ....[149]....
        /*06dc*/ 	.word	0x00005560


	//   ....[150]....
        /*06e0*/ 	.word	0x00005600


	//   ....[151]....
        /*06e4*/ 	.word	0x00005620


	//   ....[152]....
        /*06e8*/ 	.word	0x00005630


	//   ....[153]....
        /*06ec*/ 	.word	0x00005680


	//   ....[154]....
        /*06f0*/ 	.word	0x000056b0


	//   ....[155]....
        /*06f4*/ 	.word	0x000056e0


	//   ....[156]....
        /*06f8*/ 	.word	0x00005710


	//   ....[157]....
        /*06fc*/ 	.word	0x00005740


	//   ....[158]....
        /*0700*/ 	.word	0x00005770


	//   ....[159]....
        /*0704*/ 	.word	0x000058a0


	//   ....[160]....
        /*0708*/ 	.word	0x00005d40


	//   ....[161]....
        /*070c*/ 	.word	0x00006070


	//   ....[162]....
        /*0710*/ 	.word	0x00006130


	//   ....[163]....
        /*0714*/ 	.word	0x000061f0


	//   ....[164]....
        /*0718*/ 	.word	0x000062b0


	//   ....[165]....
        /*071c*/ 	.word	0x00006370


	//   ....[166]....
        /*0720*/ 	.word	0x00006430


	//   ....[167]....
        /*0724*/ 	.word	0x000064f0


	//   ....[168]....
        /*0728*/ 	.word	0x000065b0


	//   ....[169]....
        /*072c*/ 	.word	0x00006670


	//   ....[170]....
        /*0730*/ 	.word	0x00006730


	//   ....[171]....
        /*0734*/ 	.word	0x000067f0


	//   ....[172]....
        /*0738*/ 	.word	0x000068b0


	//   ....[173]....
        /*073c*/ 	.word	0x00006970


	//   ....[174]....
        /*0740*/ 	.word	0x00006a30


	//   ....[175]....
        /*0744*/ 	.word	0x00006af0


	//   ....[176]....
        /*0748*/ 	.word	0x00006bb0


	//   ....[177]....
        /*074c*/ 	.word	0x00006c70


	//   ....[178]....
        /*0750*/ 	.word	0x00006e60


	//   ....[179]....
        /*0754*/ 	.word	0x00006f90


	//   ....[180]....
        /*0758*/ 	.word	0x000070c0


	//   ....[181]....
        /*075c*/ 	.word	0x000071f0


	//   ....[182]....
        /*0760*/ 	.word	0x00007320


	//   ....[183]....
        /*0764*/ 	.word	0x00007450


	//   ....[184]....
        /*0768*/ 	.word	0x00007580


	//   ....[185]....
        /*076c*/ 	.word	0x000076b0


	//   ....[186]....
        /*0770*/ 	.word	0x000077e0


	//   ....[187]....
        /*0774*/ 	.word	0x00007910


	//   ....[188]....
        /*0778*/ 	.word	0x00007a40


	//   ....[189]....
        /*077c*/ 	.word	0x00007b60


	//   ....[190]....
        /*0780*/ 	.word	0x00007c70


	//   ....[191]....
        /*0784*/ 	.word	0x00007d80


	//   ....[192]....
        /*0788*/ 	.word	0x00007e90


	//   ....[193]....
        /*078c*/ 	.word	0x00007fa0


	//   ....[194]....
        /*0790*/ 	.word	0x000080b0


	//   ....[195]....
        /*0794*/ 	.word	0x00008eb0


	//   ....[196]....
        /*0798*/ 	.word	0x00008f40


	//   ....[197]....
        /*079c*/ 	.word	0x00008fc0


	//   ....[198]....
        /*07a0*/ 	.word	0x00009050


	//   ....[199]....
        /*07a4*/ 	.word	0x000090d0


	//   ....[200]....
        /*07a8*/ 	.word	0x00009160


	//   ....[201]....
        /*07ac*/ 	.word	0x000091e0


	//   ....[202]....
        /*07b0*/ 	.word	0x00009270


	//   ....[203]....
        /*07b4*/ 	.word	0x000092f0


	//   ....[204]....
        /*07b8*/ 	.word	0x00009380


	//   ....[205]....
        /*07bc*/ 	.word	0x00009400


	//   ....[206]....
        /*07c0*/ 	.word	0x00009490


	//   ....[207]....
        /*07c4*/ 	.word	0x00009510


	//   ....[208]....
        /*07c8*/ 	.word	0x000095a0


	//   ....[209]....
        /*07cc*/ 	.word	0x00009620


	//   ....[210]....
        /*07d0*/ 	.word	0x000096b0


	//   ....[211]....
        /*07d4*/ 	.word	0x00009730


	//   ....[212]....
        /*07d8*/ 	.word	0x00009890


	//   ....[213]....
        /*07dc*/ 	.word	0x00009960


	//   ....[214]....
        /*07e0*/ 	.word	0x00009a10


	//   ....[215]....
        /*07e4*/ 	.word	0x00009ad0


	//   ....[216]....
        /*07e8*/ 	.word	0x00009b80


	//   ....[217]....
        /*07ec*/ 	.word	0x00009c40


	//   ....[218]....
        /*07f0*/ 	.word	0x00009cf0


	//   ....[219]....
        /*07f4*/ 	.word	0x00009db0


	//   ....[220]....
        /*07f8*/ 	.word	0x00009e60


	//   ....[221]....
        /*07fc*/ 	.word	0x00009f20


	//   ....[222]....
        /*0800*/ 	.word	0x00009fd0


	//   ....[223]....
        /*0804*/ 	.word	0x0000a090


	//   ....[224]....
        /*0808*/ 	.word	0x0000a140


	//   ....[225]....
        /*080c*/ 	.word	0x0000a200


	//   ....[226]....
        /*0810*/ 	.word	0x0000a2a0


	//   ....[227]....
        /*0814*/ 	.word	0x0000a360


	//   ....[228]....
        /*0818*/ 	.word	0x0000a400


	//   ....[229]....
        /*081c*/ 	.word	0x0000a470


	//   ....[230]....
        /*0820*/ 	.word	0x0000a4e0


	//   ....[231]....
        /*0824*/ 	.word	0x0000a550


	//   ....[232]....
        /*0828*/ 	.word	0x0000a5c0


	//   ....[233]....
        /*082c*/ 	.word	0x0000a630


	//----- nvinfo : EIATTR_VRC_CTA_INIT_COUNT
	.align		4
.L_148:
        /*0830*/ 	.byte	0x02, 0x4a
	.zero		1
	.zero		1


	//----- nvinfo : EIATTR_EXIT_INSTR_OFFSETS
	.align		4
        /*0834*/ 	.byte	0x04, 0x1c
        /*0836*/ 	.short	(.L_150 - .L_149)


	//   ....[0]....
.L_149:
        /*0838*/ 	.word	0x00002570


	//   ....[1]....
        /*083c*/ 	.word	0x000028d0


	//   ....[2]....
        /*0840*/ 	.word	0x000028f0


	//   ....[3]....
        /*0844*/ 	.word	0x00009740


	//   ....[4]....
        /*0848*/ 	.word	0x0000a410


	//----- nvinfo : EIATTR_MAX_THREADS
	.align		4
.L_150:
        /*084c*/ 	.byte	0x04, 0x05
        /*084e*/ 	.short	(.L_152 - .L_151)
.L_151:
        /*0850*/ 	.word	0x00000180
        /*0854*/ 	.word	0x00000001
        /*0858*/ 	.word	0x00000001


	//----- nvinfo : EIATTR_CRS_STACK_SIZE
	.align		4
.L_152:
        /*085c*/ 	.byte	0x04, 0x1e
        /*085e*/ 	.short	(.L_154 - .L_153)
.L_153:
        /*0860*/ 	.word	0x00000000


	//----- nvinfo : EIATTR_CBANK_PARAM_SIZE
	.align		4
.L_154:
        /*0864*/ 	.byte	0x03, 0x19
        /*0866*/ 	.short	0x004d


	//----- nvinfo : EIATTR_PARAM_CBANK
	.align		4
        /*0868*/ 	.byte	0x04, 0x0a
        /*086a*/ 	.short	(.L_156 - .L_155)
	.align		4
.L_155:
        /*086c*/ 	.word	index@(.nv.constant0._ZN3cub18CUB_300001_SM_10006detail10radix_sort29DeviceRadixSortOnesweepKernelINS1_5radix10policy_hubIiiyE10Policy1000ELNS0_9SortOrderE0EiiyiiNS1_21identity_decomposer_tEEEvPT5_SB_PT3_PKSC_PT1_PKSG_PT2_PKSK_T4_iiT6_)
        /*0870*/ 	.short	0x0380
        /*0872*/ 	.short	0x004d


	//----- nvinfo : EIATTR_SW_WAR
	.align		4
.L_156:
        /*0874*/ 	.byte	0x04, 0x36
        /*0876*/ 	.short	(.L_158 - .L_157)
.L_157:
        /*0878*/ 	.word	0x00000008
.L_158:


//--------------------- .nv.info._ZN3cub18CUB_300001_SM_10006detail10radix_sort33DeviceRadixSortExclusiveSumKernelINS1_5radix10policy_hubIiiyE10Policy1000EyEEvPT0_ --------------------------
	.section	.nv.info._ZN3cub18CUB_300001_SM_10006detail10radix_sort33DeviceRadixSortExclusiveSumKernelINS1_5radix10policy_hubIiiyE10Policy1000EyEEvPT0_,"",@"SHT_CUDA_INFO"
	.sectionflags	@""
	.align	4


	//----- nvinfo : EIATTR_CUDA_API_VERSION
	.align		4
        /*0000*/ 	.byte	0x04, 0x37
        /*0002*/ 	.short	(.L_160 - .L_159)
.L_159:
        /*0004*/ 	.word	0x00000082


	//----- nvinfo : EIATTR_KPARAM_INFO
	.align		4
.L_160:
        /*0008*/ 	.byte	0x04, 0x17
        /*000a*/ 	.short	(.L_162 - .L_161)
.L_161:
        /*000c*/ 	.word	0x00000000
        /*0010*/ 	.short	0x0000
        /*0012*/ 	.short	0x0000
        /*0014*/ 	.byte	0x00, 0xf5, 0x21, 0x00


	//----- nvinfo : EIATTR_SPARSE_MMA_MASK
	.align		4
.L_162:
        /*0018*/ 	.byte	0x03, 0x50
        /*001a*/ 	.short	0x0000


	//----- nvinfo : EIATTR_MAXREG_COUNT
	.align		4
        /*001c*/ 	.byte	0x03, 0x1b
        /*001e*/ 	.short	0x00ff


	//----- nvinfo : EIATTR_NUM_BARRIERS
	.align		4
        /*0020*/ 	.byte	0x02, 0x4c
        /*0022*/ 	.byte	0x01
	.zero		1


	//----- nvinfo : EIATTR_MERCURY_ISA_VERSION
	.align		4
        /*0024*/ 	.byte	0x03, 0x5f
        /*0026*/ 	.short	0x0101


	//----- nvinfo : EIATTR_COOP_GROUP_MASK_REGIDS
	.align		4
        /*0028*/ 	.byte	0x04, 0x29
        /*002a*/ 	.short	(.L_164 - .L_163)


	//   ....[0]....
.L_163:
        /*002c*/ 	.word	0xffffffff


	//   ....[1]....
        /*0030*/ 	.word	0xffffffff


	//   ....[2]....
        /*0034*/ 	.word	0xffffffff


	//   ....[3]....
        /*0038*/ 	.word	0xffffffff


	//   ....[4]....
        /*003c*/ 	.word	0xffffffff


	//   ....[5]....
        /*0040*/ 	.word	0xffffffff


	//   ....[6]....
        /*0044*/ 	.word	0xffffffff


	//   ....[7]....
        /*0048*/ 	.word	0xffffffff


	//   ....[8]....
        /*004c*/ 	.word	0xffffffff


	//   ....[9]....
        /*0050*/ 	.word	0xffffffff


	//   ....[10]....
        /*0054*/ 	.word	0x05000015


	//   ....[11]....
        /*0058*/ 	.word	0x05000015


	//   ....[12]....
        /*005c*/ 	.word	0x05000015


	//   ....[13]....
        /*0060*/ 	.word	0x05000015


	//   ....[14]....
        /*0064*/ 	.word	0x05000015


	//   ....[15]....
        /*0068*/ 	.word	0x05000015


	//   ....[16]....
        /*006c*/ 	.word	0x05000015


	//   ....[17]....
        /*0070*/ 	.word	0x05000015


	//   ....[18]....
        /*0074*/ 	.word	0x05000015


	//   ....[19]....
        /*0078*/ 	.word	0x05000015


	//----- nvinfo : EIATTR_COOP_GROUP_INSTR_OFFSETS
	.align		4
.L_164:
        /*007c*/ 	.byte	0x04, 0x28
        /*007e*/ 	.short	(.L_166 - .L_165)


	//   ....[0]....
.L_165:
        /*0080*/ 	.word	0x00000250


	//   ....[1]....
        /*0084*/ 	.word	0x00000260


	//   ....[2]....
        /*0088*/ 	.word	0x000002a0


	//   ....[3]....
        /*008c*/ 	.word	0x000002c0


	//   ....[4]....
        /*0090*/ 	.word	0x00000310


	//   ....[5]....
        /*0094*/ 	.word	0x00000320


	//   ....[6]....
        /*0098*/ 	.word	0x00000360


	//   ....[7]....
        /*009c*/ 	.word	0x00000380


	//   ....[8]....
        /*00a0*/ 	.word	0x000003d0


	//   ....[9]....
        /*00a4*/ 	.word	0x000003e0


	//   ....[10]....
        /*00a8*/ 	.word	0x00000660


	//   ....[11]....
        /*00ac*/ 	.word	0x000006b0


	//   ....[12]....
        /*00b0*/ 	.word	0x00000740


	//   ....[13]....
        /*00b4*/ 	.word	0x00000790


	//   ....[14]....
        /*00b8*/ 	.word	0x00000820


	//   ....[15]....
        /*00bc*/ 	.word	0x00000870


	//   ....[16]....
        /*00c0*/ 	.word	0x00000900


	//   ....[17]....
        /*00c4*/ 	.word	0x00000950


	//   ....[18]....
        /*00c8*/ 	.word	0x000009e0


	//   ....[19]....
        /*00cc*/ 	.word	0x00000a30


	//----- nvinfo : EIATTR_VRC_CTA_INIT_COUNT
	.align		4
.L_166:
        /*00d0*/ 	.byte	0x02, 0x4a
	.zero		1
	.zero		1


	//----- nvinfo : EIATTR_EXIT_INSTR_OFFSETS
	.align		4
        /*00d4*/ 	.byte	0x04, 0x1c
        /*00d6*/ 	.short	(.L_168 - .L_167)


	//   ....[0]....
.L_167:
        /*00d8*/ 	.word	0x000005d0


	//   ....[1]....
        /*00dc*/ 	.word	0x00000600


	//----- nvinfo : EIATTR_CRS_STACK_SIZE
	.align		4
.L_168:
        /*00e0*/ 	.byte	0x04, 0x1e
        /*00e2*/ 	.short	(.L_170 - .L_169)
.L_169:
        /*00e4*/ 	.word	0x00000000


	//----- nvinfo : EIATTR_CBANK_PARAM_SIZE
	.align		4
.L_170:
        /*00e8*/ 	.byte	0x03, 0x19
        /*00ea*/ 	.short	0x0008


	//----- nvinfo : EIATTR_PARAM_CBANK
	.align		4
        /*00ec*/ 	.byte	0x04, 0x0a
        /*00ee*/ 	.short	(.L_172 - .L_171)
	.align		4
.L_171:
        /*00f0*/ 	.word	index@(.nv.constant0._ZN3cub18CUB_300001_SM_10006detail10radix_sort33DeviceRadixSortExclusiveSumKernelINS1_5radix10policy_hubIiiyE10Policy1000EyEEvPT0_)
        /*00f4*/ 	.short	0x0380
        /*00f6*/ 	.short	0x0008


	//----- nvinfo : EIATTR_SW_WAR
	.align		4
.L_172:
        /*00f8*/ 	.byte	0x04, 0x36
        /*00fa*/ 	.short	(.L_174 - .L_173)
.L_173:
        /*00fc*/ 	.word	0x00000008
.L_174:


//--------------------- .nv.info._ZN3cub18CUB_300001_SM_10006detail10radix_sort30DeviceRadixSortHistogramKernelINS1_5radix10policy_hubIiiyE10Policy1000ELNS0_9SortOrderE0EiyNS1_21identity_decomposer_tEEEvPT2_PKT1_SA_iiT3_ --------------------------
	.section	.nv.info._ZN3cub18CUB_300001_SM_10006detail10radix_sort30DeviceRadixSortHistogramKernelINS1_5radix10policy_hubIiiyE10Policy1000ELNS0_9SortOrderE0EiyNS1_21identity_decomposer_tEEEvPT2_PKT1_SA_iiT3_,"",@"SHT_CUDA_INFO"
	.sectionflags	@""
	.align	4


	//----- nvinfo : EIATTR_CUDA_API_VERSION
	.align		4
        /*0000*/ 	.byte	0x04, 0x37
        /*0002*/ 	.short	(.L_176 - .L_175)
.L_175:
        /*0004*/ 	.word	0x00000082


	//----- nvinfo : EIATTR_KPARAM_INFO
	.align		4
.L_176:
        /*0008*/ 	.byte	0x04, 0x17
        /*000a*/ 	.short	(.L_178 - .L_177)
.L_177:
        /*000c*/ 	.word	0x00000000
        /*0010*/ 	.short	0x0005
        /*0012*/ 	.short	0x0020
        /*0014*/ 	.byte	0x00, 0xf0, 0x05, 0x00


	//----- nvinfo : EIATTR_KPARAM_INFO
	.align		4
.L_178:
        /*0018*/ 	.byte	0x04, 0x17
        /*001a*/ 	.short	(.L_180 - .L_179)
.L_179:
        /*001c*/ 	.word	0x00000000
        /*0020*/ 	.short	0x0004
        /*0022*/ 	.short	0x001c
        /*0024*/ 	.byte	0x00, 0xf0, 0x11, 0x00


	//----- nvinfo : EIATTR_KPARAM_INFO
	.align		4
.L_180:
        /*0028*/ 	.byte	0x04, 0x17
        /*002a*/ 	.short	(.L_182 - .L_181)
.L_181:
        /*002c*/ 	.word	0x00000000
        /*0030*/ 	.short	0x0003
        /*0032*/ 	.short	0x0018
        /*0034*/ 	.byte	0x00, 0xf0, 0x11, 0x00


	//----- nvinfo : EIATTR_KPARAM_INFO
	.align		4
.L_182:
        /*0038*/ 	.byte	0x04, 0x17
        /*003a*/ 	.short	(.L_184 - .L_183)
.L_183:
        /*003c*/ 	.word	0x00000000
        /*0040*/ 	.short	0x0002
        /*0042*/ 	.short	0x0010
        /*0044*/ 	.byte	0x00, 0xf0, 0x21, 0x00


	//----- nvinfo : EIATTR_KPARAM_INFO
	.align		4
.L_184:
        /*0048*/ 	.byte	0x04, 0x17
        /*004a*/ 	.short	(.L_186 - .L_185)
.L_185:
        /*004c*/ 	.word	0x00000000
        /*0050*/ 	.short	0x0001
        /*0052*/ 	.short	0x0008
        /*0054*/ 	.byte	0x00, 0xf5, 0x21, 0x00


	//----- nvinfo : EIATTR_KPARAM_INFO
	.align		4
.L_186:
        /*0058*/ 	.byte	0x04, 0x17
        /*005a*/ 	.short	(.L_188 - .L_187)
.L_187:
        /*005c*/ 	.word	0x00000000
        /*0060*/ 	.short	0x0000
        /*0062*/ 	.short	0x0000
        /*0064*/ 	.byte	0x00, 0xf5, 0x21, 0x00


	//----- nvinfo : EIATTR_SPARSE_MMA_MASK
	.align		4
.L_188:
        /*0068*/ 	.byte	0x03, 0x50
        /*006a*/ 	.short	0x0000


	//----- nvinfo : EIATTR_MAXREG_COUNT
	.align		4
        /*006c*/ 	.byte	0x03, 0x1b
        /*006e*/ 	.short	0x00ff


	//----- nvinfo : EIATTR_NUM_BARRIERS
	.align		4
        /*0070*/ 	.byte	0x02, 0x4c
        /*0072*/ 	.byte	0x01
	.zero		1


	//----- nvinfo : EIATTR_MERCURY_ISA_VERSION
	.align		4
        /*0074*/ 	.byte	0x03, 0x5f
        /*0076*/ 	.short	0x0101


	//----- nvinfo : EIATTR_VRC_CTA_INIT_COUNT
	.align		4
        /*0078*/ 	.byte	0x02, 0x4a
	.zero		1
	.zero		1


	//----- nvinfo : EIATTR_EXIT_INSTR_OFFSETS
	.align		4
        /*007c*/ 	.byte	0x04, 0x1c
        /*007e*/ 	.short	(.L_190 - .L_189)


	//   ....[0]....
.L_189:
        /*0080*/ 	.word	0x00000040


	//   ....[1]....
        /*0084*/ 	.word	0x00002ee0


	//----- nvinfo : EIATTR_MAX_THREADS
	.align		4
.L_190:
        /*0088*/ 	.byte	0x04, 0x05
        /*008a*/ 	.short	(.L_192 - .L_191)
.L_191:
        /*008c*/ 	.word	0x00000080
        /*0090*/ 	.word	0x00000001
        /*0094*/ 	.word	0x00000001


	//----- nvinfo : EIATTR_CRS_STACK_SIZE
	.align		4
.L_192:
        /*0098*/ 	.byte	0x04, 0x1e
        /*009a*/ 	.short	(.L_194 - .L_193)
.L_193:
        /*009c*/ 	.word	0x00000000


	//----- nvinfo : EIATTR_CBANK_PARAM_SIZE
	.align		4
.L_194:
        /*00a0*/ 	.byte	0x03, 0x19
        /*00a2*/ 	.short	0x0021


	//----- nvinfo : EIATTR_PARAM_CBANK
	.align		4
        /*00a4*/ 	.byte	0x04, 0x0a
        /*00a6*/ 	.short	(.L_196 - .L_195)
	.align		4
.L_195:
        /*00a8*/ 	.word	index@(.nv.constant0._ZN3cub18CUB_300001_SM_10006detail10radix_sort30DeviceRadixSortHistogramKernelINS1_5radix10policy_hubIiiyE10Policy1000ELNS0_9SortOrderE0EiyNS1_21identity_decomposer_tEEEvPT2_PKT1_SA_iiT3_)
        /*00ac*/ 	.short	0x0380
        /*00ae*/ 	.short	0x0021


	//----- nvinfo : EIATTR_SW_WAR
	.align		4
.L_196:
        /*00b0*/ 	.byte	0x04, 0x36
        /*00b2*/ 	.short	(.L_198 - .L_197)
.L_197:
        /*00b4*/ 	.word	0x00000008
.L_198:


//--------------------- .nv.info._ZN3cub18CUB_300001_SM_10006detail10radix_sort31DeviceRadixSortSingleTileKernelINS1_5radix10policy_hubIiiyE10Policy1000ELNS0_9SortOrderE0EiiyNS1_21identity_decomposer_tEEEvPKT1_PSA_PKT2_PSE_T3_iiT4_ --------------------------
	.section	.nv.info._ZN3cub18CUB_300001_SM_10006detail10radix_sort31DeviceRadixSortSingleTileKernelINS1_5radix10policy_hubIiiyE10Policy1000ELNS0_9SortOrderE0EiiyNS1_21identity_decomposer_tEEEvPKT1_PSA_PKT2_PSE_T3_iiT4_,"",@"SHT_CUDA_INFO"
	.sectionflags	@""
	.align	4


	//----- nvinfo : EIATTR_CUDA_API_VERSION
	.align		4
        /*0000*/ 	.byte	0x04, 0x37
        /*0002*/ 	.short	(.L_200 - .L_199)
.L_199:
        /*0004*/ 	.word	0x00000082


	//----- nvinfo : EIATTR_KPARAM_INFO
	.align		4
.L_200:
        /*0008*/ 	.byte	0x04, 0x17
        /*000a*/ 	.short	(.L_202 - .L_201)
.L_201:
        /*000c*/ 	.word	0x00000000
        /*0010*/ 	.short	0x0007
        /*0012*/ 	.short	0x0030
        /*0014*/ 	.byte	0x00, 0xf0, 0x05, 0x00


	//----- nvinfo : EIATTR_KPARAM_INFO
	.align		4
.L_202:
        /*0018*/ 	.byte	0x04, 0x17
        /*001a*/ 	.short	(.L_204 - .L_203)
.L_203:
        /*001c*/ 	.word	0x00000000
        /*0020*/ 	.short	0x0006
        /*0022*/ 	.short	0x002c
        /*0024*/ 	.byte	0x00, 0xf0, 0x11, 0x00


	//----- nvinfo : EIATTR_KPARAM_INFO
	.align		4
.L_204:
        /*0028*/ 	.byte	0x04, 0x17
        /*002a*/ 	.short	(.L_206 - .L_205)
.L_205:
        /*002c*/ 	.word	0x00000000
        /*0030*/ 	.short	0x0005
        /*0032*/ 	.short	0x0028
        /*0034*/ 	.byte	0x00, 0xf0, 0x11, 0x00


	//----- nvinfo : EIATTR_KPARAM_INFO
	.align		4
.L_206:
        /*0038*/ 	.byte	0x04, 0x17
        /*003a*/ 	.short	(.L_208 - .L_207)
.L_207:
        /*003c*/ 	.word	0x00000000
        /*0040*/ 	.short	0x0004
        /*0042*/ 	.short	0x0020
        /*0044*/ 	.byte	0x00, 0xf0, 0x21, 0x00


	//----- nvinfo : EIATTR_KPARAM_INFO
	.align		4
.L_208:
        /*0048*/ 	.byte	0x04, 0x17
        /*004a*/ 	.short	(.L_210 - .L_209)
.L_209:
        /*004c*/ 	.word	0x00000000
        /*0050*/ 	.short	0x0003
        /*0052*/ 	.short	0x0018
        /*0054*/ 	.byte	0x00, 0xf5, 0x21, 0x00


	//----- nvinfo : EIATTR_KPARAM_INFO
	.align		4
.L_210:
        /*0058*/ 	.byte	0x04, 0x17
        /*005a*/ 	.short	(.L_212 - .L_211)
.L_211:
        /*005c*/ 	.word	0x00000000
        /*0060*/ 	.short	0x0002
        /*0062*/ 	.short	0x0010
        /*0064*/ 	.byte	0x00, 0xf5, 0x21, 0x00


	//----- nvinfo : EIATTR_KPARAM_INFO
	.align		4
.L_212:
        /*0068*/ 	.byte	0x04, 0x17
        /*006a*/ 	.short	(.L_214 - .L_213)
.L_213:
        /*006c*/ 	.word	0x00000000
        /*0070*/ 	.short	0x0001
        /*0072*/ 	.short	0x0008
        /*0074*/ 	.byte	0x00, 0xf5, 0x21, 0x00


	//----- nvinfo : EIATTR_KPARAM_INFO
	.align		4
.L_214:
        /*0078*/ 	.byte	0x04, 0x17
        /*007a*/ 	.short	(.L_216 - .L_215)
.L_215:
        /*007c*/ 	.word	0x00000000
        /*0080*/ 	.short	0x0000
        /*0082*/ 	.short	0x0000
        /*0084*/ 	.byte	0x00, 0xf5, 0x21, 0x00


	//----- nvinfo : EIATTR_SPARSE_MMA_MASK
	.align		4
.L_216:
        /*0088*/ 	.byte	0x03, 0x50
        /*008a*/ 	.short	0x0000


	//----- nvinfo : EIATTR_MAXREG_COUNT
	.align		4
        /*008c*/ 	.byte	0x03, 0x1b
        /*008e*/ 	.short	0x00ff


	//----- nvinfo : EIATTR_NUM_BARRIERS
	.align		4
        /*0090*/ 	.byte	0x02, 0x4c
        /*0092*/ 	.byte	0x01
	.zero		1


	//----- nvinfo : EIATTR_MERCURY_ISA_VERSION
	.align		4
        /*0094*/ 	.byte	0x03, 0x5f
        /*0096*/ 	.short	0x0101


	//----- nvinfo : EIATTR_COOP_GROUP_MASK_REGIDS
	.align		4
        /*0098*/ 	.byte	0x04, 0x29
        /*009a*/ 	.short	(.L_218 - .L_217)


	//   ....[0]....
.L_217:
        /*009c*/ 	.word	0xffffffff


	//   ....[1]....
        /*00a0*/ 	.word	0xffffffff


	//   ....[2]....
        /*00a4*/ 	.word	0xffffffff


	//   ....[3]....
        /*00a8*/ 	.word	0xffffffff


	//   ....[4]....
        /*00ac*/ 	.word	0xffffffff


	//----- nvinfo : EIATTR_COOP_GROUP_INSTR_OFFSETS
	.align		4
.L_218:
        /*00b0*/ 	.byte	0x04, 0x28
        /*00b2*/ 	.short	(.L_220 - .L_219)


	//   ....[0]....
.L_219:
        /*00b4*/ 	.word	0x00001e20


	//   ....[1]....
        /*00b8*/ 	.word	0x00001e40


	//   ....[2]....
        /*00bc*/ 	.word	0x00001e60


	//   ....[3]....
        /*00c0*/ 	.word	0x00001e80


	//   ....[4]....
        /*00c4*/ 	.word	0x00001ea0


	//----- nvinfo : EIATTR_VRC_CTA_INIT_COUNT
	.align		4
.L_220:
        /*00c8*/ 	.byte	0x02, 0x4a
	.zero		1
	.zero		1


	//----- nvinfo : EIATTR_EXIT_INSTR_OFFSETS
	.align		4
        /*00cc*/ 	.byte	0x04, 0x1c
        /*00ce*/ 	.short	(.L_222 - .L_221)


	//   ....[0]....
.L_221:
        /*00d0*/ 	.word	0x00003bf0


	//   ....[1]....
        /*00d4*/ 	.word	0x00003c40


	//----- nvinfo : EIATTR_MAX_THREADS
	.align		4
.L_222:
        /*00d8*/ 	.byte	0x04, 0x05
        /*00da*/ 	.short	(.L_224 - .L_223)
.L_223:
        /*00dc*/ 	.word	0x00000100
        /*00e0*/ 	.word	0x00000001
        /*00e4*/ 	.word	0x00000001


	//----- nvinfo : EIATTR_CBANK_PARAM_SIZE
	.align		4
.L_224:
        /*00e8*/ 	.byte	0x03, 0x19
        /*00ea*/ 	.short	0x0031


	//----- nvinfo : EIATTR_PARAM_CBANK
	.align		4
        /*00ec*/ 	.byte	0x04, 0x0a
        /*00ee*/ 	.short	(.L_226 - .L_225)
	.align		4
.L_225:
        /*00f0*/ 	.word	index@(.nv.constant0._ZN3cub18CUB_300001_SM_10006detail10radix_sort31DeviceRadixSortSingleTileKernelINS1_5radix10policy_hubIiiyE10Policy1000ELNS0_9SortOrderE0EiiyNS1_21identity_decomposer_tEEEvPKT1_PSA_PKT2_PSE_T3_iiT4_)
        /*00f4*/ 	.short	0x0380
        /*00f6*/ 	.short	0x0031


	//----- nvinfo : EIATTR_SW_WAR
	.align		4
.L_226:
        /*00f8*/ 	.byte	0x04, 0x36
        /*00fa*/ 	.short	(.L_228 - .L_227)
.L_227:
        /*00fc*/ 	.word	0x00000008
.L_228:


//--------------------- .nv.info._ZN3cub18CUB_300001_SM_10006detail4scan16DeviceScanKernelINS2_10policy_hubIiiimN4cuda3std3__44plusIvEEE10Policy1000EPiSC_NS0_13ScanTileStateIiLb1EEES9_NS1_10InputValueIiSC_EEmiLb0EiEEvT0_T1_T2_iT3_T4_T5_ --------------------------
	.section	.nv.info._ZN3cub18CUB_300001_SM_10006detail4scan16DeviceScanKernelINS2_10policy_hubIiiimN4cuda3std3__44plusIvEEE10Policy1000EPiSC_NS0_13ScanTileStateIiLb1EEES9_NS1_10InputValueIiSC_EEmiLb0EiEEvT0_T1_T2_iT3_T4_T5_,"",@"SHT_CUDA_INFO"
	.sectionflags	@""
	.align	4


	//----- nvinfo : EIATTR_CUDA_API_VERSION
	.align		4
        /*0000*/ 	.byte	0x04, 0x37
        /*0002*/ 	.short	(.L_230 - .L_229)
.L_229:
        /*0004*/ 	.word	0x00000082


	//----- nvinfo : EIATTR_KPARAM_INFO
	.align		4
.L_230:
        /*0008*/ 	.byte	0x04, 0x17
        /*000a*/ 	.short	(.L_232 - .L_231)
.L_231:
        /*000c*/ 	.word	0x00000000
        /*0010*/ 	.short	0x0006
        /*0012*/ 	.short	0x0030
        /*0014*/ 	.byte	0x00, 0xf0, 0x21, 0x00


	//----- nvinfo : EIATTR_KPARAM_INFO
	.align		4
.L_232:
        /*0018*/ 	.byte	0x04, 0x17
        /*001a*/ 	.short	(.L_234 - .L_233)
.L_233:
        /*001c*/ 	.word	0x00000000
        /*0020*/ 	.short	0x0005
        /*0022*/ 	.short	0x0020
        /*0024*/ 	.byte	0x00, 0xf0, 0x41, 0x00


	//----- nvinfo : EIATTR_KPARAM_INFO
	.align		4
.L_234:
        /*0028*/ 	.byte	0x04, 0x17
        /*002a*/ 	.short	(.L_236 - .L_235)
.L_235:
        /*002c*/ 	.word	0x00000000
        /*0030*/ 	.short	0x0004
        /*0032*/ 	.short	0x001c
        /*0034*/ 	.byte	0x00, 0xf0, 0x05, 0x00


	//----- nvinfo : EIATTR_KPARAM_INFO
	.align		4
.L_236:
        /*0038*/ 	.byte	0x04, 0x17
        /*003a*/ 	.short	(.L_238 - .L_237)
.L_237:
        /*003c*/ 	.word	0x00000000
        /*0040*/ 	.short	0x0003
        /*0042*/ 	.short	0x0018
        /*0044*/ 	.byte	0x00, 0xf0, 0x11, 0x00


	//----- nvinfo : EIATTR_KPARAM_INFO
	.align		4
.L_238:
        /*0048*/ 	.byte	0x04, 0x17
        /*004a*/ 	.short	(.L_240 - .L_239)
.L_239:
        /*004c*/ 	.word	0x00000000
        /*0050*/ 	.short	0x0002
        /*0052*/ 	.short	0x0010
        /*0054*/ 	.byte	0x00, 0xf0, 0x21, 0x00


	//----- nvinfo : EIATTR_KPARAM_INFO
	.align		4
.L_240:
        /*0058*/ 	.byte	0x04, 0x17
        /*005a*/ 	.short	(.L_242 - .L_241)
.L_241:
        /*005c*/ 	.word	0x00000000
        /*0060*/ 	.short	0x0001
        /*0062*/ 	.short	0x0008
        /*0064*/ 	.byte	0x00, 0xf5, 0x21, 0x00


	//----- nvinfo : EIATTR_KPARAM_INFO
	.align		4
.L_242:
        /*0068*/ 	.byte	0x04, 0x17
        /*006a*/ 	.short	(.L_244 - .L_243)
.L_243:
        /*006c*/ 	.word	0x00000000
        /*0070*/ 	.short	0x0000
        /*0072*/ 	.short	0x0000
        /*0074*/ 	.byte	0x00, 0xf5, 0x21, 0x00


	//----- nvinfo : EIATTR_SPARSE_MMA_MASK
	.align		4
.L_244:
        /*0078*/ 	.byte	0x03, 0x50
        /*007a*/ 	.short	0x0000


	//----- nvinfo : EIATTR_MAXREG_COUNT
	.align		4
        /*007c*/ 	.byte	0x03, 0x1b
        /*007e*/ 	.short	0x0080


	//----- nvinfo : EIATTR_NUM_BARRIERS
	.align		4
        /*0080*/ 	.byte	0x02, 0x4c
        /*0082*/ 	.byte	0x01
	.zero		1


	//----- nvinfo : EIATTR_MERCURY_ISA_VERSION
	.align		4
        /*0084*/ 	.byte	0x03, 0x5f
        /*0086*/ 	.short	0x0101


	//----- nvinfo : EIATTR_COOP_GROUP_MASK_REGIDS
	.align		4
        /*0088*/ 	.byte	0x04, 0x29
        /*008a*/ 	.short	(.L_246 - .L_245)


	//   ....[0]....
.L_245:
        /*008c*/ 	.word	0xffffffff


	//   ....[1]....
        /*0090*/ 	.word	0xffffffff


	//   ....[2]....
        /*0094*/ 	.word	0xffffffff


	//   ....[3]....
        /*0098*/ 	.word	0xffffffff


	//   ....[4]....
        /*009c*/ 	.word	0xffffffff


	//   ....[5]....
        /*00a0*/ 	.word	0xffffffff


	//   ....[6]....
        /*00a4*/ 	.word	0xffffffff


	//   ....[7]....
        /*00a8*/ 	.word	0xffffffff


	//   ....[8]....
        /*00ac*/ 	.word	0xffffffff


	//   ....[9]....
        /*00b0*/ 	.word	0xffffffff


	//   ....[10]....
        /*00b4*/ 	.word	0xffffffff


	//   ....[11]....
        /*00b8*/ 	.word	0xffffffff


	//   ....[12]....
        /*00bc*/ 	.word	0xffffffff


	//   ....[13]....
        /*00c0*/ 	.word	0xffffffff


	//   ....[14]....
        /*00c4*/ 	.word	0xffffffff


	//   ....[15]....
        /*00c8*/ 	.word	0xffffffff


	//   ....[16]....
        /*00cc*/ 	.word	0xffffffff


	//   ....[17]....
        /*00d0*/ 	.word	0xffffffff


	//   ....[18]....
        /*00d4*/ 	.word	0xffffffff


	//   ....[19]....
        /*00d8*/ 	.word	0xffffffff


	//   ....[20]....
        /*00dc*/ 	.word	0xffffffff


	//   ....[21]....
        /*00e0*/ 	.word	0xffffffff


	//   ....[22]....
        /*00e4*/ 	.word	0xffffffff


	//   ....[23]....
        /*00e8*/ 	.word	0xffffffff


	//   ....[24]....
        /*00ec*/ 	.word	0xffffffff


	//   ....[25]....
        /*00f0*/ 	.word	0xffffffff


	//   ....[26]....
        /*00f4*/ 	.word	0xffffffff


	//   ....[27]....
        /*00f8*/ 	.word	0xffffffff


	//   ....[28]....
        /*00fc*/ 	.word	0xffffffff


	//   ....[29]....
        /*0100*/ 	.word	0xffffffff


	//   ....[30]....
        /*0104*/ 	.word	0xffffffff


	//   ....[31]....
        /*0108*/ 	.word	0xffffffff


	//   ....[32]....
        /*010c*/ 	.word	0xffffffff


	//   ....[33]....
        /*0110*/ 	.word	0xffffffff


	//   ....[34]....
        /*0114*/ 	.word	0xffffffff


	//   ....[35]....
        /*0118*/ 	.word	0xffffffff


	//   ....[36]....
        /*011c*/ 	.word	0xffffffff


	//   ....[37]....
        /*0120*/ 	.word	0xffffffff


	//   ....[38]....
        /*0124*/ 	.word	0xffffffff


	//   ....[39]....
        /*0128*/ 	.word	0xffffffff


	//   ....[40]....
        /*012c*/ 	.word	0xffffffff


	//   ....[41]....
        /*0130*/ 	.word	0xffffffff


	//   ....[42]....
        /*0134*/ 	.word	0xffffffff


	//   ....[43]....
        /*0138*/ 	.word	0xffffffff


	//   ....[44]....
        /*013c*/ 	.word	0xffffffff


	//   ....[45]....
        /*0140*/ 	.word	0xffffffff


	//   ....[46]....
        /*0144*/ 	.word	0xffffffff


	//   ....[47]....
        /*0148*/ 	.word	0xffffffff


	//   ....[48]....
        /*014c*/ 	.word	0xffffffff


	//   ....[49]....
        /*0150*/ 	.word	0xffffffff


	//   ....[50]....
        /*0154*/ 	.word	0xffffffff


	//   ....[51]....
        /*0158*/ 	.word	0xffffffff


	//   ....[52]....
        /*015c*/ 	.word	0xffffffff


	//   ....[53]....
        /*0160*/ 	.word	0xffffffff


	//   ....[54]....
        /*0164*/ 	.word	0xffffffff


	//   ....[55]....
        /*0168*/ 	.word	0xffffffff


	//   ....[56]....
        /*016c*/ 	.word	0xffffffff


	//   ....[57]....
        /*0170*/ 	.word	0xffffffff


	//   ....[58]....
        /*0174*/ 	.word	0xffffffff


	//   ....[59]....
        /*0178*/ 	.word	0xffffffff


	//   ....[60]....
        /*017c*/ 	.word	0x0500000a


	//   ....[61]....
        /*0180*/ 	.word	0x0500000a


	//   ....[62]....
        /*0184*/ 	.word	0x0500000a


	//   ....[63]....
        /*0188*/ 	.word	0x0500000a


	//   ....[64]....
        /*018c*/ 	.word	0x0500000a


	//   ....[65]....
        /*0190*/ 	.word	0x0500000a


	//   ....[66]....
        /*0194*/ 	.word	0x0500000a


	//   ....[67]....
        /*0198*/ 	.word	0x0500000a


	//   ....[68]....
        /*019c*/ 	.word	0x0500000a


	//   ....[69]....
        /*01a0*/ 	.word	0x0500000a


	//   ....[70]....
        /*01a4*/ 	.word	0x0500000a


	//   ....[71]....
        /*01a8*/ 	.word	0x0500000a


	//   ....[72]....
        /*01ac*/ 	.word	0x0500000a


	//   ....[73]....
        /*01b0*/ 	.word	0x0500000a


	//   ....[74]....
        /*01b4*/ 	.word	0x0500000a


	//   ....[75]....
        /*01b8*/ 	.word	0x0500000a


	//   ....[76]....
        /*01bc*/ 	.word	0x0500000a


	//   ....[77]....
        /*01c0*/ 	.word	0x0500000a


	//   ....[78]....
        /*01c4*/ 	.word	0x0500000a


	//   ....[79]....
        /*01c8*/ 	.word	0x0500000a


	//   ....[80]....
        /*01cc*/ 	.word	0x0500000a


	//   ....[81]....
        /*01d0*/ 	.word	0x0500000a


	//   ....[82]....
        /*01d4*/ 	.word	0x0500000a


	//   ....[83]....
        /*01d8*/ 	.word	0x0500000a


	//   ....[84]....
        /*01dc*/ 	.word	0x0500000a


	//   ....[85]....
        /*01e0*/ 	.word	0x0500000a


	//   ....[86]....
        /*01e4*/ 	.word	0x0500000a


	//   ....[87]....
        /*01e8*/ 	.word	0x0500000a


	//   ....[88]....
        /*01ec*/ 	.word	0x0500000a


	//   ....[89]....
        /*01f0*/ 	.word	0x0500000a


	//   ....[90]....
        /*01f4*/ 	.word	0x0500000a


	//   ....[91]....
        /*01f8*/ 	.word	0x0500000a


	//   ....[92]....
        /*01fc*/ 	.word	0x0500000a


	//   ....[93]....
        /*0200*/ 	.word	0x0500000a


	//   ....[94]....
        /*0204*/ 	.word	0x0500000a


	//   ....[95]....
        /*0208*/ 	.word	0x0500000a


	//----- nvinfo : EIATTR_COOP_GROUP_INSTR_OFFSETS
	.align		4
.L_246:
        /*020c*/ 	.byte	0x04, 0x28
        /*020e*/ 	.short	(.L_248 - .L_247)


	//   ....[0]....
.L_247:
        /*0210*/ 	.word	0x000004d0


	//   ....[1]....
        /*0214*/ 	.word	0x000006f0


	//   ....[2]....
        /*0218*/ 	.word	0x00000710


	//   ....[3]....
        /*021c*/ 	.word	0x00000730


	//   ....[4]....
        /*0220*/ 	.word	0x00000750


	//   ....[5]....
        /*0224*/ 	.word	0x00000770


	//   ....[6]....
        /*0228*/ 	.word	0x00000b80


	//   ....[7]....
        /*022c*/ 	.word	0x00000ba0


	//   ....[8]....
        /*0230*/ 	.word	0x00000bc0


	//   ....[9]....
        /*0234*/ 	.word	0x00000be0


	//   ....[10]....
        /*0238*/ 	.word	0x00000c00


	//   ....[11]....
        /*023c*/ 	.word	0x00001000


	//   ....[12]....
        /*0240*/ 	.word	0x00001090


	//   ....[13]....
        /*0244*/ 	.word	0x000010f0


	//   ....[14]....
        /*0248*/ 	.word	0x00001160


	//   ....[15]....
        /*024c*/ 	.word	0x000011c0


	//   ....[16]....
        /*0250*/ 	.word	0x00001210


	//   ....[17]....
        /*0254*/ 	.word	0x00001270


	//   ....[18]....
        /*0258*/ 	.word	0x000012c0


	//   ....[19]....
        /*025c*/ 	.word	0x000012e0


	//   ....[20]....
        /*0260*/ 	.word	0x000013a0


	//   ....[21]....
        /*0264*/ 	.word	0x00001430


	//   ....[22]....
        /*0268*/ 	.word	0x00001480


	//   ....[23]....
        /*026c*/ 	.word	0x000014e0


	//   ....[24]....
        /*0270*/ 	.word	0x00001540


	//   ....[25]....
        /*0274*/ 	.word	0x00001580


	//   ....[26]....
        /*0278*/ 	.word	0x000015c0


	//   ....[27]....
        /*027c*/ 	.word	0x00001600


	//   ....[28]....
        /*0280*/ 	.word	0x00001610


	//   ....[29]....
        /*0284*/ 	.word	0x00001a50


	//   ....[30]....
        /*0288*/ 	.word	0x00002430


	//   ....[31]....
        /*028c*/ 	.word	0x00002650


	//   ....[32]....
        /*0290*/ 	.word	0x00002670


	//   ....[33]....
        /*0294*/ 	.word	0x00002690


	//   ....[34]....
        /*0298*/ 	.word	0x000026b0


	//   ....[35]....
        /*029c*/ 	.word	0x000026d0


	//   ....[36]....
        /*02a0*/ 	.word	0x00002a60


	//   ....[37]....
        /*02a4*/ 	.word	0x00002a80


	//   ....[38]....
        /*02a8*/ 	.word	0x00002aa0


	//   ....[39]....
        /*02ac*/ 	.word	0x00002ac0


	//   ....[40]....
        /*02b0*/ 	.word	0x00002ae0


	//   ....[41]....
        /*02b4*/ 	.word	0x00002ee0


	//   ....[42]....
        /*02b8*/ 	.word	0x00002f70


	//   ....[43]....
        /*02bc*/ 	.word	0x00002fd0


	//   ....[44]....
        /*02c0*/ 	.word	0x00003030


	//   ....[45]....
        /*02c4*/ 	.word	0x00003090


	//   ....[46]....
        /*02c8*/ 	.word	0x000030f0


	//   ....[47]....
        /*02cc*/ 	.word	0x00003140


	//   ....[48]....
        /*02d0*/ 	.word	0x000031b0


	//   ....[49]....
        /*02d4*/ 	.word	0x000031c0


	//   ....[50]....
        /*02d8*/ 	.word	0x000032a0


	//   ....[51]....
        /*02dc*/ 	.word	0x00003330


	//   ....[52]....
        /*02e0*/ 	.word	0x00003380


	//   ....[53]....
        /*02e4*/ 	.word	0x000033f0


	//   ....[54]....
        /*02e8*/ 	.word	0x00003450


	//   ....[55]....
        /*02ec*/ 	.word	0x000034a0


	//   ....[56]....
        /*02f0*/ 	.word	0x000034e0


	//   ....[57]....
        /*02f4*/ 	.word	0x00003540


	//   ....[58]....
        /*02f8*/ 	.word	0x00003550


	//   ....[59]....
        /*02fc*/ 	.word	0x000039d0


	//   ....[60]....
        /*0300*/ 	.word	0x00003f80


	//   ....[61]....
        /*0304*/ 	.word	0x00004000


	//   ....[62]....
        /*0308*/ 	.word	0x00004090


	//   ....[63]....
        /*030c*/ 	.word	0x00004170


	//   ....[64]....
        /*0310*/ 	.word	0x000041f0


	//   ....[65]....
        /*0314*/ 	.word	0x00004280


	//   ....[66]....
        /*0318*/ 	.word	0x00004300


	//   ....[67]....
        /*031c*/ 	.word	0x00004380


	//   ....[68]....
        /*0320*/ 	.word	0x000043b0


	//   ....[69]....
        /*0324*/ 	.word	0x00004480


	//   ....[70]....
        /*0328*/ 	.word	0x00004500


	//   ....[71]....
        /*032c*/ 	.word	0x00004580


	//   ....[72]....
        /*0330*/ 	.word	0x00004630


	//   ....[73]....
        /*0334*/ 	.word	0x000046c0


	//   ....[74]....
        /*0338*/ 	.word	0x00004740


	//   ....[75]....
        /*033c*/ 	.word	0x000047b0


	//   ....[76]....
        /*0340*/ 	.word	0x00004830


	//   ....[77]....
        /*0344*/ 	.word	0x00004890


	//   ....[78]....
        /*0348*/ 	.word	0x00004900


	//   ....[79]....
        /*034c*/ 	.word	0x00004980


	//   ....[80]....
        /*0350*/ 	.word	0x00004a20


	//   ....[81]....
        /*0354*/ 	.word	0x00004ae0


	//   ....[82]....
        /*0358*/ 	.word	0x00004b80


	//   ....[83]....
        /*035c*/ 	.word	0x00004c10


	//   ....[84]....
        /*0360*/ 	.word	0x00004ca0


	//   ....[85]....
        /*0364*/ 	.word	0x00004d10


	//   ....[86]....
        /*0368*/ 	.word	0x00004d40


	//   ....[87]....
        /*036c*/ 	.word	0x00004e10


	//   ....[88]....
        /*0370*/ 	.word	0x00004e90


	//   ....[89]....
        /*0374*/ 	.word	0x00004f10


	//   ....[90]....
        /*0378*/ 	.word	0x00004fd0


	//   ....[91]....
        /*037c*/ 	.word	0x00005070


	//   ....[92]....
        /*0380*/ 	.word	0x00005100


	//   ....[93]....
        /*0384*/ 	.word	0x00005190


	//   ....[94]....
        /*0388*/ 	.word	0x00005220


	//   ....[95]....
        /*038c*/ 	.word	0x00005280


	//----- nvinfo : EIATTR_VRC_CTA_INIT_COUNT
	.align		4
.L_248:
        /*0390*/ 	.byte	0x02, 0x4a
	.zero		1
	.zero		1


	//----- nvinfo : EIATTR_EXIT_INSTR_OFFSETS
	.align		4
        /*0394*/ 	.byte	0x04, 0x1c
        /*0396*/ 	.short	(.L_250 - .L_249)


	//   ....[0]....
.L_249:
        /*0398*/ 	.word	0x00001ce0


	//   ....[1]....
        /*039c*/ 	.word	0x00001d10


	//   ....[2]....
        /*03a0*/ 	.word	0x00003f10


	//   ....[3]....
        /*03a4*/ 	.word	0x00003f30


	//----- nvinfo : EIATTR_MAX_THREADS
	.align		4
.L_250:
        /*03a8*/ 	.byte	0x04, 0x05
        /*03aa*/ 	.short	(.L_252 - .L_251)
.L_251:
        /*03ac*/ 	.word	0x000001a0
        /*03b0*/ 	.word	0x00000001
        /*03b4*/ 	.word	0x00000001


	//----- nvinfo : EIATTR_CRS_STACK_SIZE
	.align		4
.L_252:
        /*03b8*/ 	.byte	0x04, 0x1e
        /*03ba*/ 	.short	(.L_254 - .L_253)
.L_253:
        /*03bc*/ 	.word	0x00000000


	//----- nvinfo : EIATTR_CBANK_PARAM_SIZE
	.align		4
.L_254:
        /*03c0*/ 	.byte	0x03, 0x19
        /*03c2*/ 	.short	0x0038


	//----- nvinfo : EIATTR_PARAM_CBANK
	.align		4
        /*03c4*/ 	.byte	0x04, 0x0a
        /*03c6*/ 	.short	(.L_256 - .L_255)
	.align		4
.L_255:
        /*03c8*/ 	.word	index@(.nv.constant0._ZN3cub18CUB_300001_SM_10006detail4scan16DeviceScanKernelINS2_10policy_hubIiiimN4cuda3std3__44plusIvEEE10Policy1000EPiSC_NS0_13ScanTileStateIiLb1EEES9_NS1_10InputValueIiSC_EEmiLb0EiEEvT0_T1_T2_iT3_T4_T5_)
        /*03cc*/ 	.short	0x0380
        /*03ce*/ 	.short	0x0038


	//----- nvinfo : EIATTR_SW_WAR
	.align		4
.L_256:
        /*03d0*/ 	.byte	0x04, 0x36
        /*03d2*/ 	.short	(.L_258 - .L_257)
.L_257:
        /*03d4*/ 	.word	0x00000008
.L_258:


//--------------------- .nv.info._ZN3cub18CUB_300001_SM_10006detail4scan16DeviceScanKernelINS2_10policy_hubIiiijN4cuda3std3__44plusIvEEE10Policy1000EPiSC_NS0_13ScanTileStateIiLb1EEES9_NS1_10InputValueIiSC_EEjiLb0EiEEvT0_T1_T2_iT3_T4_T5_ --------------------------
	.section	.nv.info._ZN3cub18CUB_300001_SM_10006detail4scan16DeviceScanKernelINS2_10policy_hubIiiijN4cuda3std3__44plusIvEEE10Policy1000EPiSC_NS0_13ScanTileStateIiLb1EEES9_NS1_10InputValueIiSC_EEjiLb0EiEEvT0_T1_T2_iT3_T4_T5_,"",@"SHT_CUDA_INFO"
	.sectionflags	@""
	.align	4


	//----- nvinfo : EIATTR_CUDA_API_VERSION
	.align		4
        /*0000*/ 	.byte	0x04, 0x37
        /*0002*/ 	.short	(.L_260 - .L_259)
.L_259:
        /*0004*/ 	.word	0x00000082


	//----- nvinfo : EIATTR_KPARAM_INFO
	.align		4
.L_260:
        /*0008*/ 	.byte	0x04, 0x17
        /*000a*/ 	.short	(.L_262 - .L_261)
.L_261:
        /*000c*/ 	.word	0x00000000
        /*0010*/ 	.short	0x0006
        /*0012*/ 	.short	0x0030
        /*0014*/ 	.byte	0x00, 0xf0, 0x11, 0x00


	//----- nvinfo : EIATTR_KPARAM_INFO
	.align		4
.L_262:
        /*0018*/ 	.byte	0x04, 0x17
        /*001a*/ 	.short	(.L_264 - .L_263)
.L_263:
        /*001c*/ 	.word	0x00000000
        /*0020*/ 	.short	0x0005
        /*0022*/ 	.short	0x0020
        /*0024*/ 	.byte	0x00, 0xf0, 0x41, 0x00


	//----- nvinfo : EIATTR_KPARAM_INFO
	.align		4
.L_264:
        /*0028*/ 	.byte	0x04, 0x17
        /*002a*/ 	.short	(.L_266 - .L_265)
.L_265:
        /*002c*/ 	.word	0x00000000
        /*0030*/ 	.short	0x0004
        /*0032*/ 	.short	0x001c
        /*0034*/ 	.byte	0x00, 0xf0, 0x05, 0x00


	//----- nvinfo : EIATTR_KPARAM_INFO
	.align		4
.L_266:
        /*0038*/ 	.byte	0x04, 0x17
        /*003a*/ 	.short	(.L_268 - .L_267)
.L_267:
        /*003c*/ 	.word	0x00000000
        /*0040*/ 	.short	0x0003
        /*0042*/ 	.short	0x0018
        /*0044*/ 	.byte	0x00, 0xf0, 0x11, 0x00


	//----- nvinfo : EIATTR_KPARAM_INFO
	.align		4
.L_268:
        /*0048*/ 	.byte	0x04, 0x17
        /*004a*/ 	.short	(.L_270 - .L_269)
.L_269:
        /*004c*/ 	.word	0x00000000
        /*0050*/ 	.short	0x0002
        /*0052*/ 	.short	0x0010
        /*0054*/ 	.byte	0x00, 0xf0, 0x21, 0x00


	//----- nvinfo : EIATTR_KPARAM_INFO
	.align		4
.L_270:
        /*0058*/ 	.byte	0x04, 0x17
        /*005a*/ 	.short	(.L_272 - .L_271)
.L_271:
        /*005c*/ 	.word	0x00000000
        /*0060*/ 	.short	0x0001
        /*0062*/ 	.short	0x0008
        /*0064*/ 	.byte	0x00, 0xf5, 0x21, 0x00


	//----- nvinfo : EIATTR_KPARAM_INFO
	.align		4
.L_272:
        /*0068*/ 	.byte	0x04, 0x17
        /*006a*/ 	.short	(.L_274 - .L_273)
.L_273:
        /*006c*/ 	.word	0x00000000
        /*0070*/ 	.short	0x0000
        /*0072*/ 	.short	0x0000
        /*0074*/ 	.byte	0x00, 0xf5, 0x21, 0x00


	//----- nvinfo : EIATTR_SPARSE_MMA_MASK
	.align		4
.L_274:
        /*0078*/ 	.byte	0x03, 0x50
        /*007a*/ 	.short	0x0000


	//----- nvinfo : EIATTR_MAXREG_COUNT
	.align		4
        /*007c*/ 	.byte	0x03, 0x1b
        /*007e*/ 	.short	0x00a8


	//----- nvinfo : EIATTR_NUM_BARRIERS
	.align		4
        /*0080*/ 	.byte	0x02, 0x4c
        /*0082*/ 	.byte	0x01
	.zero		1


	//----- nvinfo : EIATTR_MERCURY_ISA_VERSION
	.align		4
        /*0084*/ 	.byte	0x03, 0x5f
        /*0086*/ 	.short	0x0101


	//----- nvinfo : EIATTR_UNUSED_LOAD_BYTE_OFFSET
	.align		4
        /*0088*/ 	.byte	0x04, 0x44
        /*008a*/ 	.short	(.L_276 - .L_275)


	//   ....[0]....
.L_275:
        /*008c*/ 	.word	0x000029f0
        /*0090*/ 	.word	0x00000fff


	//----- nvinfo : EIATTR_COOP_GROUP_MASK_REGIDS
	.align		4
.L_276:
        /*0094*/ 	.byte	0x04, 0x29
        /*0096*/ 	.short	(.L_278 - .L_277)


	//   ....[0]....
.L_277:
        /*0098*/ 	.word	0xffffffff


	//   ....[1]....
        /*009c*/ 	.word	0xffffffff


	//   ....[2]....
        /*00a0*/ 	.word	0xffffffff


	//   ....[3]....
        /*00a4*/ 	.word	0xffffffff


	//   ....[4]....
        /*00a8*/ 	.word	0xffffffff


	//   ....[5]....
        /*00ac*/ 	.word	0xffffffff


	//   ....[6]....
        /*00b0*/ 	.word	0xffffffff


	//   ....[7]....
        /*00b4*/ 	.word	0xffffffff


	//   ....[8]....
        /*00b8*/ 	.word	0xffffffff


	//   ....[9]....
        /*00bc*/ 	.word	0xffffffff


	//   ....[10]....
        /*00c0*/ 	.word	0xffffffff


	//   ....[11]....
        /*00c4*/ 	.word	0xffffffff


	//   ....[12]....
        /*00c8*/ 	.word	0xffffffff


	//   ....[13]....
        /*00cc*/ 	.word	0xffffffff


	//   ....[14]....
        /*00d0*/ 	.word	0xffffffff


	//   ....[15]....
        /*00d4*/ 	.word	0xffffffff


	//   ....[16]....
        /*00d8*/ 	.word	0xffffffff


	//   ....[17]....
        /*00dc*/ 	.word	0xffffffff


	//   ....[18]....
        /*00e0*/ 	.word	0xffffffff


	//   ....[19]....
        /*00e4*/ 	.word	0xffffffff


	//   ....[20]....
        /*00e8*/ 	.word	0xffffffff


	//   ....[21]....
        /*00ec*/ 	.word	0xffffffff


	//   ....[22]....
        /*00f0*/ 	.word	0xffffffff


	//   ....[23]....
        /*00f4*/ 	.word	0xffffffff


	//   ....[24]....
        /*00f8*/ 	.word	0xffffffff


	//   ....[25]....
        /*00fc*/ 	.word	0xffffffff


	//   ....[26]....
        /*0100*/ 	.word	0xffffffff


	//   ....[27]....
        /*0104*/ 	.word	0xffffffff


	//   ....[28]....
        /*0108*/ 	.word	0xffffffff


	//   ....[29]....
        /*010c*/ 	.word	0xffffffff


	//   ....[30]....
        /*0110*/ 	.word	0xffffffff


	//   ....[31]....
        /*0114*/ 	.word	0xffffffff


	//   ....[32]....
        /*0118*/ 	.word	0xffffffff


	//   ....[33]....
        /*011c*/ 	.word	0xffffffff


	//   ....[34]....
        /*0120*/ 	.word	0xffffffff


	//   ....[35]....
        /*0124*/ 	.word	0xffffffff


	//   ....[36]....
        /*0128*/ 	.word	0xffffffff


	//   ....[37]....
        /*012c*/ 	.word	0xffffffff


	//   ....[38]....
        /*0130*/ 	.word	0xffffffff


	//   ....[39]....
        /*0134*/ 	.word	0xffffffff


	//   ....[40]....
        /*0138*/ 	.word	0xffffffff


	//   ....[41]....
        /*013c*/ 	.word	0xffffffff


	//   ....[42]....
        /*0140*/ 	.word	0xffffffff


	//   ....[43]....
        /*0144*/ 	.word	0xffffffff


	//   ....[44]....
        /*0148*/ 	.word	0xffffffff


	//   ....[45]....
        /*014c*/ 	.word	0xffffffff


	//   ....[46]....
        /*0150*/ 	.word	0xffffffff


	//   ....[47]....
        /*0154*/ 	.word	0xffffffff


	//   ....[48]....
        /*0158*/ 	.word	0xffffffff


	//   ....[49]....
        /*015c*/ 	.word	0xffffffff


	//   ....[50]....
        /*0160*/ 	.word	0xffffffff


	//   ....[51]....
        /*0164*/ 	.word	0xffffffff


	//   ....[52]....
        /*0168*/ 	.word	0xffffffff


	//   ....[53]....
        /*016c*/ 	.word	0xffffffff


	//   ....[54]....
        /*0170*/ 	.word	0xffffffff


	//   ....[55]....
        /*0174*/ 	.word	0xffffffff


	//   ....[56]....
        /*0178*/ 	.word	0xffffffff


	//   ....[57]....
        /*017c*/ 	.word	0xffffffff


	//   ....[58]....
        /*0180*/ 	.word	0xffffffff


	//   ....[59]....
        /*0184*/ 	.word	0xffffffff


	//   ....[60]....
        /*0188*/ 	.word	0x05000013


	//   ....[61]....
        /*018c*/ 	.word	0x05000013


	//   ....[62]....
        /*0190*/ 	.word	0x05000013


	//   ....[63]....
        /*0194*/ 	.word	0x05000013


	//   ....[64]....
        /*0198*/ 	.word	0x05000013


	//   ....[65]....
        /*019c*/ 	.word	0x05000013


	//   ....[66]....
        /*01a0*/ 	.word	0x05000013


	//   ....[67]....
        /*01a4*/ 	.word	0x05000013


	//   ....[68]....
        /*01a8*/ 	.word	0x05000013


	//   ....[69]....
        /*01ac*/ 	.word	0x05000013


	//   ....[70]....
        /*01b0*/ 	.word	0x05000013


	//   ....[71]....
        /*01b4*/ 	.word	0x05000013


	//   ....[72]....
        /*01b8*/ 	.word	0x05000013


	//   ....[73]....
        /*01bc*/ 	.word	0x05000013


	//   ....[74]....
        /*01c0*/ 	.word	0x05000013


	//   ....[75]....
        /*01c4*/ 	.word	0x05000013


	//   ....[76]....
        /*01c8*/ 	.word	0x05000013


	//   ....[77]....
        /*01cc*/ 	.word	0x05000013


	//   ....[78]....
        /*01d0*/ 	.word	0x05000013


	//   ....[79]....
        /*01d4*/ 	.word	0x05000013


	//   ....[80]....
        /*01d8*/ 	.word	0x05000013


	//   ....[81]....
        /*01dc*/ 	.word	0x05000013


	//   ....[82]....
        /*01e0*/ 	.word	0x05000013


	//   ....[83]....
        /*01e4*/ 	.word	0x05000013


	//   ....[84]....
        /*01e8*/ 	.word	0x05000013


	//   ....[85]....
        /*01ec*/ 	.word	0x05000013


	//   ....[86]....
        /*01f0*/ 	.word	0x05000013


	//   ....[87]....
        /*01f4*/ 	.word	0x05000013


	//   ....[88]....
        /*01f8*/ 	.word	0x05000013


	//   ....[89]....
        /*01fc*/ 	.word	0x05000013


	//   ....[90]....
        /*0200*/ 	.word	0x05000013


	//   ....[91]....
        /*0204*/ 	.word	0x05000013


	//   ....[92]....
        /*0208*/ 	.word	0x05000013


	//   ....[93]....
        /*020c*/ 	.word	0x05000013


	//   ....[94]....
        /*0210*/ 	.word	0x05000013


	//   ....[95]....
        /*0214*/ 	.word	0x05000013


	//----- nvinfo : EIATTR_COOP_GROUP_INSTR_OFFSETS
	.align		4
.L_278:
        /*0218*/ 	.byte	0x04, 0x28
        /*021a*/ 	.short	(.L_280 - .L_279)


	//   ....[0]....
.L_279:
        /*021c*/ 	.word	0x00000510


	//   ....[1]....
        /*0220*/ 	.word	0x000006d0


	//   ....[2]....
        /*0224*/ 	.word	0x000006f0


	//   ....[3]....
        /*0228*/ 	.word	0x00000710


	//   ....[4]....
        /*022c*/ 	.word	0x00000730


	//   ....[5]....
        /*0230*/ 	.word	0x00000750


	//   ....[6]....
        /*0234*/ 	.word	0x00000b40


	//   ....[7]....
        /*0238*/ 	.word	0x00000b60


	//   ....[8]....
        /*023c*/ 	.word	0x00000b80


	//   ....[9]....
        /*0240*/ 	.word	0x00000ba0


	//   ....[10]....
        /*0244*/ 	.word	0x00000bc0


	//   ....[11]....
        /*0248*/ 	.word	0x00000f70


	//   ....[12]....
        /*024c*/ 	.word	0x00001140


	//   ....[13]....
        /*0250*/ 	.word	0x000011a0


	//   ....[14]....
        /*0254*/ 	.word	0x00001250


	//   ....[15]....
        /*0258*/ 	.word	0x000012a0


	//   ....[16]....
        /*025c*/ 	.word	0x000012f0


	//   ....[17]....
        /*0260*/ 	.word	0x00001340


	//   ....[18]....
        /*0264*/ 	.word	0x00001380


	//   ....[19]....
        /*0268*/ 	.word	0x00001390


	//   ....[20]....
        /*026c*/ 	.word	0x00001470


	//   ....[21]....
        /*0270*/ 	.word	0x00001640


	//   ....[22]....
        /*0274*/ 	.word	0x00001690


	//   ....[23]....
        /*0278*/ 	.word	0x000016f0


	//   ....[24]....
        /*027c*/ 	.word	0x00001750


	//   ....[25]....
        /*0280*/ 	.word	0x00001790


	//   ....[26]....
        /*0284*/ 	.word	0x000017d0


	//   ....[27]....
        /*0288*/ 	.word	0x00001810


	//   ....[28]....
        /*028c*/ 	.word	0x00001820


	//   ....[29]....
        /*0290*/ 	.word	0x00001c30


	//   ....[30]....
        /*0294*/ 	.word	0x00002710


	//   ....[31]....
        /*0298*/ 	.word	0x000028d0


	//   ....[32]....
        /*029c*/ 	.word	0x000028f0


	//   ....[33]....
        /*02a0*/ 	.word	0x00002910


	//   ....[34]....
        /*02a4*/ 	.word	0x00002930


	//   ....[35]....
        /*02a8*/ 	.word	0x00002950


	//   ....[36]....
        /*02ac*/ 	.word	0x00002ce0


	//   ....[37]....
        /*02b0*/ 	.word	0x00002d00


	//   ....[38]....
        /*02b4*/ 	.word	0x00002d20


	//   ....[39]....
        /*02b8*/ 	.word	0x00002d40


	//   ....[40]....
        /*02bc*/ 	.word	0x00002d60


	//   ....[41]....
        /*02c0*/ 	.word	0x00003120


	//   ....[42]....
        /*02c4*/ 	.word	0x000032f0


	//   ....[43]....
        /*02c8*/ 	.word	0x00003350


	//   ....[44]....
        /*02cc*/ 	.word	0x000033c0


	//   ....[45]....
        /*02d0*/ 	.word	0x00003430


	//   ....[46]....
        /*02d4*/ 	.word	0x00003480


	//   ....[47]....
        /*02d8*/ 	.word	0x000034d0


	//   ....[48]....
        /*02dc*/ 	.word	0x00003530


	//   ....[49]....
        /*02e0*/ 	.word	0x00003540


	//   ....[50]....
        /*02e4*/ 	.word	0x00003620


	//   ....[51]....
        /*02e8*/ 	.word	0x000037f0


	//   ....[52]....
        /*02ec*/ 	.word	0x00003840


	//   ....[53]....
        /*02f0*/ 	.word	0x000038b0


	//   ....[54]....
        /*02f4*/ 	.word	0x00003910


	//   ....[55]....
        /*02f8*/ 	.word	0x00003960


	//   ....[56]....
        /*02fc*/ 	.word	0x000039c0


	//   ....[57]....
        /*0300*/ 	.word	0x00003a00


	//   ....[58]....
        /*0304*/ 	.word	0x00003a10


	//   ....[59]....
        /*0308*/ 	.word	0x00003e90


	//   ....[60]....
        /*030c*/ 	.word	0x000044a0


	//   ....[61]....
        /*0310*/ 	.word	0x00004520


	//   ....[62]....
        /*0314*/ 	.word	0x000045b0


	//   ....[63]....
        /*0318*/ 	.word	0x000046b0


	//   ....[64]....
        /*031c*/ 	.word	0x00004750


	//   ....[65]....
        /*0320*/ 	.word	0x000047e0


	//   ....[66]....
        /*0324*/ 	.word	0x00004860


	//   ....[67]....
        /*0328*/ 	.word	0x000048e0


	//   ....[68]....
        /*032c*/ 	.word	0x00004910


	//   ....[69]....
        /*0330*/ 	.word	0x000049b0


	//   ....[70]....
        /*0334*/ 	.word	0x00004a30


	//   ....[71]....
        /*0338*/ 	.word	0x00004ab0


	//   ....[72]....
        /*033c*/ 	.word	0x00004b70


	//   ....[73]....
        /*0340*/ 	.word	0x00004c00


	//   ....[74]....
        /*0344*/ 	.word	0x00004c80


	//   ....[75]....
        /*0348*/ 	.word	0x00004d00


	//   ....[76]....
        /*034c*/ 	.word	0x00004d80


	//   ....[77]....
        /*0350*/ 	.word	0x00004db0


	//   ....[78]....
        /*0354*/ 	.word	0x00004e50


	//   ....[79]....
        /*0358*/ 	.word	0x00004ed0


	//   ....[80]....
        /*035c*/ 	.word	0x00004f60


	//   ....[81]....
        /*0360*/ 	.word	0x00005030


	//   ....[82]....
        /*0364*/ 	.word	0x000050d0


	//   ....[83]....
        /*0368*/ 	.word	0x00005160


	//   ....[84]....
        /*036c*/ 	.word	0x000051e0


	//   ....[85]....
        /*0370*/ 	.word	0x00005280


	//   ....[86]....
        /*0374*/ 	.word	0x000052b0


	//   ....[87]....
        /*0378*/ 	.word	0x00005370


	//   ....[88]....
        /*037c*/ 	.word	0x000053f0


	//   ....[89]....
        /*0380*/ 	.word	0x00005470


	//   ....[90]....
        /*0384*/ 	.word	0x00005530


	//   ....[91]....
        /*0388*/ 	.word	0x000055d0


	//   ....[92]....
        /*038c*/ 	.word	0x00005660


	//   ....[93]....
        /*0390*/ 	.word	0x000056f0


	//   ....[94]....
        /*0394*/ 	.word	0x00005760


	//   ....[95]....
        /*0398*/ 	.word	0x000057e0


	//----- nvinfo : EIATTR_VRC_CTA_INIT_COUNT
	.align		4
.L_280:
        /*039c*/ 	.byte	0x02, 0x4a
	.zero		1
	.zero		1


	//----- nvinfo : EIATTR_EXIT_INSTR_OFFSETS
	.align		4
        /*03a0*/ 	.byte	0x04, 0x1c
        /*03a2*/ 	.short	(.L_282 - .L_281)


	//   ....[0]....
.L_281:
        /*03a4*/ 	.word	0x00001f00


	//   ....[1]....
        /*03a8*/ 	.word	0x00001f20


	//   ....[2]....
        /*03ac*/ 	.word	0x00004430


	//   ....[3]....
        /*03b0*/ 	.word	0x00004450


	//----- nvinfo : EIATTR_MAX_THREADS
	.align		4
.L_282:
        /*03b4*/ 	.byte	0x04, 0x05
        /*03b6*/ 	.short	(.L_284 - .L_283)
.L_283:
        /*03b8*/ 	.word	0x00000180
        /*03bc*/ 	.word	0x00000001
        /*03c0*/ 	.word	0x00000001


	//----- nvinfo : EIATTR_CRS_STACK_SIZE
	.align		4
.L_284:
        /*03c4*/ 	.byte	0x04, 0x1e
        /*03c6*/ 	.short	(.L_286 - .L_285)
.L_285:
        /*03c8*/ 	.word	0x00000000


	//----- nvinfo : EIATTR_CBANK_PARAM_SIZE
	.align		4
.L_286:
        /*03cc*/ 	.byte	0x03, 0x19
        /*03ce*/ 	.short	0x0034


	//----- nvinfo : EIATTR_PARAM_CBANK
	.align		4
        /*03d0*/ 	.byte	0x04, 0x0a
        /*03d2*/ 	.short	(.L_288 - .L_287)
	.align		4
.L_287:
        /*03d4*/ 	.word	index@(.nv.constant0._ZN3cub18CUB_300001_SM_10006detail4scan16DeviceScanKernelINS2_10policy_hubIiiijN4cuda3std3__44plusIvEEE10Policy1000EPiSC_NS0_13ScanTileStateIiLb1EEES9_NS1_10InputValueIiSC_EEjiLb0EiEEvT0_T1_T2_iT3_T4_T5_)
        /*03d8*/ 	.short	0x0380
        /*03da*/ 	.short	0x0034


	//----- nvinfo : EIATTR_SW_WAR
	.align		4
.L_288:
        /*03dc*/ 	.byte	0x04, 0x36
        /*03de*/ 	.short	(.L_290 - .L_289)
.L_289:
        /*03e0*/ 	.word	0x00000008
.L_290:


//--------------------- .nv.info._ZN3cub18CUB_300001_SM_10006detail4scan20DeviceScanInitKernelINS0_13ScanTileStateIiLb1EEEEEvT_i --------------------------
	.section	.nv.info._ZN3cub18CUB_300001_SM_10006detail4scan20DeviceScanInitKernelINS0_13ScanTileStateIiLb1EEEEEvT_i,"",@"SHT_CUDA_INFO"
	.sectionflags	@""
	.align	4


	//----- nvinfo : EIATTR_CUDA_API_VERSION
	.align		4
        /*0000*/ 	.byte	0x04, 0x37
        /*0002*/ 	.short	(.L_292 - .L_291)
.L_291:
        /*0004*/ 	.word	0x00000082


	//----- nvinfo : EIATTR_KPARAM_INFO
	.align		4
.L_292:
        /*0008*/ 	.byte	0x04, 0x17
        /*000a*/ 	.short	(.L_294 - .L_293)
.L_293:
        /*000c*/ 	.word	0x00000000
        /*0010*/ 	.short	0x0001
        /*0012*/ 	.short	0x0008
        /*0014*/ 	.byte	0x00, 0xf0, 0x11, 0x00


	//----- nvinfo : EIATTR_KPARAM_INFO
	.align		4
.L_294:
        /*0018*/ 	.byte	0x04, 0x17
        /*001a*/ 	.short	(.L_296 - .L_295)
.L_295:
        /*001c*/ 	.word	0x00000000
        /*0020*/ 	.short	0x0000
        /*0022*/ 	.short	0x0000
        /*0024*/ 	.byte	0x00, 0xf0, 0x21, 0x00


	//----- nvinfo : EIATTR_SPARSE_MMA_MASK
	.align		4
.L_296:
        /*0028*/ 	.byte	0x03, 0x50
        /*002a*/ 	.short	0x0000


	//----- nvinfo : EIATTR_MAXREG_COUNT
	.align		4
        /*002c*/ 	.byte	0x03, 0x1b
        /*002e*/ 	.short	0x00ff


	//----- nvinfo : EIATTR_MERCURY_ISA_VERSION
	.align		4
        /*0030*/ 	.byte	0x03, 0x5f
        /*0032*/ 	.short	0x0101


	//----- nvinfo : EIATTR_VRC_CTA_INIT_COUNT
	.align		4
        /*0034*/ 	.byte	0x02, 0x4a
	.zero		1
	.zero		1


	//----- nvinfo : EIATTR_EXIT_INSTR_OFFSETS
	.align		4
        /*0038*/ 	.byte	0x04, 0x1c
        /*003a*/ 	.short	(.L_298 - .L_297)


	//   ....[0]....
.L_297:
        /*003c*/ 	.word	0x000000f0


	//   ....[1]....
        /*0040*/ 	.word	0x00000130


	//----- nvinfo : EIATTR_CBANK_PARAM_SIZE
	.align		4
.L_298:
        /*0044*/ 	.byte	0x03, 0x19
        /*0046*/ 	.short	0x000c


	//----- nvinfo : EIATTR_PARAM_CBANK
	.align		4
        /*0048*/ 	.byte	0x04, 0x0a
        /*004a*/ 	.short	(.L_300 - .L_299)
	.align		4
.L_299:
        /*004c*/ 	.word	index@(.nv.constant0._ZN3cub18CUB_300001_SM_10006detail4scan20DeviceScanInitKernelINS0_13ScanTileStateIiLb1EEEEEvT_i)
        /*0050*/ 	.short	0x0380
        /*0052*/ 	.short	0x000c


	//----- nvinfo : EIATTR_SW_WAR
	.align		4
.L_300:
        /*0054*/ 	.byte	0x04, 0x36
        /*0056*/ 	.short	(.L_302 - .L_301)
.L_301:
        /*0058*/ 	.word	0x00000008
.L_302:


//--------------------- .nv.info._ZN3cub18CUB_300001_SM_10006detail11EmptyKernelIvEEvv --------------------------
	.section	.nv.info._ZN3cub18CUB_300001_SM_10006detail11EmptyKernelIvEEvv,"",@"SHT_CUDA_INFO"
	.sectionflags	@""
	.align	4


	//----- nvinfo : EIATTR_CUDA_API_VERSION
	.align		4
        /*0000*/ 	.byte	0x04, 0x37
        /*0002*/ 	.short	(.L_304 - .L_303)
.L_303:
        /*0004*/ 	.word	0x00000082


	//----- nvinfo : EIATTR_SPARSE_MMA_MASK
	.align		4
.L_304:
        /*0008*/ 	.byte	0x03, 0x50
        /*000a*/ 	.short	0x0000


	//----- nvinfo : EIATTR_MAXREG_COUNT
	.align		4
        /*000c*/ 	.byte	0x03, 0x1b
        /*000e*/ 	.short	0x00ff


	//----- nvinfo : EIATTR_MERCURY_ISA_VERSION
	.align		4
        /*0010*/ 	.byte	0x03, 0x5f
        /*0012*/ 	.short	0x0101


	//----- nvinfo : EIATTR_VRC_CTA_INIT_COUNT
	.align		4
        /*0014*/ 	.byte	0x02, 0x4a
	.zero		1
	.zero		1


	//----- nvinfo : EIATTR_EXIT_INSTR_OFFSETS
	.align		4
        /*0018*/ 	.byte	0x04, 0x1c
        /*001a*/ 	.short	(.L_306 - .L_305)


	//   ....[0]....
.L_305:
        /*001c*/ 	.word	0x00000010


	//----- nvinfo : EIATTR_SW_WAR
	.align		4
.L_306:
        /*0020*/ 	.byte	0x04, 0x36
        /*0022*/ 	.short	(.L_308 - .L_307)
.L_307:
        /*0024*/ 	.word	0x00000008
.L_308:


//--------------------- .nv.info._Z10kernelDrawPiS_PfS0_S0_S0_iii --------------------------
	.section	.nv.info._Z10kernelDrawPiS_PfS0_S0_S0_iii,"",@"SHT_CUDA_INFO"
	.sectionflags	@""
	.align	4


	//----- nvinfo : EIATTR_CUDA_API_VERSION
	.align		4
        /*0000*/ 	.byte	0x04, 0x37
        /*0002*/ 	.short	(.L_310 - .L_309)
.L_309:
        /*0004*/ 	.word	0x00000082


	//----- nvinfo : EIATTR_KPARAM_INFO
	.align		4
.L_310:
        /*0008*/ 	.byte	0x04, 0x17
        /*000a*/ 	.short	(.L_312 - .L_311)
.L_311:
        /*000c*/ 	.word	0x00000000
        /*0010*/ 	.short	0x0008
        /*0012*/ 	.short	0x0038
        /*0014*/ 	.byte	0x00, 0xf0, 0x11, 0x00


	//----- nvinfo : EIATTR_KPARAM_INFO
	.align		4
.L_312:
        /*0018*/ 	.byte	0x04, 0x17
        /*001a*/ 	.short	(.L_314 - .L_313)
.L_313:
        /*001c*/ 	.word	0x00000000
        /*0020*/ 	.short	0x0007
        /*0022*/ 	.short	0x0034
        /*0024*/ 	.byte	0x00, 0xf0, 0x11, 0x00


	//----- nvinfo : EIATTR_KPARAM_INFO
	.align		4
.L_314:
        /*0028*/ 	.byte	0x04, 0x17
        /*002a*/ 	.short	(.L_316 - .L_315)
.L_315:
        /*002c*/ 	.word	0x00000000
        /*0030*/ 	.short	0x0006
        /*0032*/ 	.short	0x0030
        /*0034*/ 	.byte	0x00, 0xf0, 0x11, 0x00


	//----- nvinfo : EIATTR_KPARAM_INFO
	.align		4
.L_316:
        /*0038*/ 	.byte	0x04, 0x17
        /*003a*/ 	.short	(.L_318 - .L_317)
.L_317:
        /*003c*/ 	.word	0x00000000
        /*0040*/ 	.short	0x0005
        /*0042*/ 	.short	0x0028
        /*0044*/ 	.byte	0x00, 0xf5, 0x21, 0x00


	//----- nvinfo : EIATTR_KPARAM_INFO
	.align		4
.L_318:
        /*0048*/ 	.byte	0x04, 0x17
        /*004a*/ 	.short	(.L_320 - .L_319)
.L_319:
        /*004c*/ 	.word	0x00000000
        /*0050*/ 	.short	0x0004
        /*0052*/ 	.short	0x0020
        /*0054*/ 	.byte	0x00, 0xf5, 0x21, 0x00


	//----- nvinfo : EIATTR_KPARAM_INFO
	.align		4
.L_320:
        /*0058*/ 	.byte	0x04, 0x17
        /*005a*/ 	.short	(.L_322 - .L_321)
.L_321:
        /*005c*/ 	.word	0x00000000
        /*0060*/ 	.short	0x0003
        /*0062*/ 	.short	0x0018
        /*0064*/ 	.byte	0x00, 0xf5, 0x21, 0x00


	//----- nvinfo : EIATTR_KPARAM_INFO
	.align		4
.L_322:
        /*0068*/ 	.byte	0x04, 0x17
        /*006a*/ 	.short	(.L_324 - .L_323)
.L_323:
        /*006c*/ 	.word	0x00000000
        /*0070*/ 	.short	0x0002
        /*0072*/ 	.short	0x0010
        /*0074*/ 	.byte	0x00, 0xf5, 0x21, 0x00


	//----- nvinfo : EIATTR_KPARAM_INFO
	.align		4
.L_324:
        /*0078*/ 	.byte	0x04, 0x17
        /*007a*/ 	.short	(.L_326 - .L_325)
.L_325:
        /*007c*/ 	.word	0x00000000
        /*0080*/ 	.short	0x0001
        /*0082*/ 	.short	0x0008
        /*0084*/ 	.byte	0x00, 0xf5, 0x21, 0x00


	//----- nvinfo : EIATTR_KPARAM_INFO
	.align		4
.L_326:
        /*0088*/ 	.byte	0x04, 0x17
        /*008a*/ 	.short	(.L_328 - .L_327)
.L_327:
        /*008c*/ 	.word	0x00000000
        /*0090*/ 	.short	0x0000
        /*0092*/ 	.short	0x0000
        /*0094*/ 	.byte	0x00, 0xf5, 0x21, 0x00


	//----- nvinfo : EIATTR_SPARSE_MMA_MASK
	.align		4
.L_328:
        /*0098*/ 	.byte	0x03, 0x50
        /*009a*/ 	.short	0x0000


	//----- nvinfo : EIATTR_MAXREG_COUNT
	.align		4
        /*009c*/ 	.byte	0x03, 0x1b
        /*009e*/ 	.short	0x00ff


	//----- nvinfo : EIATTR_MERCURY_ISA_VERSION
	.align		4
        /*00a0*/ 	.byte	0x03, 0x5f
        /*00a2*/ 	.short	0x0101


	//----- nvinfo : EIATTR_VRC_CTA_INIT_COUNT
	.align		4
        /*00a4*/ 	.byte	0x02, 0x4a
	.zero		1
	.zero		1


	//----- nvinfo : EIATTR_EXIT_INSTR_OFFSETS
	.align		4
        /*00a8*/ 	.byte	0x04, 0x1c
        /*00aa*/ 	.short	(.L_330 - .L_329)


	//   ....[0]....
.L_329:
        /*00ac*/ 	.word	0x00000070


	//   ....[1]....
        /*00b0*/ 	.word	0x000000f0


	//   ....[2]....
        /*00b4*/ 	.word	0x00000a80


	//----- nvinfo : EIATTR_CRS_STACK_SIZE
	.align		4
.L_330:
        /*00b8*/ 	.byte	0x04, 0x1e
        /*00ba*/ 	.short	(.L_332 - .L_331)
.L_331:
        /*00bc*/ 	.word	0x00000000


	//----- nvinfo : EIATTR_CBANK_PARAM_SIZE
	.align		4
.L_332:
        /*00c0*/ 	.byte	0x03, 0x19
        /*00c2*/ 	.short	0x003c


	//----- nvinfo : EIATTR_PARAM_CBANK
	.align		4
        /*00c4*/ 	.byte	0x04, 0x0a
        /*00c6*/ 	.short	(.L_334 - .L_333)
	.align		4
.L_333:
        /*00c8*/ 	.word	index@(.nv.constant0._Z10kernelDrawPiS_PfS0_S0_S0_iii)
        /*00cc*/ 	.short	0x0380
        /*00ce*/ 	.short	0x003c


	//----- nvinfo : EIATTR_SW_WAR
	.align		4
.L_334:
        /*00d0*/ 	.byte	0x04, 0x36
        /*00d2*/ 	.short	(.L_336 - .L_335)
.L_335:
        /*00d4*/ 	.word	0x00000008
.L_336:


//--------------------- .nv.info._Z16kernelFindLimitsPiS_i --------------------------
	.section	.nv.info._Z16kernelFindLimitsPiS_i,"",@"SHT_CUDA_INFO"
	.sectionflags	@""
	.align	4


	//----- nvinfo : EIATTR_CUDA_API_VERSION
	.align		4
        /*0000*/ 	.byte	0x04, 0x37
        /*0002*/ 	.short	(.L_338 - .L_337)
.L_337:
        /*0004*/ 	.word	0x00000082


	//----- nvinfo : EIATTR_KPARAM_INFO
	.align		4
.L_338:
        /*0008*/ 	.byte	0x04, 0x17
        /*000a*/ 	.short	(.L_340 - .L_339)
.L_339:
        /*000c*/ 	.word	0x00000000
        /*0010*/ 	.short	0x0002
        /*0012*/ 	.short	0x0010
        /*0014*/ 	.byte	0x00, 0xf0, 0x11, 0x00


	//----- nvinfo : EIATTR_KPARAM_INFO
	.align		4
.L_340:
        /*0018*/ 	.byte	0x04, 0x17
        /*001a*/ 	.short	(.L_342 - .L_341)
.L_341:
        /*001c*/ 	.word	0x00000000
        /*0020*/ 	.short	0x0001
        /*0022*/ 	.short	0x0008
        /*0024*/ 	.byte	0x00, 0xf5, 0x21, 0x00


	//----- nvinfo : EIATTR_KPARAM_INFO
	.align		4
.L_342:
        /*0028*/ 	.byte	0x04, 0x17
        /*002a*/ 	.short	(.L_344 - .L_343)
.L_343:
        /*002c*/ 	.word	0x00000000
        /*0030*/ 	.short	0x0000
        /*0032*/ 	.short	0x0000
        /*0034*/ 	.byte	0x00, 0xf5, 0x21, 0x00


	//----- nvinfo : EIATTR_SPARSE_MMA_MASK
	.align		4
.L_344:
        /*0038*/ 	.byte	0x03, 0x50
        /*003a*/ 	.short	0x0000


	//----- nvinfo : EIATTR_MAXREG_COUNT
	.align		4
        /*003c*/ 	.byte	0x03, 0x1b
        /*003e*/ 	.short	0x00ff


	//----- nvinfo : EIATTR_MERCURY_ISA_VERSION
	.align		4
        /*0040*/ 	.byte	0x03, 0x5f
        /*0042*/ 	.short	0x0101


	//----- nvinfo : EIATTR_VRC_CTA_INIT_COUNT
	.align		4
        /*0044*/ 	.byte	0x02, 0x4a
	.zero		1
	.zero		1


	//----- nvinfo : EIATTR_EXIT_INSTR_OFFSETS
	.align		4
        /*0048*/ 	.byte	0x04, 0x1c
        /*004a*/ 	.short	(.L_346 - .L_345)


	//   ....[0]....
.L_345:
        /*004c*/ 	.word	0x00000070


	//   ....[1]....
        /*0050*/ 	.word	0x00000210


	//   ....[2]....
        /*0054*/ 	.word	0x00000250


	//----- nvinfo : EIATTR_CRS_STACK_SIZE
	.align		4
.L_346:
        /*0058*/ 	.byte	0x04, 0x1e
        /*005a*/ 	.short	(.L_348 - .L_347)
.L_347:
        /*005c*/ 	.word	0x00000000


	//----- nvinfo : EIATTR_CBANK_PARAM_SIZE
	.align		4
.L_348:
        /*0060*/ 	.byte	0x03, 0x19
        /*0062*/ 	.short	0x0014


	//----- nvinfo : EIATTR_PARAM_CBANK
	.align		4
        /*0064*/ 	.byte	0x04, 0x0a
        /*0066*/ 	.short	(.L_350 - .L_349)
	.align		4
.L_349:
        /*0068*/ 	.word	index@(.nv.constant0._Z16kernelFindLimitsPiS_i)
        /*006c*/ 	.short	0x0380
        /*006e*/ 	.short	0x0014


	//----- nvinfo : EIATTR_SW_WAR
	.align		4
.L_350:
        /*0070*/ 	.byte	0x04, 0x36
        /*0072*/ 	.short	(.L_352 - .L_351)
.L_351:
        /*0074*/ 	.word	0x00000008
.L_352:


//--------------------- .nv.info._Z15kernelGetPointsPfS_S_PiS0_S0_iiii --------------------------
	.section	.nv.info._Z15kernelGetPointsPfS_S_PiS0_S0_iiii,"",@"SHT_CUDA_INFO"
	.sectionflags	@""
	.align	4


	//----- nvinfo : EIATTR_CUDA_API_VERSION
	.align		4
        /*0000*/ 	.byte	0x04, 0x37
        /*0002*/ 	.short	(.L_354 - .L_353)
.L_353:
        /*0004*/ 	.word	0x00000082


	//----- nvinfo : EIATTR_KPARAM_INFO
	.align		4
.L_354:
        /*0008*/ 	.byte	0x04, 0x17
        /*000a*/ 	.short	(.L_356 - .L_355)
.L_355:
        /*000c*/ 	.word	0x00000000
        /*0010*/ 	.short	0x0009
        /*0012*/ 	.short	0x003c
        /*0014*/ 	.byte	0x00, 0xf0, 0x11, 0x00


	//----- nvinfo : EIATTR_KPARAM_INFO
	.align		4
.L_356:
        /*0018*/ 	.byte	0x04, 0x17
        /*001a*/ 	.short	(.L_358 - .L_357)
.L_357:
        /*001c*/ 	.word	0x00000000
        /*0020*/ 	.short	0x0008
        /*0022*/ 	.short	0x0038
        /*0024*/ 	.byte	0x00, 0xf0, 0x11, 0x00


	//----- nvinfo : EIATTR_KPARAM_INFO
	.align		4
.L_358:
        /*0028*/ 	.byte	0x04, 0x17
        /*002a*/ 	.short	(.L_360 - .L_359)
.L_359:
        /*002c*/ 	.word	0x00000000
        /*0030*/ 	.short	0x0007
        /*0032*/ 	.short	0x0034
        /*0034*/ 	.byte	0x00, 0xf0, 0x11, 0x00


	//----- nvinfo : EIATTR_KPARAM_INFO
	.align		4
.L_360:
        /*0038*/ 	.byte	0x04, 0x17
        /*003a*/ 	.short	(.L_362 - .L_361)
.L_361:
        /*003c*/ 	.word	0x00000000
        /*0040*/ 	.short	0x0006
        /*0042*/ 	.short	0x0030
        /*0044*/ 	.byte	0x00, 0xf0, 0x11, 0x00


	//----- nvinfo : EIATTR_KPARAM_INFO
	.align		4
.L_362:
        /*0048*/ 	.byte	0x04, 0x17
        /*004a*/ 	.short	(.L_364 - .L_363)
.L_363:
        /*004c*/ 	.word	0x00000000
        /*0050*/ 	.short	0x0005
        /*0052*/ 	.short	0x0028
        /*0054*/ 	.byte	0x00, 0xf5, 0x21, 0x00


	//----- nvinfo : EIATTR_KPARAM_INFO
	.align		4
.L_364:
        /*0058*/ 	.byte	0x04, 0x17
        /*005a*/ 	.short	(.L_366 - .L_365)
.L_365:
        /*005c*/ 	.word	0x00000000
        /*0060*/ 	.short	0x0004
        /*0062*/ 	.short	0x0020
        /*0064*/ 	.byte	0x00, 0xf5, 0x21, 0x00


	//----- nvinfo : EIATTR_KPARAM_INFO
	.align		4
.L_366:
        /*0068*/ 	.byte	0x04, 0x17
        /*006a*/ 	.short	(.L_368 - .L_367)
.L_367:
        /*006c*/ 	.word	0x00000000
        /*0070*/ 	.short	0x0003
        /*0072*/ 	.short	0x0018
        /*0074*/ 	.byte	0x00, 0xf5, 0x21, 0x00


	//----- nvinfo : EIATTR_KPARAM_INFO
	.align		4
.L_368:
        /*0078*/ 	.byte	0x04, 0x17
        /*007a*/ 	.short	(.L_370 - .L_369)
.L_369:
        /*007c*/ 	.word	0x00000000
        /*0080*/ 	.short	0x0002
        /*0082*/ 	.short	0x0010
        /*0084*/ 	.byte	0x00, 0xf5, 0x21, 0x00


	//----- nvinfo : EIATTR_KPARAM_INFO
	.align		4
.L_370:
        /*0088*/ 	.byte	0x04, 0x17
        /*008a*/ 	.short	(.L_372 - .L_371)
.L_371:
        /*008c*/ 	.word	0x00000000
        /*0090*/ 	.short	0x0001
        /*0092*/ 	.short	0x0008
        /*0094*/ 	.byte	0x00, 0xf5, 0x21, 0x00


	//----- nvinfo : EIATTR_KPARAM_INFO
	.align		4
.L_372:
        /*0098*/ 	.byte	0x04, 0x17
        /*009a*/ 	.short	(.L_374 - .L_373)
.L_373:
        /*009c*/ 	.word	0x00000000
        /*00a0*/ 	.short	0x0000
        /*00a2*/ 	.short	0x0000
        /*00a4*/ 	.byte	0x00, 0xf5, 0x21, 0x00


	//----- nvinfo : EIATTR_SPARSE_MMA_MASK
	.align		4
.L_374:
        /*00a8*/ 	.byte	0x03, 0x50
        /*00aa*/ 	.short	0x0000


	//----- nvinfo : EIATTR_MAXREG_COUNT
	.align		4
        /*00ac*/ 	.byte	0x03, 0x1b
        /*00ae*/ 	.short	0x00ff


	//----- nvinfo : EIATTR_MERCURY_ISA_VERSION
	.align		4
        /*00b0*/ 	.byte	0x03, 0x5f
        /*00b2*/ 	.short	0x0101


	//----- nvinfo : EIATTR_VRC_CTA_INIT_COUNT
	.align		4
        /*00b4*/ 	.byte	0x02, 0x4a
	.zero		1
	.zero		1


	//----- nvinfo : EIATTR_EXIT_INSTR_OFFSETS
	.align		4
        /*00b8*/ 	.byte	0x04, 0x1c
        /*00ba*/ 	.short	(.L_376 - .L_375)


	//   ....[0]....
.L_375:
        /*00bc*/ 	.word	0x00000070


	//   ....[1]....
        /*00c0*/ 	.word	0x00000330


	//   ....[2]....
        /*00c4*/ 	.word	0x00000370


	//   ....[3]....
        /*00c8*/ 	.word	0x000003c0


	//   ....[4]....
        /*00cc*/ 	.word	0x00000590


	//   ....[5]....
        /*00d0*/ 	.word	0x00001760


	//----- nvinfo : EIATTR_CRS_STACK_SIZE
	.align		4
.L_376:
        /*00d4*/ 	.byte	0x04, 0x1e
        /*00d6*/ 	.short	(.L_378 - .L_377)
.L_377:
        /*00d8*/ 	.word	0x00000000


	//----- nvinfo : EIATTR_CBANK_PARAM_SIZE
	.align		4
.L_378:
        /*00dc*/ 	.byte	0x03, 0x19
        /*00de*/ 	.short	0x0040


	//----- nvinfo : EIATTR_PARAM_CBANK
	.align		4
        /*00e0*/ 	.byte	0x04, 0x0a
        /*00e2*/ 	.short	(.L_380 - .L_379)
	.align		4
.L_379:
        /*00e4*/ 	.word	index@(.nv.constant0._Z15kernelGetPointsPfS_S_PiS0_S0_iiii)
        /*00e8*/ 	.short	0x0380
        /*00ea*/ 	.short	0x0040


	//----- nvinfo : EIATTR_SW_WAR
	.align		4
.L_380:
        /*00ec*/ 	.byte	0x04, 0x36
        /*00ee*/ 	.short	(.L_382 - .L_381)
.L_381:
        /*00f0*/ 	.word	0x00000008
.L_382:


//--------------------- .nv.info._Z22kernelComputePointsNumPfS_S_Piiiii --------------------------
	.section	.nv.info._Z22kernelComputePointsNumPfS_S_Piiiii,"",@"SHT_CUDA_INFO"
	.sectionflags	@""
	.align	4


	//----- nvinfo : EIATTR_CUDA_API_VERSION
	.align		4
        /*0000*/ 	.byte	0x04, 0x37
        /*0002*/ 	.short	(.L_384 - .L_383)
.L_383:
        /*0004*/ 	.word	0x00000082


	//----- nvinfo : EIATTR_KPARAM_INFO
	.align		4
.L_384:
        /*0008*/ 	.byte	0x04, 0x17
        /*000a*/ 	.short	(.L_386 - .L_385)
.L_385:
        /*000c*/ 	.word	0x00000000
        /*0010*/ 	.short	0x0007
        /*0012*/ 	.short	0x002c
        /*0014*/ 	.byte	0x00, 0xf0, 0x11, 0x00


	//----- nvinfo : EIATTR_KPARAM_INFO
	.align		4
.L_386:
        /*0018*/ 	.byte	0x04, 0x17
        /*001a*/ 	.short	(.L_388 - .L_387)
.L_387:
        /*001c*/ 	.word	0x00000000
        /*0020*/ 	.short	0x0006
        /*0022*/ 	.short	0x0028
        /*0024*/ 	.byte	0x00, 0xf0, 0x11, 0x00


	//----- nvinfo : EIATTR_KPARAM_INFO
	.align		4
.L_388:
        /*0028*/ 	.byte	0x04, 0x17
        /*002a*/ 	.short	(.L_390 - .L_389)
.L_389:
        /*002c*/ 	.word	0x00000000
        /*0030*/ 	.short	0x0005
        /*0032*/ 	.short	0x0024
        /*0034*/ 	.byte	0x00, 0xf0, 0x11, 0x00


	//----- nvinfo : EIATTR_KPARAM_INFO
	.align		4
.L_390:
        /*0038*/ 	.byte	0x04, 0x17
        /*003a*/ 	.short	(.L_392 - .L_391)
.L_391:
        /*003c*/ 	.word	0x00000000
        /*0040*/ 	.short	0x0004
        /*0042*/ 	.short	0x0020
        /*0044*/ 	.byte	0x00, 0xf0, 0x11, 0x00


	//----- nvinfo : EIATTR_KPARAM_INFO
	.align		4
.L_392:
        /*0048*/ 	.byte	0x04, 0x17
        /*004a*/ 	.short	(.L_394 - .L_393)
.L_393:
        /*004c*/ 	.word	0x00000000
        /*0050*/ 	.short	0x0003
        /*0052*/ 	.short	0x0018
        /*0054*/ 	.byte	0x00, 0xf5, 0x21, 0x00


	//----- nvinfo : EIATTR_KPARAM_INFO
	.align		4
.L_394:
        /*0058*/ 	.byte	0x04, 0x17
        /*005a*/ 	.short	(.L_396 - .L_395)
.L_395:
        /*005c*/ 	.word	0x00000000
        /*0060*/ 	.short	0x0002
        /*0062*/ 	.short	0x0010
        /*0064*/ 	.byte	0x00, 0xf5, 0x21, 0x00


	//----- nvinfo : EIATTR_KPARAM_INFO
	.align		4
.L_396:
        /*0068*/ 	.byte	0x04, 0x17
        /*006a*/ 	.short	(.L_398 - .L_397)
.L_397:
        /*006c*/ 	.word	0x00000000
        /*0070*/ 	.short	0x0001
        /*0072*/ 	.short	0x0008
        /*0074*/ 	.byte	0x00, 0xf5, 0x21, 0x00


	//----- nvinfo : EIATTR_KPARAM_INFO
	.align		4
.L_398:
        /*0078*/ 	.byte	0x04, 0x17
        /*007a*/ 	.short	(.L_400 - .L_399)
.L_399:
        /*007c*/ 	.word	0x00000000
        /*0080*/ 	.short	0x0000
        /*0082*/ 	.short	0x0000
        /*0084*/ 	.byte	0x00, 0xf5, 0x21, 0x00


	//----- nvinfo : EIATTR_SPARSE_MMA_MASK
	.align		4
.L_400:
        /*0088*/ 	.byte	0x03, 0x50
        /*008a*/ 	.short	0x0000


	//----- nvinfo : EIATTR_MAXREG_COUNT
	.align		4
        /*008c*/ 	.byte	0x03, 0x1b
        /*008e*/ 	.short	0x00ff


	//----- nvinfo : EIATTR_MERCURY_ISA_VERSION
	.align		4
        /*0090*/ 	.byte	0x03, 0x5f
        /*0092*/ 	.short	0x0101


	//----- nvinfo : EIATTR_VRC_CTA_INIT_COUNT
	.align		4
        /*0094*/ 	.byte	0x02, 0x4a
	.zero		1
	.zero		1


	//----- nvinfo : EIATTR_EXIT_INSTR_OFFSETS
	.align		4
        /*0098*/ 	.byte	0x04, 0x1c
        /*009a*/ 	.short	(.L_402 - .L_401)


	//   ....[0]....
.L_401:
        /*009c*/ 	.word	0x00000070


	//   ....[1]....
        /*00a0*/ 	.word	0x00000330


	//   ....[2]....
        /*00a4*/ 	.word	0x00000370


	//   ....[3]....
        /*00a8*/ 	.word	0x000003c0


	//   ....[4]....
        /*00ac*/ 	.word	0x000005b0


	//   ....[5]....
        /*00b0*/ 	.word	0x00001500


	//----- nvinfo : EIATTR_CRS_STACK_SIZE
	.align		4
.L_402:
        /*00b4*/ 	.byte	0x04, 0x1e
        /*00b6*/ 	.short	(.L_404 - .L_403)
.L_403:
        /*00b8*/ 	.word	0x00000000


	//----- nvinfo : EIATTR_CBANK_PARAM_SIZE
	.align		4
.L_404:
        /*00bc*/ 	.byte	0x03, 0x19
        /*00be*/ 	.short	0x0030


	//----- nvinfo : EIATTR_PARAM_CBANK
	.align		4
        /*00c0*/ 	.byte	0x04, 0x0a
        /*00c2*/ 	.short	(.L_406 - .L_405)
	.align		4
.L_405:
        /*00c4*/ 	.word	index@(.nv.constant0._Z22kernelComputePointsNumPfS_S_Piiiii)
        /*00c8*/ 	.short	0x0380
        /*00ca*/ 	.short	0x0030


	//----- nvinfo : EIATTR_SW_WAR
	.align		4
.L_406:
        /*00cc*/ 	.byte	0x04, 0x36
        /*00ce*/ 	.short	(.L_408 - .L_407)
.L_407:
        /*00d0*/ 	.word	0x00000008
.L_408:


//--------------------- .nv.callgraph             --------------------------
	.section	.nv.callgraph,"",@"SHT_CUDA_CALLGRAPH"
	.align	4
	.sectionentsize	8
	.align		4
        /*0000*/ 	.word	0x00000000
	.align		4
        /*0004*/ 	.word	0xffffffff
	.align		4
        /*0008*/ 	.word	0x00000000
	.align		4
        /*000c*/ 	.word	0xfffffffe
	.align		4
        /*0010*/ 	.word	0x00000000
	.align		4
        /*0014*/ 	.word	0xfffffffd
	.align		4
        /*0018*/ 	.word	0x00000000
	.align		4
        /*001c*/ 	.word	0xfffffffc


//--------------------- .nv.constant4             --------------------------
	.section	.nv.constant4,"a",@progbits
	.align	8
	.align		8
.nv.constant4:
        /*0000*/ 	.dword	_ZN34_INTERNAL_74bf4fa3_4_k_cu_b3bd387d4cuda3std3__45__cpo5beginE
	.align		8
        /*0008*/ 	.dword	_ZN34_INTERNAL_74bf4fa3_4_k_cu_b3bd387d4cuda3std3__45__cpo3endE
	.align		8
        /*0010*/ 	.dword	_ZN34_INTERNAL_74bf4fa3_4_k_cu_b3bd387d4cuda3std3__45__cpo6cbeginE
	.align		8
        /*0018*/ 	.dword	_ZN34_INTERNAL_74bf4fa3_4_k_cu_b3bd387d4cuda3std3__45__cpo4cendE
	.align		8
        /*0020*/ 	.dword	_ZN34_INTERNAL_74bf4fa3_4_k_cu_b3bd387d4cuda3std3__45__cpo6rbeginE
	.align		8
        /*0028*/ 	.dword	_ZN34_INTERNAL_74bf4fa3_4_k_cu_b3bd387d4cuda3std3__45__cpo4rendE
	.align		8
        /*0030*/ 	.dword	_ZN34_INTERNAL_74bf4fa3_4_k_cu_b3bd387d4cuda3std3__45__cpo7crbeginE
	.align		8
        /*0038*/ 	.dword	_ZN34_INTERNAL_74bf4fa3_4_k_cu_b3bd387d4cuda3std3__45__cpo5crendE
	.align		8
        /*0040*/ 	.dword	_ZN34_INTERNAL_74bf4fa3_4_k_cu_b3bd387d4cuda3std3__436_GLOBAL__N__74bf4fa3_4_k_cu_b3bd387d6ignoreE
	.align		8
        /*0048*/ 	.dword	_ZN34_INTERNAL_74bf4fa3_4_k_cu_b3bd387d4cuda3std3__419piecewise_constructE
	.align		8
        /*0050*/ 	.dword	_ZN34_INTERNAL_74bf4fa3_4_k_cu_b3bd387d4cuda3std3__48in_placeE
	.align		8
        /*0058*/ 	.dword	_ZN34_INTERNAL_74bf4fa3_4_k_cu_b3bd387d4cuda3std3__420unreachable_sentinelE
	.align		8
        /*0060*/ 	.dword	_ZN34_INTERNAL_74bf4fa3_4_k_cu_b3bd387d4cuda3std3__47nulloptE
	.align		8
        /*0068*/ 	.dword	_ZN34_INTERNAL_74bf4fa3_4_k_cu_b3bd387d4cuda3std3__48unexpectE
	.align		8
        /*0070*/ 	.dword	_ZN34_INTERNAL_74bf4fa3_4_k_cu_b3bd387d4cuda3std6ranges3__45__cpo4swapE
	.align		8
        /*0078*/ 	.dword	_ZN34_INTERNAL_74bf4fa3_4_k_cu_b3bd387d4cuda3std6ranges3__45__cpo9iter_moveE
	.align		8
        /*0080*/ 	.dword	_ZN34_INTERNAL_74bf4fa3_4_k_cu_b3bd387d4cuda3std6ranges3__45__cpo5beginE
	.align		8
        /*0088*/ 	.dword	_ZN34_INTERNAL_74bf4fa3_4_k_cu_b3bd387d4cuda3std6ranges3__45__cpo3endE
	.align		8
        /*0090*/ 	.dword	_ZN34_INTERNAL_74bf4fa3_4_k_cu_b3bd387d4cuda3std6ranges3__45__cpo6cbeginE
	.align		8
        /*0098*/ 	.dword	_ZN34_INTERNAL_74bf4fa3_4_k_cu_b3bd387d4cuda3std6ranges3__45__cpo4cendE
	.align		8
        /*00a0*/ 	.dword	_ZN34_INTERNAL_74bf4fa3_4_k_cu_b3bd387d4cuda3std6ranges3__45__cpo7advanceE
	.align		8
        /*00a8*/ 	.dword	_ZN34_INTERNAL_74bf4fa3_4_k_cu_b3bd387d4cuda3std6ranges3__45__cpo9iter_swapE
	.align		8
        /*00b0*/ 	.dword	_ZN34_INTERNAL_74bf4fa3_4_k_cu_b3bd387d4cuda3std6ranges3__45__cpo4nextE
	.align		8
        /*00b8*/ 	.dword	_ZN34_INTERNAL_74bf4fa3_4_k_cu_b3bd387d4cuda3std6ranges3__45__cpo4prevE
	.align		8
        /*00c0*/ 	.dword	_ZN34_INTERNAL_74bf4fa3_4_k_cu_b3bd387d4cuda3std6ranges3__45__cpo4dataE
	.align		8
        /*00c8*/ 	.dword	_ZN34_INTERNAL_74bf4fa3_4_k_cu_b3bd387d4cuda3std6ranges3__45__cpo5cdataE
	.align		8
        /*00d0*/ 	.dword	_ZN34_INTERNAL_74bf4fa3_4_k_cu_b3bd387d4cuda3std6ranges3__45__cpo4sizeE
	.align		8
        /*00d8*/ 	.dword	_ZN34_INTERNAL_74bf4fa3_4_k_cu_b3bd387d4cuda3std6ranges3__45__cpo5ssizeE
	.align		8
        /*00e0*/ 	.dword	_ZN34_INTERNAL_74bf4fa3_4_k_cu_b3bd387d4cuda3std6ranges3__45__cpo8distanceE
	.align		8
        /*00e8*/ 	.dword	_ZN34_INTERNAL_74bf4fa3_4_k_cu_b3bd387d6thrust24THRUST_300001_SM_1000_NS8cuda_cub3parE
	.align		8
        /*00f0*/ 	.dword	_ZN34_INTERNAL_74bf4fa3_4_k_cu_b3bd387d6thrust24THRUST_300001_SM_1000_NS8cuda_cub10par_nosyncE
	.align		8
        /*00f8*/ 	.dword	_ZN34_INTERNAL_74bf4fa3_4_k_cu_b3bd387d6thrust24THRUST_300001_SM_1000_NS6system6detail10sequential3seqE
	.align		8
        /*0100*/ 	.dword	_ZN34_INTERNAL_74bf4fa3_4_k_cu_b3bd387d6thrust24THRUST_300001_SM_1000_NS6system3cpp3parE
	.align		8
        /*0108*/ 	.dword	_ZN34_INTERNAL_74bf4fa3_4_k_cu_b3bd387d6thrust24THRUST_300001_SM_1000_NS12placeholders2_1E
	.align		8
        /*0110*/ 	.dword	_ZN34_INTERNAL_74bf4fa3_4_k_cu_b3bd387d6thrust24THRUST_300001_SM_1000_NS12placeholders2_2E
	.align		8
        /*0118*/ 	.dword	_ZN34_INTERNAL_74bf4fa3_4_k_cu_b3bd387d6thrust24THRUST_300001_SM_1000_NS12placeholders2_3E
	.align		8
        /*0120*/ 	.dword	_ZN34_INTERNAL_74bf4fa3_4_k_cu_b3bd387d6thrust24THRUST_300001_SM_1000_NS12placeholders2_4E
	.align		8
        /*0128*/ 	.dword	_ZN34_INTERNAL_74bf4fa3_4_k_cu_b3bd387d6thrust24THRUST_300001_SM_1000_NS12placeholders2_5E
	.align		8
        /*0130*/ 	.dword	_ZN34_INTERNAL_74bf4fa3_4_k_cu_b3bd387d6thrust24THRUST_300001_SM_1000_NS12placeholders2_6E
	.align		8
        /*0138*/ 	.dword	_ZN34_INTERNAL_74bf4fa3_4_k_cu_b3bd387d6thrust24THRUST_300001_SM_1000_NS12placeholders2_7E
	.align		8
        /*0140*/ 	.dword	_ZN34_INTERNAL_74bf4fa3_4_k_cu_b3bd387d6thrust24THRUST_300001_SM_1000_NS12placeholders2_8E
	.align		8
        /*0148*/ 	.dword	_ZN34_INTERNAL_74bf4fa3_4_k_cu_b3bd387d6thrust24THRUST_300001_SM_1000_NS12placeholders2_9E
	.align		8
        /*0150*/ 	.dword	_ZN34_INTERNAL_74bf4fa3_4_k_cu_b3bd387d6thrust24THRUST_300001_SM_1000_NS12placeholders3_10E
	.align		8
        /*0158*/ 	.dword	_ZN34_INTERNAL_74bf4fa3_4_k_cu_b3bd387d6thrust24THRUST_300001_SM_1000_NS3seqE
	.align		8
        /*0160*/ 	.dword	_ZN34_INTERNAL_74bf4fa3_4_k_cu_b3bd387d6thrust24THRUST_300001_SM_1000_NS6deviceE


//--------------------- .text._ZN3cub18CUB_300001_SM_10006detail10radix_sort29DeviceRadixSortOnesweepKernelINS1_5radix10policy_hubIiiyE10Policy1000ELNS0_9SortOrderE0EiiyiiNS1_21identity_decomposer_tEEEvPT5_SB_PT3_PKSC_PT1_PKSG_PT2_PKSK_T4_iiT6_ --------------------------
	.section	.text._ZN3cub18CUB_300001_SM_10006detail10radix_sort29DeviceRadixSortOnesweepKernelINS1_5radix10policy_hubIiiyE10Policy1000ELNS0_9SortOrderE0EiiyiiNS1_21identity_decomposer_tEEEvPT5_SB_PT3_PKSC_PT1_PKSG_PT2_PKSK_T4_iiT6_,"ax",@progbits
	.align	128
        .global         _ZN3cub18CUB_300001_SM_10006detail10radix_sort29DeviceRadixSortOnesweepKernelINS1_5radix10policy_hubIiiyE10Policy1000ELNS0_9SortOrderE0EiiyiiNS1_21identity_decomposer_tEEEvPT5_SB_PT3_PKSC_PT1_PKSG_PT2_PKSK_T4_iiT6_
        .type           _ZN3cub18CUB_300001_SM_10006detail10radix_sort29DeviceRadixSortOnesweepKernelINS1_5radix10policy_hubIiiyE10Policy1000ELNS0_9SortOrderE0EiiyiiNS1_21identity_decomposer_tEEEvPT5_SB_PT3_PKSC_PT1_PKSG_PT2_PKSK_T4_iiT6_,@function
        .size           _ZN3cub18CUB_300001_SM_10006detail10radix_sort29DeviceRadixSortOnesweepKernelINS1_5radix10policy_hubIiiyE10Policy1000ELNS0_9SortOrderE0EiiyiiNS1_21identity_decomposer_tEEEvPT5_SB_PT3_PKSC_PT1_PKSG_PT2_PKSK_T4_iiT6_,(.L_x_459 - _ZN3cub18CUB_300001_SM_10006detail10radix_sort29DeviceRadixSortOnesweepKernelINS1_5radix10policy_hubIiiyE10Policy1000ELNS0_9SortOrderE0EiiyiiNS1_21identity_decomposer_tEEEvPT5_SB_PT3_PKSC_PT1_PKSG_PT2_PKSK_T4_iiT6_)
        .other          _ZN3cub18CUB_300001_SM_10006detail10radix_sort29DeviceRadixSortOnesweepKernelINS1_5radix10policy_hubIiiyE10Policy1000ELNS0_9SortOrderE0EiiyiiNS1_21identity_decomposer_tEEEvPT5_SB_PT3_PKSC_PT1_PKSG_PT2_PKSK_T4_iiT6_,@"STO_CUDA_ENTRY STV_DEFAULT"
_ZN3cub18CUB_300001_SM_10006detail10radix_sort29DeviceRadixSortOnesweepKernelINS1_5radix10policy_hubIiiyE10Policy1000ELNS0_9SortOrderE0EiiyiiNS1_21identity_decomposer_tEEEvPT5_SB_PT3_PKSC_PT1_PKSG_PT2_PKSK_T4_iiT6_:
.text._ZN3cub18CUB_300001_SM_10006detail10radix_sort29DeviceRadixSortOnesweepKernelINS1_5radix10policy_hubIiiyE10Policy1000ELNS0_9SortOrderE0EiiyiiNS1_21identity_decomposer_tEEEvPT5_SB_PT3_PKSC_PT1_PKSG_PT2_PKSK_T4_iiT6_:
[----:B------:R-:W-:Y:S01]  /*0000*/  LDC R1, c[0x0][0x37c] ;  /* 0x0000df00ff017b82 */ /* 0x000fe20000000800 */
[----:B------:R-:W0:Y:S01]  /*0010*/  S2R R3, SR_TID.X ;  /* 0x0000000000037919 */ /* 0x000e220000002100 */
[----:B------:R-:W-:Y:S01]  /*0020*/  MOV R7, 0x400 ;  /* 0x0000040000077802 */ /* 0x000fe20000000f00 */
[----:B------:R-:W1:Y:S01]  /*0030*/  LDCU.64 UR6, c[0x0][0x358] ;  /* 0x00006b00ff0677ac */ /* 0x000e620008000a00 */
[----:B------:R-:W-:Y:S01]  /*0040*/  BSSY.RECONVERGENT B0, `(.L_x_0) ;  /* 0x000000c000007945 */ /* 0x000fe20003800200 */
[----:B------:R-:W2:Y:S01]  /*0050*/  S2R R0, SR_CgaCtaId ;  /* 0x0000000000007919 */ /* 0x000ea20000008800 */
[----:B0-----:R-:W-:Y:S02]  /*0060*/  ISETP.NE.AND P0, PT, R3, RZ, PT ;  /* 0x000000ff0300720c */ /* 0x001fe40003f05270 */
[----:B--2---:R-:W-:-:S11]  /*0070*/  LEA R7, R0, R7, 0x18 ;  /* 0x0000000700077211 */ /* 0x004fd600078ec0ff */
[----:B-1----:R-:W-:Y:S05]  /*0080*/  @P0 BRA `(.L_x_1) ;  /* 0x00000000001c0947 */ /* 0x002fea0003800000 */
[----:B------:R-:W0:Y:S01]  /*0090*/  LDC.64 R4, c[0x0][0x388] ;  /* 0x0000e200ff047b82 */ /* 0x000e220000000a00 */
[----:B------:R-:W-:-:S05]  /*00a0*/  IMAD.MOV.U32 R9, RZ, RZ, 0x1 ;  /* 0x00000001ff097424 */ /* 0x000fca00078e00ff */
[----:B0-----:R-:W2:Y:S02]  /*00b0*/  ATOMG.E.ADD.STRONG.GPU PT, R4, desc[UR6][R4.64], R9 ;  /* 0x80000009040479a8 */ /* 0x001ea400081ef106 */
[----:B------:R-:W0:Y:S01]  /*00c0*/  S2UR UR5, SR_CgaCtaId ;  /* 0x00000000000579c3 */ /* 0x000e220000008800 */
[----:B------:R-:W-:Y:S02]  /*00d0*/  UMOV UR4, 0x400 ;  /* 0x0000040000047882 */ /* 0x000fe40000000000 */
[----:B0-----:R-:W-:-:S09]  /*00e0*/  ULEA UR4, UR5, UR4, 0x18 ;  /* 0x0000000405047291 */ /* 0x001fd2000f8ec0ff */
[----:B--2---:R0:W-:Y:S03]  /*00f0*/  STS [UR4+0x6600], R4 ;  /* 0x00660004ff007988 */ /* 0x0041e60008000804 */
.L_x_1:
[----:B------:R-:W-:Y:S05]  /*0100*/  BSYNC.RECONVERGENT B0 ;  /* 0x0000000000007941 */ /* 0x000fea0003800200 */
.L_x_0:
[----:B------:R-:W-:Y:S06]  /*0110*/  BAR.SYNC.DEFER_BLOCKING 0x0 ;  /* 0x0000000000007b1d */ /* 0x000fec0000010000 */
[----:B------:R-:W1:Y:S01]  /*0120*/  LDCU UR4, c[0x0][0x3c0] ;  /* 0x00007800ff0477ac */ /* 0x000e620008000800 */
[----:B------:R-:W2:Y:S01]  /*0130*/  S2R R24, SR_LANEID ;  /* 0x0000000000187919 */ /* 0x000ea20000000000 */
[----:B------:R-:W3:Y:S02]  /*0140*/  LDS R42, [R7+0x6600] ;  /* 0x00660000072a7984 */ /* 0x000ee40000000800 */
[----:B---3--:R-:W-:-:S04]  /*0150*/  IMAD R0, R42, 0x1980, RZ ;  /* 0x000019802a007824 */ /* 0x008fc800078e02ff */
[----:B------:R-:W-:Y:S01]  /*0160*/  VIADD R47, R0, 0x1980 ;  /* 0x00001980002f7836 */ /* 0x000fe20000000000 */
[----:B------:R-:W-:-:S04]  /*0170*/  SHF.R.S32.HI R9, RZ, 0x1f, R0 ;  /* 0x0000001fff097819 */ /* 0x000fc80000011400 */
[----:B-1----:R-:W-:-:S13]  /*0180*/  ISETP.GT.AND P0, PT, R47, UR4, PT ;  /* 0x000000042f007c0c */ /* 0x002fda000bf04270 */
[----:B--2---:R-:W-:Y:S05]  /*0190*/  @P0 BRA `(.L_x_2) ;  /* 0x0000000000680947 */ /* 0x004fea0003800000 */
[----:B------:R-:W1:Y:S01]  /*01a0*/  LDCU.64 UR4, c[0x0][0x3a8] ;  /* 0x00007500ff0477ac */ /* 0x000e620008000a00 */
[C---:B0-----:R-:W-:Y:S02]  /*01b0*/  LOP3.LUT R4, R3.reuse, 0x1f, RZ, 0xc0, !PT ;  /* 0x0000001f03047812 */ /* 0x041fe400078ec0ff */
[----:B------:R-:W-:-:S05]  /*01c0*/  LOP3.LUT R41, R3, 0x3e0, RZ, 0xc0, !PT ;  /* 0x000003e003297812 */ /* 0x000fca00078ec0ff */
[----:B------:R-:W-:-:S05]  /*01d0*/  IMAD R5, R41, 0x11, R4 ;  /* 0x0000001129057824 */ /* 0x000fca00078e0204 */
[----:B------:R-:W-:-:S05]  /*01e0*/  IADD3 R5, P0, PT, R0, R5, RZ ;  /* 0x0000000500057210 */ /* 0x000fca0007f1e0ff */
[----:B------:R-:W-:Y:S01]  /*01f0*/  IMAD.X R0, RZ, RZ, R9, P0 ;  /* 0x000000ffff007224 */ /* 0x000fe200000e0609 */
[----:B-1----:R-:W-:-:S04]  /*0200*/  LEA R8, P0, R5, UR4, 0x2 ;  /* 0x0000000405087c11 */ /* 0x002fc8000f8010ff */
[----:B------:R-:W-:-:S05]  /*0210*/  LEA.HI.X R9, R5, UR5, R0, 0x2, P0 ;  /* 0x0000000505097c11 */ /* 0x000fca00080f1400 */
[----:B------:R0:W5:Y:S04]  /*0220*/  LDG.E R28, desc[UR6][R8.64] ;  /* 0x00000006081c7981 */ /* 0x000168000c1e1900 */
        /* <DEDUP_REMOVED lines=15> */
[----:B------:R0:W5:Y:S01]  /*0320*/  LDG.E R46, desc[UR6][R8.64+0x800] ;  /* 0x00080006082e7981 */ /* 0x000162000c1e1900 */
[----:B------:R-:W-:Y:S05]  /*0330*/  BRA `(.L_x_3) ;  /* 0x0000000400307947 */ /* 0x000fea0003800000 */
.L_x_2:
[----:B------:R-:W1:Y:S01]  /*0340*/  LDCU.64 UR8, c[0x0][0x3a8] ;  /* 0x00007500ff0877ac */ /* 0x000e620008000a00 */
[C---:B0-----:R-:W-:Y:S01]  /*0350*/  LOP3.LUT R4, R3.reuse, 0x1f, RZ, 0xc0, !PT ;  /* 0x0000001f03047812 */ /* 0x041fe200078ec0ff */
[----:B------:R-:W-:Y:S01]  /*0360*/  IMAD.MOV.U32 R28, RZ, RZ, 0x7fffffff ;  /* 0x7fffffffff1c7424 */ /* 0x000fe200078e00ff */
[----:B------:R-:W-:Y:S02]  /*0370*/  LOP3.LUT R41, R3, 0x3e0, RZ, 0xc0, !PT ;  /* 0x000003e003297812 */ /* 0x000fe400078ec0ff */
[----:B------:R-:W-:-:S03]  /*0380*/  IADD3 R5, PT, PT, -R0, UR4, RZ ;  /* 0x0000000400057c10 */ /* 0x000fc6000fffe1ff */
[----:B------:R-:W-:-:S04]  /*0390*/  IMAD R10, R41, 0x11, R4 ;  /* 0x00000011290a7824 */ /* 0x000fc800078e0204 */
[----:B------:R-:W-:Y:S01]  /*03a0*/  VIADD R8, R10, 0x40 ;  /* 0x000000400a087836 */ /* 0x000fe20000000000 */
[----:B------:R-:W-:Y:S01]  /*03b0*/  IADD3 R11, P0, PT, R0, R10, RZ ;  /* 0x0000000a000b7210 */ /* 0x000fe20007f1e0ff */
[C---:B------:R-:W-:Y:S01]  /*03c0*/  VIADD R0, R10.reuse, 0x60 ;  /* 0x000000600a007836 */ /* 0x040fe20000000000 */
[CC--:B------:R-:W-:Y:S01]  /*03d0*/  ISETP.GE.AND P2, PT, R10.reuse, R5.reuse, PT ;  /* 0x000000050a00720c */ /* 0x0c0fe20003f46270 */
[----:B------:R-:W-:Y:S01]  /*03e0*/  VIADD R6, R10, 0x20 ;  /* 0x000000200a067836 */ /* 0x000fe20000000000 */
[-C--:B------:R-:W-:Y:S01]  /*03f0*/  ISETP.GE.AND P4, PT, R8, R5.reuse, PT ;  /* 0x000000050800720c */ /* 0x080fe20003f86270 */
[----:B------:R-:W-:Y:S01]  /*0400*/  IMAD.X R12, RZ, RZ, R9, P0 ;  /* 0x000000ffff0c7224 */ /* 0x000fe200000e0609 */
[-C--:B------:R-:W-:Y:S01]  /*0410*/  ISETP.GE.AND P5, PT, R0, R5.reuse, PT ;  /* 0x000000050000720c */ /* 0x080fe20003fa6270 */
[----:B------:R-:W-:Y:S01]  /*0420*/  VIADD R0, R10, 0xa0 ;  /* 0x000000a00a007836 */ /* 0x000fe20000000000 */
[C---:B-1----:R-:W-:Y:S02]  /*0430*/  LEA R8, P0, R11.reuse, UR8, 0x2 ;  /* 0x000000080b087c11 */ /* 0x042fe4000f8010ff */
[----:B------:R-:W-:Y:S01]  /*0440*/  ISETP.GE.AND P3, PT, R6, R5, PT ;  /* 0x000000050600720c */ /* 0x000fe20003f66270 */
[----:B------:R-:W-:Y:S01]  /*0450*/  VIADD R6, R10, 0x80 ;  /* 0x000000800a067836 */ /* 0x000fe20000000000 */
[----:B------:R-:W-:-:S02]  /*0460*/  LEA.HI.X R9, R11, UR9, R12, 0x2, P0 ;  /* 0x000000090b097c11 */ /* 0x000fc400080f140c */
[-C--:B------:R-:W-:Y:S01]  /*0470*/  ISETP.GE.AND P0, PT, R0, R5.reuse, PT ;  /* 0x000000050000720c */ /* 0x080fe20003f06270 */
[----:B------:R-:W-:Y:S01]  /*0480*/  VIADD R0, R10, 0xe0 ;  /* 0x000000e00a007836 */ /* 0x000fe20000000000 */
[-C--:B------:R-:W-:Y:S01]  /*0490*/  ISETP.GE.AND P6, PT, R6, R5.reuse, PT ;  /* 0x000000050600720c */ /* 0x080fe20003fc6270 */
[----:B------:R1:W5:Y:S01]  /*04a0*/  @!P2 LDG.E R28, desc[UR6][R8.64] ;  /* 0x00000006081ca981 */ /* 0x000362000c1e1900 */
[----:B------:R-:W-:Y:S02]  /*04b0*/  IMAD.MOV.U32 R29, RZ, RZ, 0x7fffffff ;  /* 0x7fffffffff1d7424 */ /* 0x000fe400078e00ff */
[-C--:B------:R-:W-:Y:S01]  /*04c0*/  ISETP.GE.AND P2, PT, R0, R5.reuse, PT ;  /* 0x000000050000720c */ /* 0x080fe20003f46270 */
[C---:B------:R-:W-:Y:S02]  /*04d0*/  VIADD R0, R10.reuse, 0x100 ;  /* 0x000001000a007836 */ /* 0x040fe40000000000 */
[----:B------:R-:W-:Y:S01]  /*04e0*/  VIADD R6, R10, 0xc0 ;  /* 0x000000c00a067836 */ /* 0x000fe20000000000 */
[----:B------:R1:W5:Y:S01]  /*04f0*/  @!P3 LDG.E R29, desc[UR6][R8.64+0x80] ;  /* 0x00008006081db981 */ /* 0x000362000c1e1900 */
[----:B------:R-:W-:Y:S01]  /*0500*/  IMAD.MOV.U32 R31, RZ, RZ, 0x7fffffff ;  /* 0x7fffffffff1f7424 */ /* 0x000fe200078e00ff */
[-C--:B------:R-:W-:Y:S01]  /*0510*/  ISETP.GE.AND P3, PT, R0, R5.reuse, PT ;  /* 0x000000050000720c */ /* 0x080fe20003f66270 */
[----:B------:R-:W-:Y:S01]  /*0520*/  VIADD R0, R10, 0x140 ;  /* 0x000001400a007836 */ /* 0x000fe20000000000 */
[----:B------:R-:W-:Y:S01]  /*0530*/  ISETP.GE.AND P1, PT, R6, R5, PT ;  /* 0x000000050600720c */ /* 0x000fe20003f26270 */
[----:B------:R-:W-:-:S02]  /*0540*/  IMAD.MOV.U32 R32, RZ, RZ, 0x7fffffff ;  /* 0x7fffffffff207424 */ /* 0x000fc400078e00ff */
[----:B------:R1:W5:Y:S01]  /*0550*/  @!P5 LDG.E R31, desc[UR6][R8.64+0x180] ;  /* 0x00018006081fd981 */ /* 0x000362000c1e1900 */
[-C--:B------:R-:W-:Y:S01]  /*0560*/  ISETP.GE.AND P5, PT, R0, R5.reuse, PT ;  /* 0x000000050000720c */ /* 0x080fe20003fa6270 */
[C---:B------:R-:W-:Y:S02]  /*0570*/  VIADD R0, R10.reuse, 0x160 ;  /* 0x000001600a007836 */ /* 0x040fe40000000000 */
[----:B------:R-:W-:Y:S01]  /*0580*/  IMAD.MOV.U32 R30, RZ, RZ, 0x7fffffff ;  /* 0x7fffffffff1e7424 */ /* 0x000fe200078e00ff */
[----:B------:R1:W5:Y:S01]  /*0590*/  @!P6 LDG.E R32, desc[UR6][R8.64+0x200] ;  /* 0x000200060820e981 */ /* 0x000362000c1e1900 */
[----:B------:R-:W-:Y:S01]  /*05a0*/  VIADD R6, R10, 0x120 ;  /* 0x000001200a067836 */ /* 0x000fe20000000000 */
[-C--:B------:R-:W-:Y:S01]  /*05b0*/  ISETP.GE.AND P6, PT, R0, R5.reuse, PT ;  /* 0x000000050000720c */ /* 0x080fe20003fc6270 */
[----:B------:R-:W-:Y:S02]  /*05c0*/  IMAD.MOV.U32 R34, RZ, RZ, 0x7fffffff ;  /* 0x7fffffffff227424 */ /* 0x000fe400078e00ff */
[----:B------:R-:W-:Y:S01]  /*05d0*/  VIADD R0, R10, 0x1a0 ;  /* 0x000001a00a007836 */ /* 0x000fe20000000000 */
[----:B------:R1:W5:Y:S01]  /*05e0*/  @!P4 LDG.E R30, desc[UR6][R8.64+0x100] ;  /* 0x00010006081ec981 */ /* 0x000362000c1e1900 */
[----:B------:R-:W-:Y:S01]  /*05f0*/  ISETP.GE.AND P4, PT, R6, R5, PT ;  /* 0x000000050600720c */ /* 0x000fe20003f86270 */
[----:B------:R-:W-:-:S02]  /*0600*/  IMAD.MOV.U32 R33, RZ, RZ, 0x7fffffff ;  /* 0x7fffffffff217424 */ /* 0x000fc400078e00ff */
[----:B------:R1:W5:Y:S01]  /*0610*/  @!P1 LDG.E R34, desc[UR6][R8.64+0x300] ;  /* 0x0003000608229981 */ /* 0x000362000c1e1900 */
[----:B------:R-:W-:Y:S01]  /*0620*/  IMAD.MOV.U32 R35, RZ, RZ, 0x7fffffff ;  /* 0x7fffffffff237424 */ /* 0x000fe200078e00ff */
[-C--:B------:R-:W-:Y:S01]  /*0630*/  ISETP.GE.AND P1, PT, R0, R5.reuse, PT ;  /* 0x000000050000720c */ /* 0x080fe20003f26270 */
[C---:B------:R-:W-:Y:S01]  /*0640*/  VIADD R6, R10.reuse, 0x180 ;  /* 0x000001800a067836 */ /* 0x040fe20000000000 */
[----:B------:R1:W5:Y:S01]  /*0650*/  @!P0 LDG.E R33, desc[UR6][R8.64+0x280] ;  /* 0x0002800608218981 */ /* 0x000362000c1e1900 */
[----:B------:R-:W-:Y:S02]  /*0660*/  VIADD R0, R10, 0x1c0 ;  /* 0x000001c00a007836 */ /* 0x000fe40000000000 */
[----:B------:R-:W-:Y:S01]  /*0670*/  IMAD.MOV.U32 R36, RZ, RZ, 0x7fffffff ;  /* 0x7fffffffff247424 */ /* 0x000fe200078e00ff */
[----:B------:R1:W5:Y:S01]  /*0680*/  @!P2 LDG.E R35, desc[UR6][R8.64+0x380] ;  /* 0x000380060823a981 */ /* 0x000362000c1e1900 */
[----:B------:R-:W-:Y:S01]  /*0690*/  IMAD.MOV.U32 R37, RZ, RZ, 0x7fffffff ;  /* 0x7fffffffff257424 */ /* 0x000fe200078e00ff */
[-C--:B------:R-:W-:Y:S01]  /*06a0*/  ISETP.GE.AND P0, PT, R6, R5.reuse, PT ;  /* 0x000000050600720c */ /* 0x080fe20003f06270 */
[----:B------:R-:W-:Y:S01]  /*06b0*/  VIADD R6, R10, 0x1e0 ;  /* 0x000001e00a067836 */ /* 0x000fe20000000000 */
[-C--:B------:R-:W-:Y:S01]  /*06c0*/  ISETP.GE.AND P2, PT, R0, R5.reuse, PT ;  /* 0x000000050000720c */ /* 0x080fe20003f46270 */
[----:B------:R-:W-:Y:S01]  /*06d0*/  VIADD R0, R10, 0x200 ;  /* 0x000002000a007836 */ /* 0x000fe20000000000 */
[----:B------:R1:W5:Y:S02]  /*06e0*/  @!P3 LDG.E R36, desc[UR6][R8.64+0x400] ;  /* 0x000400060824b981 */ /* 0x000364000c1e1900 */
[----:B------:R-:W-:-:S02]  /*06f0*/  ISETP.GE.AND P3, PT, R6, R5, PT ;  /* 0x000000050600720c */ /* 0x000fc40003f66270 */
[----:B------:R1:W5:Y:S01]  /*0700*/  @!P4 LDG.E R37, desc[UR6][R8.64+0x480] ;  /* 0x000480060825c981 */ /* 0x000362000c1e1900 */
[----:B------:R-:W-:Y:S01]  /*0710*/  ISETP.GE.AND P4, PT, R0, R5, PT ;  /* 0x000000050000720c */ /* 0x000fe20003f86270 */
[----:B------:R-:W-:Y:S02]  /*0720*/  IMAD.MOV.U32 R38, RZ, RZ, 0x7fffffff ;  /* 0x7fffffffff267424 */ /* 0x000fe400078e00ff */
[----:B------:R-:W-:Y:S02]  /*0730*/  IMAD.MOV.U32 R39, RZ, RZ, 0x7fffffff ;  /* 0x7fffffffff277424 */ /* 0x000fe400078e00ff */
[----:B------:R-:W-:Y:S02]  /*0740*/  IMAD.MOV.U32 R40, RZ, RZ, 0x7fffffff ;  /* 0x7fffffffff287424 */ /* 0x000fe400078e00ff */
[----:B------:R-:W-:Y:S01]  /*0750*/  IMAD.MOV.U32 R43, RZ, RZ, 0x7fffffff ;  /* 0x7fffffffff2b7424 */ /* 0x000fe200078e00ff */
[----:B------:R1:W5:Y:S01]  /*0760*/  @!P5 LDG.E R38, desc[UR6][R8.64+0x500] ;  /* 0x000500060826d981 */ /* 0x000362000c1e1900 */
[----:B------:R-:W-:-:S02]  /*0770*/  IMAD.MOV.U32 R44, RZ, RZ, 0x7fffffff ;  /* 0x7fffffffff2c7424 */ /* 0x000fc400078e00ff */
[----:B------:R-:W-:Y:S01]  /*0780*/  IMAD.MOV.U32 R45, RZ, RZ, 0x7fffffff ;  /* 0x7fffffffff2d7424 */ /* 0x000fe200078e00ff */
[----:B------:R1:W5:Y:S01]  /*0790*/  @!P6 LDG.E R39, desc[UR6][R8.64+0x580] ;  /* 0x000580060827e981 */ /* 0x000362000c1e1900 */
[----:B------:R-:W-:-:S03]  /*07a0*/  IMAD.MOV.U32 R46, RZ, RZ, 0x7fffffff ;  /* 0x7fffffffff2e7424 */ /* 0x000fc600078e00ff */
[----:B------:R1:W5:Y:S04]  /*07b0*/  @!P0 LDG.E R40, desc[UR6][R8.64+0x600] ;  /* 0x0006000608288981 */ /* 0x000368000c1e1900 */
[----:B------:R1:W5:Y:S04]  /*07c0*/  @!P1 LDG.E R43, desc[UR6][R8.64+0x680] ;  /* 0x00068006082b9981 */ /* 0x000368000c1e1900 */
[----:B------:R1:W5:Y:S04]  /*07d0*/  @!P2 LDG.E R44, desc[UR6][R8.64+0x700] ;  /* 0x00070006082ca981 */ /* 0x000368000c1e1900 */
[----:B------:R1:W5:Y:S04]  /*07e0*/  @!P3 LDG.E R45, desc[UR6][R8.64+0x780] ;  /* 0x00078006082db981 */ /* 0x000368000c1e1900 */
[----:B------:R1:W5:Y:S02]  /*07f0*/  @!P4 LDG.E R46, desc[UR6][R8.64+0x800] ;  /* 0x00080006082ec981 */ /* 0x000364000c1e1900 */
.L_x_3:
[----:B------:R-:W-:Y:S01]  /*0800*/  VIMNMX R5, PT, PT, R24, 0xe0, !PT ;  /* 0x000000e018057848 */ /* 0x000fe20007fe0100 */
[----:B------:R-:W2:Y:S01]  /*0810*/  LDCU UR4, c[0x0][0x3c8] ;  /* 0x00007900ff0477ac */ /* 0x000ea20008000800 */
[----:B------:R-:W-:Y:S01]  /*0820*/  SHF.R.U32.HI R0, RZ, 0x5, R3 ;  /* 0x00000005ff007819 */ /* 0x000fe20000011603 */
[----:B------:R-:W-:Y:S01]  /*0830*/  BSSY.RECONVERGENT B0, `(.L_x_4) ;  /* 0x0000025000007945 */ /* 0x000fe20003800200 */
[--C-:B------:R-:W-:Y:S01]  /*0840*/  IADD3 R5, PT, PT, R5, 0x1f, -R24.reuse ;  /* 0x0000001f05057810 */ /* 0x100fe20007ffe818 */
[----:B------:R-:W-:Y:S01]  /*0850*/  UMOV UR5, 0xffffffff ;  /* 0xffffffff00057882 */ /* 0x000fe20000000000 */
[----:B01----:R-:W-:Y:S02]  /*0860*/  IMAD.MOV.U32 R8, RZ, RZ, R24 ;  /* 0x000000ffff087224 */ /* 0x003fe400078e0018 */
[C---:B------:R-:W-:Y:S01]  /*0870*/  ISETP.GE.U32.AND P0, PT, R5.reuse, 0x1e0, PT ;  /* 0x000001e00500780c */ /* 0x040fe20003f06070 */
[----:B------:R-:W-:Y:S01]  /*0880*/  IMAD.SHL.U32 R0, R0, 0x400, RZ ;  /* 0x0000040000007824 */ /* 0x000fe200078e00ff */
[----:B------:R-:W-:-:S04]  /*0890*/  LEA.HI R6, R5, 0x1, RZ, 0x1b ;  /* 0x0000000105067811 */ /* 0x000fc800078fd8ff */
[----:B------:R-:W-:-:S04]  /*08a0*/  LOP3.LUT R9, R6, 0xf, RZ, 0xc0, !PT ;  /* 0x0000000f06097812 */ /* 0x000fc800078ec0ff */
[----:B------:R-:W-:Y:S01]  /*08b0*/  ISETP.NE.AND P1, PT, R9, RZ, PT ;  /* 0x000000ff0900720c */ /* 0x000fe20003f25270 */
[----:B--2---:R-:W-:Y:S02]  /*08c0*/  USHF.L.U32 UR4, UR5, UR4, URZ ;  /* 0x0000000405047299 */ /* 0x004fe400080006ff */
[----:B------:R-:W-:Y:S10]  /*08d0*/  @!P0 BRA `(.L_x_5) ;  /* 0x0000000000688947 */ /* 0x000ff40003800000 */
[----:B------:R-:W-:Y:S01]  /*08e0*/  IMAD R10, R24, 0x4, R0 ;  /* 0x00000004180a7824 */ /* 0x000fe200078e0200 */
[----:B------:R-:W-:Y:S01]  /*08f0*/  LOP3.LUT R5, R6, 0xffffff0, RZ, 0xc0, !PT ;  /* 0x0ffffff006057812 */ /* 0x000fe200078ec0ff */
[----:B------:R-:W-:-:S03]  /*0900*/  IMAD.MOV.U32 R8, RZ, RZ, R24 ;  /* 0x000000ffff087224 */ /* 0x000fc600078e0018 */
[----:B------:R-:W-:Y:S01]  /*0910*/  IADD3 R10, PT, PT, R10, 0x400, R7 ;  /* 0x000004000a0a7810 */ /* 0x000fe20007ffe007 */
[----:B------:R-:W-:-:S07]  /*0920*/  IMAD.MOV R5, RZ, RZ, -R5 ;  /* 0x000000ffff057224 */ /* 0x000fce00078e0a05 */
.L_x_6:
[----:B------:R-:W-:Y:S01]  /*0930*/  VIADD R5, R5, 0x10 ;  /* 0x0000001005057836 */ /* 0x000fe20000000000 */
[----:B------:R-:W-:Y:S01]  /*0940*/  STS [R10+-0x400], RZ ;  /* 0xfffc00ff0a007388 */ /* 0x000fe20000000800 */
[----:B------:R-:W-:-:S03]  /*0950*/  VIADD R8, R8, 0x200 ;  /* 0x0000020008087836 */ /* 0x000fc60000000000 */
[----:B------:R-:W-:Y:S01]  /*0960*/  ISETP.NE.AND P0, PT, R5, RZ, PT ;  /* 0x000000ff0500720c */ /* 0x000fe20003f05270 */
[----:B------:R-:W-:Y:S04]  /*0970*/  STS [R10+-0x380], RZ ;  /* 0xfffc80ff0a007388 */ /* 0x000fe80000000800 */
[----:B------:R-:W-:Y:S04]  /*0980*/  STS [R10+-0x300], RZ ;  /* 0xfffd00ff0a007388 */ /* 0x000fe80000000800 */
[----:B------:R-:W-:Y:S04]  /*0990*/  STS [R10+-0x280], RZ ;  /* 0xfffd80ff0a007388 */ /* 0x000fe80000000800 */
[----:B------:R-:W-:Y:S04]  /*09a0*/  STS [R10+-0x200], RZ ;  /* 0xfffe00ff0a007388 */ /* 0x000fe80000000800 */
[----:B------:R-:W-:Y:S04]  /*09b0*/  STS [R10+-0x180], RZ ;  /* 0xfffe80ff0a007388 */ /* 0x000fe80000000800 */
[----:B------:R-:W-:Y:S04]  /*09c0*/  STS [R10+-0x100], RZ ;  /* 0xffff00ff0a007388 */ /* 0x000fe80000000800 */
[----:B------:R-:W-:Y:S04]  /*09d0*/  STS [R10+-0x80], RZ ;  /* 0xffff80ff0a007388 */ /* 0x000fe80000000800 */
[----:B------:R-:W-:Y:S04]  /*09e0*/  STS [R10], RZ ;  /* 0x000000ff0a007388 */ /* 0x000fe80000000800 */
[----:B------:R-:W-:Y:S04]  /*09f0*/  STS [R10+0x80], RZ ;  /* 0x000080ff0a007388 */ /* 0x000fe80000000800 */
[----:B------:R-:W-:Y:S04]  /*0a00*/  STS [R10+0x100], RZ ;  /* 0x000100ff0a007388 */ /* 0x000fe80000000800 */
[----:B------:R-:W-:Y:S04]  /*0a10*/  STS [R10+0x180], RZ ;  /* 0x000180ff0a007388 */ /* 0x000fe80000000800 */
[----:B------:R-:W-:Y:S04]  /*0a20*/  STS [R10+0x200], RZ ;  /* 0x000200ff0a007388 */ /* 0x000fe80000000800 */
[----:B------:R-:W-:Y:S04]  /*0a30*/  STS [R10+0x280], RZ ;  /* 0x000280ff0a007388 */ /* 0x000fe80000000800 */
[----:B------:R-:W-:Y:S04]  /*0a40*/  STS [R10+0x300], RZ ;  /* 0x000300ff0a007388 */ /* 0x000fe80000000800 */
[----:B------:R0:W-:Y:S02]  /*0a50*/  STS [R10+0x380], RZ ;  /* 0x000380ff0a007388 */ /* 0x0001e40000000800 */
[----:B0-----:R-:W-:Y:S01]  /*0a60*/  VIADD R10, R10, 0x800 ;  /* 0x000008000a0a7836 */ /* 0x001fe20000000000 */
[----:B------:R-:W-:Y:S06]  /*0a70*/  @P0 BRA `(.L_x_6) ;  /* 0xfffffffc00ac0947 */ /* 0x000fec000383ffff */
.L_x_5:
[----:B------:R-:W-:Y:S05]  /*0a80*/  BSYNC.RECONVERGENT B0 ;  /* 0x0000000000007941 */ /* 0x000fea0003800200 */
.L_x_4:
[----:B------:R-:W-:Y:S01]  /*0a90*/  BSSY.RECONVERGENT B0, `(.L_x_7) ;  /* 0x0000026000007945 */ /* 0x000fe20003800200 */
[----:B------:R-:W-:-:S03]  /*0aa0*/  IMAD.IADD R5, R7, 0x1, R0 ;  /* 0x0000000107057824 */ /* 0x000fc600078e0200 */
[----:B------:R-:W-:Y:S05]  /*0ab0*/  @!P1 BRA `(.L_x_8) ;  /* 0x00000000008c9947 */ /* 0x000fea0003800000 */
[----:B------:R-:W-:Y:S01]  /*0ac0*/  ISETP.GE.U32.AND P0, PT, R9, 0x8, PT ;  /* 0x000000080900780c */ /* 0x000fe20003f06070 */
[----:B------:R-:W-:Y:S01]  /*0ad0*/  BSSY.RECONVERGENT B1, `(.L_x_9) ;  /* 0x000000e000017945 */ /* 0x000fe20003800200 */
[----:B------:R-:W-:-:S04]  /*0ae0*/  LOP3.LUT R10, R6, 0x7, RZ, 0xc0, !PT ;  /* 0x00000007060a7812 */ /* 0x000fc800078ec0ff */
[----:B------:R-:W-:-:S07]  /*0af0*/  ISETP.NE.AND P1, PT, R10, RZ, PT ;  /* 0x000000ff0a00720c */ /* 0x000fce0003f25270 */
[----:B------:R-:W-:Y:S06]  /*0b00*/  @!P0 BRA `(.L_x_10) ;  /* 0x0000000000288947 */ /* 0x000fec0003800000 */
[C---:B------:R-:W-:Y:S02]  /*0b10*/  IMAD R9, R8.reuse, 0x4, R5 ;  /* 0x0000000408097824 */ /* 0x040fe400078e0205 */
[----:B------:R-:W-:-:S03]  /*0b20*/  VIADD R8, R8, 0x100 ;  /* 0x0000010008087836 */ /* 0x000fc60000000000 */
[----:B------:R0:W-:Y:S04]  /*0b30*/  STS [R9], RZ ;  /* 0x000000ff09007388 */ /* 0x0001e80000000800 */
[----:B------:R0:W-:Y:S04]  /*0b40*/  STS [R9+0x80], RZ ;  /* 0x000080ff09007388 */ /* 0x0001e80000000800 */
[----:B------:R0:W-:Y:S04]  /*0b50*/  STS [R9+0x100], RZ ;  /* 0x000100ff09007388 */ /* 0x0001e80000000800 */
[----:B------:R0:W-:Y:S04]  /*0b60*/  STS [R9+0x180], RZ ;  /* 0x000180ff09007388 */ /* 0x0001e80000000800 */
[----:B------:R0:W-:Y:S04]  /*0b70*/  STS [R9+0x200], RZ ;  /* 0x000200ff09007388 */ /* 0x0001e80000000800 */
[----:B------:R0:W-:Y:S04]  /*0b80*/  STS [R9+0x280], RZ ;  /* 0x000280ff09007388 */ /* 0x0001e80000000800 */
[----:B------:R0:W-:Y:S04]  /*0b90*/  STS [R9+0x300], RZ ;  /* 0x000300ff09007388 */ /* 0x0001e80000000800 */
[----:B------:R0:W-:Y:S02]  /*0ba0*/  STS [R9+0x380], RZ ;  /* 0x000380ff09007388 */ /* 0x0001e40000000800 */
.L_x_10:
[----:B------:R-:W-:Y:S05]  /*0bb0*/  BSYNC.RECONVERGENT B1 ;  /* 0x0000000000017941 */ /* 0x000fea0003800200 */
.L_x_9:
[----:B------:R-:W-:Y:S05]  /*0bc0*/  @!P1 BRA `(.L_x_8) ;  /* 0x0000000000489947 */ /* 0x000fea0003800000 */
[----:B------:R-:W-:Y:S02]  /*0bd0*/  ISETP.GE.U32.AND P0, PT, R10, 0x4, PT ;  /* 0x000000040a00780c */ /* 0x000fe40003f06070 */
[----:B------:R-:W-:-:S04]  /*0be0*/  LOP3.LUT R6, R6, 0x3, RZ, 0xc0, !PT ;  /* 0x0000000306067812 */ /* 0x000fc800078ec0ff */
[----:B------:R-:W-:-:S07]  /*0bf0*/  ISETP.NE.AND P1, PT, R6, RZ, PT ;  /* 0x000000ff0600720c */ /* 0x000fce0003f25270 */
[C---:B0-----:R-:W-:Y:S02]  /*0c00*/  @P0 IMAD R9, R8.reuse, 0x4, R5 ;  /* 0x0000000408090824 */ /* 0x041fe400078e0205 */
[----:B------:R-:W-:-:S03]  /*0c10*/  @P0 VIADD R8, R8, 0x80 ;  /* 0x0000008008080836 */ /* 0x000fc60000000000 */
[----:B------:R1:W-:Y:S04]  /*0c20*/  @P0 STS [R9], RZ ;  /* 0x000000ff09000388 */ /* 0x0003e80000000800 */
[----:B------:R1:W-:Y:S04]  /*0c30*/  @P0 STS [R9+0x80], RZ ;  /* 0x000080ff09000388 */ /* 0x0003e80000000800 */
[----:B------:R1:W-:Y:S04]  /*0c40*/  @P0 STS [R9+0x100], RZ ;  /* 0x000100ff09000388 */ /* 0x0003e80000000800 */
[----:B------:R1:W-:Y:S01]  /*0c50*/  @P0 STS [R9+0x180], RZ ;  /* 0x000180ff09000388 */ /* 0x0003e20000000800 */
[----:B------:R-:W-:Y:S05]  /*0c60*/  @!P1 BRA `(.L_x_8) ;  /* 0x0000000000209947 */ /* 0x000fea0003800000 */
[----:B------:R-:W-:Y:S02]  /*0c70*/  IMAD R0, R8, 0x4, R0 ;  /* 0x0000000408007824 */ /* 0x000fe400078e0200 */
[----:B------:R-:W-:Y:S02]  /*0c80*/  IMAD.MOV R6, RZ, RZ, -R6 ;  /* 0x000000ffff067224 */ /* 0x000fe400078e0a06 */
[----:B------:R-:W-:-:S07]  /*0c90*/  IMAD.IADD R0, R7, 0x1, R0 ;  /* 0x0000000107007824 */ /* 0x000fce00078e0200 */
.L_x_11:
[----:B------:R-:W-:Y:S01]  /*0ca0*/  VIADD R6, R6, 0x1 ;  /* 0x0000000106067836 */ /* 0x000fe20000000000 */
[----:B------:R0:W-:Y:S04]  /*0cb0*/  STS [R0], RZ ;  /* 0x000000ff00007388 */ /* 0x0001e80000000800 */
[----:B------:R-:W-:Y:S01]  /*0cc0*/  ISETP.NE.AND P0, PT, R6, RZ, PT ;  /* 0x000000ff0600720c */ /* 0x000fe20003f05270 */
[----:B0-----:R-:W-:-:S12]  /*0cd0*/  VIADD R0, R0, 0x80 ;  /* 0x0000008000007836 */ /* 0x001fd80000000000 */
[----:B------:R-:W-:Y:S05]  /*0ce0*/  @P0 BRA `(.L_x_11) ;  /* 0xfffffffc00ec0947 */ /* 0x000fea000383ffff */
.L_x_8:
[----:B------:R-:W-:Y:S05]  /*0cf0*/  BSYNC.RECONVERGENT B0 ;  /* 0x0000000000007941 */ /* 0x000fea0003800200 */
.L_x_7:
[----:B------:R-:W2:Y:S01]  /*0d00*/  LDCU UR5, c[0x0][0x3c4] ;  /* 0x00007880ff0577ac */ /* 0x000ea20008000800 */
[----:B-----5:R-:W-:Y:S01]  /*0d10*/  LOP3.LUT R27, R28, 0x80000000, RZ, 0x3c, !PT ;  /* 0x800000001c1b7812 */ /* 0x020fe200078e3cff */
[----:B------:R-:W-:Y:S01]  /*0d20*/  BSSY.RECONVERGENT B0, `(.L_x_12) ;  /* 0x0000080000007945 */ /* 0x000fe20003800200 */
[----:B------:R-:W-:Y:S02]  /*0d30*/  LOP3.LUT R22, R29, 0x80000000, RZ, 0x3c, !PT ;  /* 0x800000001d167812 */ /* 0x000fe400078e3cff */
[----:B------:R-:W-:Y:S02]  /*0d40*/  LOP3.LUT R21, R30, 0x80000000, RZ, 0x3c, !PT ;  /* 0x800000001e157812 */ /* 0x000fe400078e3cff */
[----:B------:R-:W-:Y:S02]  /*0d50*/  LOP3.LUT R18, R31, 0x80000000, RZ, 0x3c, !PT ;  /* 0x800000001f127812 */ /* 0x000fe400078e3cff */
[----:B------:R-:W-:Y:S02]  /*0d60*/  LOP3.LUT R20, R33, 0x80000000, RZ, 0x3c, !PT ;  /* 0x8000000021147812 */ /* 0x000fe400078e3cff */
[----:B------:R-:W-:-:S02]  /*0d70*/  LOP3.LUT R23, R32, 0x80000000, RZ, 0x3c, !PT ;  /* 0x8000000020177812 */ /* 0x000fc400078e3cff */
[----:B------:R-:W-:Y:S02]  /*0d80*/  LOP3.LUT R25, R34, 0x80000000, RZ, 0x3c, !PT ;  /* 0x8000000022197812 */ /* 0x000fe400078e3cff */
[----:B------:R-:W-:Y:S02]  /*0d90*/  LOP3.LUT R17, R36, 0x80000000, RZ, 0x3c, !PT ;  /* 0x8000000024117812 */ /* 0x000fe400078e3cff */
[----:B------:R-:W-:Y:S02]  /*0da0*/  LOP3.LUT R19, R38, 0x80000000, RZ, 0x3c, !PT ;  /* 0x8000000026137812 */ /* 0x000fe400078e3cff */
[----:B--2---:R-:W-:Y:S02]  /*0db0*/  SHF.R.U32.HI R49, RZ, UR5, R27 ;  /* 0x00000005ff317c19 */ /* 0x004fe4000801161b */
[----:B------:R-:W-:Y:S02]  /*0dc0*/  SHF.R.U32.HI R52, RZ, UR5, R22 ;  /* 0x00000005ff347c19 */ /* 0x000fe40008011616 */
[----:B------:R-:W-:-:S02]  /*0dd0*/  LOP3.LUT R49, R49, UR4, RZ, 0x30, !PT ;  /* 0x0000000431317c12 */ /* 0x000fc4000f8e30ff */
[----:B------:R-:W-:Y:S02]  /*0de0*/  LOP3.LUT R52, R52, UR4, RZ, 0x30, !PT ;  /* 0x0000000434347c12 */ /* 0x000fe4000f8e30ff */
[----:B------:R-:W-:Y:S01]  /*0df0*/  SHF.R.U32.HI R56, RZ, UR5, R21 ;  /* 0x00000005ff387c19 */ /* 0x000fe20008011615 */
[--C-:B------:R-:W-:Y:S01]  /*0e00*/  IMAD R0, R49, 0x4, R5.reuse ;  /* 0x0000000431007824 */ /* 0x100fe200078e0205 */
[----:B------:R-:W-:Y:S01]  /*0e10*/  SHF.R.U32.HI R48, RZ, UR5, R18 ;  /* 0x00000005ff307c19 */ /* 0x000fe20008011612 */
[----:B------:R-:W-:Y:S01]  /*0e20*/  IMAD R6, R52, 0x4, R5 ;  /* 0x0000000434067824 */ /* 0x000fe200078e0205 */
[----:B------:R-:W-:Y:S01]  /*0e30*/  LOP3.LUT R56, R56, UR4, RZ, 0x30, !PT ;  /* 0x0000000438387c12 */ /* 0x000fe2000f8e30ff */
[----:B------:R-:W-:Y:S01]  /*0e40*/  NOP ;  /* 0x0000000000007918 */ /* 0x000fe20000000000 */
[----:B01----:R-:W-:Y:S01]  /*0e50*/  SHF.R.U32.HI R9, RZ, UR5, R20 ;  /* 0x00000005ff097c19 */ /* 0x003fe20008011614 */
[----:B------:R0:W-:Y:S01]  /*0e60*/  ATOMS.POPC.INC.32 RZ, [R0+URZ] ;  /* 0x0000000000ff7f8c */ /* 0x0001e2000d8000ff */
[----:B------:R-:W-:-:S02]  /*0e70*/  LOP3.LUT R48, R48, UR4, RZ, 0x30, !PT ;  /* 0x0000000430307c12 */ /* 0x000fc4000f8e30ff */
[----:B------:R-:W-:Y:S01]  /*0e80*/  SHF.R.U32.HI R8, RZ, UR5, R23 ;  /* 0x00000005ff087c19 */ /* 0x000fe20008011617 */
[----:B------:R1:W-:Y:S01]  /*0e90*/  ATOMS.POPC.INC.32 RZ, [R6+URZ] ;  /* 0x0000000006ff7f8c */ /* 0x0003e2000d8000ff */
[----:B------:R-:W-:Y:S02]  /*0ea0*/  SHF.R.U32.HI R11, RZ, UR5, R25 ;  /* 0x00000005ff0b7c19 */ /* 0x000fe40008011619 */
[----:B------:R-:W-:Y:S01]  /*0eb0*/  LOP3.LUT R10, R9, UR4, RZ, 0x30, !PT ;  /* 0x00000004090a7c12 */ /* 0x000fe2000f8e30ff */
[--C-:B0-----:R-:W-:Y:S01]  /*0ec0*/  IMAD R0, R56, 0x4, R5.reuse ;  /* 0x0000000438007824 */ /* 0x101fe200078e0205 */
[----:B------:R-:W-:Y:S02]  /*0ed0*/  LOP3.LUT R8, R8, UR4, RZ, 0x30, !PT ;  /* 0x0000000408087c12 */ /* 0x000fe4000f8e30ff */
[----:B------:R-:W-:Y:S01]  /*0ee0*/  LOP3.LUT R12, R11, UR4, RZ, 0x30, !PT ;  /* 0x000000040b0c7c12 */ /* 0x000fe2000f8e30ff */
[--C-:B-1----:R-:W-:Y:S01]  /*0ef0*/  IMAD R6, R48, 0x4, R5.reuse ;  /* 0x0000000430067824 */ /* 0x102fe200078e0205 */
[----:B------:R0:W-:Y:S01]  /*0f00*/  ATOMS.POPC.INC.32 RZ, [R0+URZ] ;  /* 0x0000000000ff7f8c */ /* 0x0001e2000d8000ff */
[--C-:B------:R-:W-:Y:S01]  /*0f10*/  IMAD R9, R10, 0x4, R5.reuse ;  /* 0x000000040a097824 */ /* 0x100fe200078e0205 */
[----:B------:R-:W-:Y:S01]  /*0f20*/  LOP3.LUT R10, R35, 0x80000000, RZ, 0x3c, !PT ;  /* 0x80000000230a7812 */ /* 0x000fe200078e3cff */
[--C-:B------:R-:W-:Y:S01]  /*0f30*/  IMAD R8, R8, 0x4, R5.reuse ;  /* 0x0000000408087824 */ /* 0x100fe200078e0205 */
[----:B------:R1:W-:Y:S01]  /*0f40*/  ATOMS.POPC.INC.32 RZ, [R6+URZ] ;  /* 0x0000000006ff7f8c */ /* 0x0003e2000d8000ff */
[----:B------:R-:W-:Y:S01]  /*0f50*/  IMAD R11, R12, 0x4, R5 ;  /* 0x000000040c0b7824 */ /* 0x000fe200078e0205 */
[----:B------:R-:W-:-:S02]  /*0f60*/  LOP3.LUT R12, R37, 0x80000000, RZ, 0x3c, !PT ;  /* 0x80000000250c7812 */ /* 0x000fc400078e3cff */
[----:B------:R-:W-:Y:S01]  /*0f70*/  LOP3.LUT R16, R39, 0x80000000, RZ, 0x3c, !PT ;  /* 0x8000000027107812 */ /* 0x000fe200078e3cff */
[----:B------:R-:W-:Y:S01]  /*0f80*/  ATOMS.POPC.INC.32 RZ, [R8+URZ] ;  /* 0x0000000008ff7f8c */ /* 0x000fe2000d8000ff */
[----:B0-----:R-:W-:Y:S02]  /*0f90*/  SHF.R.U32.HI R0, RZ, UR5, R10 ;  /* 0x00000005ff007c19 */ /* 0x001fe4000801160a */
[----:B-1----:R-:W-:Y:S01]  /*0fa0*/  SHF.R.U32.HI R6, RZ, UR5, R17 ;  /* 0x00000005ff067c19 */ /* 0x002fe20008011611 */
[----:B------:R0:W-:Y:S01]  /*0fb0*/  ATOMS.POPC.INC.32 RZ, [R9+URZ] ;  /* 0x0000000009ff7f8c */ /* 0x0001e2000d8000ff */
[----:B------:R-:W-:Y:S02]  /*0fc0*/  SHF.R.U32.HI R14, RZ, UR5, R19 ;  /* 0x00000005ff0e7c19 */ /* 0x000fe40008011613 */
[----:B------:R-:W-:Y:S01]  /*0fd0*/  LOP3.LUT R6, R6, UR4, RZ, 0x30, !PT ;  /* 0x0000000406067c12 */ /* 0x000fe2000f8e30ff */
[----:B------:R1:W-:Y:S01]  /*0fe0*/  ATOMS.POPC.INC.32 RZ, [R11+URZ] ;  /* 0x000000000bff7f8c */ /* 0x0003e2000d8000ff */
[----:B------:R-:W-:-:S02]  /*0ff0*/  SHF.R.U32.HI R13, RZ, UR5, R12 ;  /* 0x00000005ff0d7c19 */ /* 0x000fc4000801160c */
[----:B------:R-:W-:Y:S02]  /*1000*/  LOP3.LUT R0, R0, UR4, RZ, 0x30, !PT ;  /* 0x0000000400007c12 */ /* 0x000fe4000f8e30ff */
[----:B0-----:R-:W-:Y:S02]  /*1010*/  SHF.R.U32.HI R9, RZ, UR5, R16 ;  /* 0x00000005ff097c19 */ /* 0x001fe40008011610 */
[----:B------:R-:W-:Y:S01]  /*1020*/  LOP3.LUT R50, R14, UR4, RZ, 0x30, !PT ;  /* 0x000000040e327c12 */ /* 0x000fe2000f8e30ff */
[--C-:B------:R-:W-:Y:S01]  /*1030*/  IMAD R14, R6, 0x4, R5.reuse ;  /* 0x00000004060e7824 */ /* 0x100fe200078e0205 */
[----:B------:R-:W-:Y:S01]  /*1040*/  LOP3.LUT R8, R13, UR4, RZ, 0x30, !PT ;  /* 0x000000040d087c12 */ /* 0x000fe2000f8e30ff */
[--C-:B------:R-:W-:Y:S01]  /*1050*/  IMAD R0, R0, 0x4, R5.reuse ;  /* 0x0000000400007824 */ /* 0x100fe200078e0205 */
[----:B------:R-:W-:Y:S01]  /*1060*/  LOP3.LUT R6, R9, UR4, RZ, 0x30, !PT ;  /* 0x0000000409067c12 */ /* 0x000fe2000f8e30ff */
[--C-:B------:R-:W-:Y:S01]  /*1070*/  IMAD R50, R50, 0x4, R5.reuse ;  /* 0x0000000432327824 */ /* 0x100fe200078e0205 */
[----:B------:R-:W-:Y:S01]  /*1080*/  LOP3.LUT R9, R40, 0x80000000, RZ, 0x3c, !PT ;  /* 0x8000000028097812 */ /* 0x000fe200078e3cff */
[--C-:B------:R-:W-:Y:S01]  /*1090*/  IMAD R26, R8, 0x4, R5.reuse ;  /* 0x00000004081a7824 */ /* 0x100fe200078e0205 */
[----:B------:R0:W-:Y:S01]  /*10a0*/  ATOMS.POPC.INC.32 RZ, [R0+URZ] ;  /* 0x0000000000ff7f8c */ /* 0x0001e2000d8000ff */
[----:B------:R-:W-:Y:S01]  /*10b0*/  IMAD R51, R6, 0x4, R5 ;  /* 0x0000000406337824 */ /* 0x000fe200078e0205 */
[----:B------:R-:W-:-:S02]  /*10c0*/  LOP3.LUT R6, R43, 0x80000000, RZ, 0x3c, !PT ;  /* 0x800000002b067812 */ /* 0x000fc400078e3cff */
[----:B-1----:R-:W-:Y:S01]  /*10d0*/  LOP3.LUT R11, R44, 0x80000000, RZ, 0x3c, !PT ;  /* 0x800000002c0b7812 */ /* 0x002fe200078e3cff */
[----:B------:R1:W-:Y:S01]  /*10e0*/  ATOMS.POPC.INC.32 RZ, [R14+URZ] ;  /* 0x000000000eff7f8c */ /* 0x0003e2000d8000ff */
[----:B------:R-:W-:Y:S02]  /*10f0*/  LOP3.LUT R8, R45, 0x80000000, RZ, 0x3c, !PT ;  /* 0x800000002d087812 */ /* 0x000fe400078e3cff */
[----:B------:R-:W-:Y:S01]  /*1100*/  LOP3.LUT R13, R46, 0x80000000, RZ, 0x3c, !PT ;  /* 0x800000002e0d7812 */ /* 0x000fe200078e3cff */
[----:B------:R2:W-:Y:S01]  /*1110*/  ATOMS.POPC.INC.32 RZ, [R26+URZ] ;  /* 0x000000001aff7f8c */ /* 0x0005e2000d8000ff */
[----:B0-----:R-:W-:Y:S02]  /*1120*/  SHF.R.U32.HI R0, RZ, UR5, R9 ;  /* 0x00000005ff007c19 */ /* 0x001fe40008011609 */
[----:B------:R-:W-:Y:S01]  /*1130*/  SHF.R.U32.HI R53, RZ, UR5, R11 ;  /* 0x00000005ff357c19 */ /* 0x000fe2000801160b */
[----:B-1----:R-:W0:Y:S01]  /*1140*/  LDC.64 R14, c[0x0][0x380] ;  /* 0x0000e000ff0e7b82 */ /* 0x002e220000000a00 */
[----:B------:R-:W-:Y:S01]  /*1150*/  SHF.R.U32.HI R55, RZ, UR5, R8 ;  /* 0x00000005ff377c19 */ /* 0x000fe20008011608 */
[----:B------:R1:W-:Y:S01]  /*1160*/  ATOMS.POPC.INC.32 RZ, [R50+URZ] ;  /* 0x0000000032ff7f8c */ /* 0x0003e2000d8000ff */
[----:B------:R-:W-:-:S02]  /*1170*/  SHF.R.U32.HI R57, RZ, UR5, R13 ;  /* 0x00000005ff397c19 */ /* 0x000fc4000801160d */
[----:B--2---:R-:W-:Y:S01]  /*1180*/  SHF.R.U32.HI R26, RZ, UR5, R6 ;  /* 0x00000005ff1a7c19 */ /* 0x004fe20008011606 */
[----:B------:R2:W-:Y:S01]  /*1190*/  ATOMS.POPC.INC.32 RZ, [R51+URZ] ;  /* 0x0000000033ff7f8c */ /* 0x0005e2000d8000ff */
[----:B------:R-:W-:Y:S02]  /*11a0*/  LOP3.LUT R0, R0, UR4, RZ, 0x30, !PT ;  /* 0x0000000400007c12 */ /* 0x000fe4000f8e30ff */
[----:B------:R-:W-:Y:S02]  /*11b0*/  LOP3.LUT R54, R26, UR4, RZ, 0x30, !PT ;  /* 0x000000041a367c12 */ /* 0x000fe4000f8e30ff */
[----:B------:R-:W-:Y:S01]  /*11c0*/  LOP3.LUT R58, R53, UR4, RZ, 0x30, !PT ;  /* 0x00000004353a7c12 */ /* 0x000fe2000f8e30ff */
[--C-:B------:R-:W-:Y:S01]  /*11d0*/  IMAD R53, R0, 0x4, R5.reuse ;  /* 0x0000000400357824 */ /* 0x100fe200078e0205 */
[----:B------:R-:W-:Y:S01]  /*11e0*/  ISETP.GT.U32.AND P2, PT, R3, 0xff, PT ;  /* 0x000000ff0300780c */ /* 0x000fe20003f44070 */
[--C-:B------:R-:W-:Y:S01]  /*11f0*/  IMAD R54, R54, 0x4, R5.reuse ;  /* 0x0000000436367824 */ /* 0x100fe200078e0205 */
[----:B------:R-:W-:Y:S01]  /*1200*/  LOP3.LUT R60, R55, UR4, RZ, 0x30, !PT ;  /* 0x00000004373c7c12 */ /* 0x000fe2000f8e30ff */
[--C-:B------:R-:W-:Y:S01]  /*1210*/  IMAD R58, R58, 0x4, R5.reuse ;  /* 0x000000043a3a7824 */ /* 0x100fe200078e0205 */
[----:B------:R-:W-:Y:S01]  /*1220*/  LOP3.LUT R26, R57, UR4, RZ, 0x30, !PT ;  /* 0x00000004391a7c12 */ /* 0x000fe2000f8e30ff */
[----:B------:R3:W-:Y:S01]  /*1230*/  ATOMS.POPC.INC.32 RZ, [R53+URZ] ;  /* 0x0000000035ff7f8c */ /* 0x0007e2000d8000ff */
[----:B-1----:R-:W-:Y:S01]  /*1240*/  P2R R50, PR, RZ, 0x4 ;  /* 0x00000004ff327803 */ /* 0x002fe20000000000 */
[----:B------:R-:W-:-:S02]  /*1250*/  IMAD R60, R60, 0x4, R5 ;  /* 0x000000043c3c7824 */ /* 0x000fc400078e0205 */
[----:B------:R-:W-:Y:S01]  /*1260*/  IMAD R5, R26, 0x4, R5 ;  /* 0x000000041a057824 */ /* 0x000fe200078e0205 */
[----:B------:R3:W-:Y:S01]  /*1270*/  ATOMS.POPC.INC.32 RZ, [R54+URZ] ;  /* 0x0000000036ff7f8c */ /* 0x0007e2000d8000ff */
[----:B--2---:R-:W-:Y:S02]  /*1280*/  IMAD R51, R3, 0x4, R7 ;  /* 0x0000000403337824 */ /* 0x004fe400078e0207 */
[----:B------:R-:W-:Y:S01]  /*1290*/  IMAD.MOV.U32 R0, RZ, RZ, RZ ;  /* 0x000000ffff007224 */ /* 0x000fe200078e00ff */
[----:B------:R3:W-:Y:S04]  /*12a0*/  ATOMS.POPC.INC.32 RZ, [R58+URZ] ;  /* 0x000000003aff7f8c */ /* 0x0007e8000d8000ff */
[----:B------:R3:W-:Y:S04]  /*12b0*/  ATOMS.POPC.INC.32 RZ, [R60+URZ] ;  /* 0x000000003cff7f8c */ /* 0x0007e8000d8000ff */
[----:B------:R3:W-:Y:S01]  /*12c0*/  ATOMS.POPC.INC.32 RZ, [R5+URZ] ;  /* 0x0000000005ff7f8c */ /* 0x0007e2000d8000ff */
[----:B------:R-:W-:Y:S06]  /*12d0*/  BAR.SYNC.DEFER_BLOCKING 0x0 ;  /* 0x0000000000007b1d */ /* 0x000fec0000010000 */
[----:B------:R-:W-:Y:S05]  /*12e0*/  @P2 BRA `(.L_x_13) ;  /* 0x00000000008c2947 */ /* 0x000fea0003800000 */
[----:B------:R-:W1:Y:S04]  /*12f0*/  LDS R0, [R51] ;  /* 0x0000000033007984 */ /* 0x000e680000000800 */
[----:B---3--:R-:W2:Y:S04]  /*1300*/  LDS R5, [R51+0x400] ;  /* 0x0004000033057984 */ /* 0x008ea80000000800 */
[----:B------:R-:W3:Y:S04]  /*1310*/  LDS R53, [R51+0x800] ;  /* 0x0008000033357984 */ /* 0x000ee80000000800 */
[----:B------:R-:W4:Y:S04]  /*1320*/  LDS R55, [R51+0xc00] ;  /* 0x000c000033377984 */ /* 0x000f280000000800 */
[----:B------:R-:W5:Y:S04]  /*1330*/  LDS R57, [R51+0x1000] ;  /* 0x0010000033397984 */ /* 0x000f680000000800 */
[----:B------:R-:W0:Y:S04]  /*1340*/  LDS R59, [R51+0x1400] ;  /* 0x00140000333b7984 */ /* 0x000e280000000800 */
[----:B------:R-:W-:Y:S04]  /*1350*/  LDS R61, [R51+0x2000] ;  /* 0x00200000333d7984 */ /* 0x000fe80000000800 */
[----:B------:R-:W-:Y:S04]  /*1360*/  LDS R63, [R51+0x2400] ;  /* 0x00240000333f7984 */ /* 0x000fe80000000800 */
[----:B------:R-:W-:Y:S04]  /*1370*/  LDS R65, [R51+0x2800] ;  /* 0x0028000033417984 */ /* 0x000fe80000000800 */
[----:B------:R-:W-:Y:S04]  /*1380*/  STS [R51], RZ ;  /* 0x000000ff33007388 */ /* 0x000fe80000000800 */
[----:B-1----:R-:W-:Y:S01]  /*1390*/  STS [R51+0x400], R0 ;  /* 0x0004000033007388 */ /* 0x002fe20000000800 */
[----:B--2---:R-:W-:-:S03]  /*13a0*/  IMAD.IADD R54, R0, 0x1, R5 ;  /* 0x0000000100367824 */ /* 0x004fc600078e0205 */
[----:B------:R-:W1:Y:S01]  /*13b0*/  LDS R5, [R51+0x1800] ;  /* 0x0018000033057984 */ /* 0x000e620000000800 */
[----:B---3--:R-:W-:-:S03]  /*13c0*/  IMAD.IADD R58, R54, 0x1, R53 ;  /* 0x00000001363a7824 */ /* 0x008fc600078e0235 */
[----:B------:R-:W2:Y:S01]  /*13d0*/  LDS R53, [R51+0x1c00] ;  /* 0x001c000033357984 */ /* 0x000ea20000000800 */
[----:B----4-:R-:W-:-:S03]  /*13e0*/  IMAD.IADD R60, R58, 0x1, R55 ;  /* 0x000000013a3c7824 */ /* 0x010fc600078e0237 */
[----:B------:R1:W-:Y:S01]  /*13f0*/  STS [R51+0x800], R54 ;  /* 0x0008003633007388 */ /* 0x0003e20000000800 */
[----:B-----5:R-:W-:-:S03]  /*1400*/  IMAD.IADD R62, R60, 0x1, R57 ;  /* 0x000000013c3e7824 */ /* 0x020fc600078e0239 */
[----:B------:R-:W3:Y:S01]  /*1410*/  LDS R55, [R51+0x2c00] ;  /* 0x002c000033377984 */ /* 0x000ee20000000800 */
[----:B0-----:R-:W-:-:S03]  /*1420*/  IMAD.IADD R64, R62, 0x1, R59 ;  /* 0x000000013e407824 */ /* 0x001fc600078e023b */
[----:B------:R0:W-:Y:S04]  /*1430*/  STS [R51+0xc00], R58 ;  /* 0x000c003a33007388 */ /* 0x0001e80000000800 */
[----:B------:R4:W-:Y:S04]  /*1440*/  STS [R51+0x1000], R60 ;  /* 0x0010003c33007388 */ /* 0x0009e80000000800 */
[----:B------:R4:W-:Y:S04]  /*1450*/  STS [R51+0x1400], R62 ;  /* 0x0014003e33007388 */ /* 0x0009e80000000800 */
[----:B------:R4:W-:Y:S01]  /*1460*/  STS [R51+0x1800], R64 ;  /* 0x0018004033007388 */ /* 0x0009e20000000800 */
[----:B-1----:R-:W-:-:S04]  /*1470*/  IMAD.IADD R54, R64, 0x1, R5 ;  /* 0x0000000140367824 */ /* 0x002fc800078e0205 */
[----:B--2---:R-:W-:Y:S01]  /*1480*/  IMAD.IADD R66, R54, 0x1, R53 ;  /* 0x0000000136427824 */ /* 0x004fe200078e0235 */
[----:B------:R4:W-:Y:S03]  /*1490*/  STS [R51+0x1c00], R54 ;  /* 0x001c003633007388 */ /* 0x0009e60000000800 */
[----:B------:R-:W-:Y:S01]  /*14a0*/  IMAD.IADD R68, R66, 0x1, R61 ;  /* 0x0000000142447824 */ /* 0x000fe200078e023d */
[----:B------:R4:W-:Y:S03]  /*14b0*/  STS [R51+0x2000], R66 ;  /* 0x0020004233007388 */ /* 0x0009e60000000800 */
[----:B------:R-:W-:Y:S01]  /*14c0*/  IMAD.IADD R70, R68, 0x1, R63 ;  /* 0x0000000144467824 */ /* 0x000fe200078e023f */
[----:B------:R4:W-:Y:S03]  /*14d0*/  STS [R51+0x2400], R68 ;  /* 0x0024004433007388 */ /* 0x0009e60000000800 */
[----:B0-----:R-:W-:Y:S01]  /*14e0*/  IMAD.IADD R58, R70, 0x1, R65 ;  /* 0x00000001463a7824 */ /* 0x001fe200078e0241 */
[----:B------:R4:W-:Y:S03]  /*14f0*/  STS [R51+0x2800], R70 ;  /* 0x0028004633007388 */ /* 0x0009e60000000800 */
[----:B---3--:R-:W-:Y:S01]  /*1500*/  IMAD.IADD R0, R58, 0x1, R55 ;  /* 0x000000013a007824 */ /* 0x008fe200078e0237 */
[----:B------:R4:W-:Y:S06]  /*1510*/  STS [R51+0x2c00], R58 ;  /* 0x002c003a33007388 */ /* 0x0009ec0000000800 */
.L_x_13:
[----:B------:R-:W-:Y:S05]  /*1520*/  BSYNC.RECONVERGENT B0 ;  /* 0x0000000000007941 */ /* 0x000fea0003800200 */
.L_x_12:
[----:B------:R-:W-:Y:S01]  /*1530*/  ISETP.NE.AND P0, PT, R0, 0x1980, PT ;  /* 0x000019800000780c */ /* 0x000fe20003f05270 */
[----:B---3--:R-:W-:Y:S01]  /*1540*/  IMAD R5, R42, 0x100, R3 ;  /* 0x000001002a057824 */ /* 0x008fe200078e0203 */
[----:B------:R-:W-:Y:S01]  /*1550*/  @!P2 LOP3.LUT R53, R0, 0x40000000, RZ, 0xfc, !PT ;  /* 0x400000000035a812 */ /* 0x000fe200078efcff */
[----:B------:R-:W-:Y:S01]  /*1560*/  IMAD R41, R41, 0x11, RZ ;  /* 0x0000001129297824 */ /* 0x000fe200078e02ff */
[----:B------:R-:W-:Y:S01]  /*1570*/  ISETP.LT.U32.AND P0, PT, R3, 0x100, !P0 ;  /* 0x000001000300780c */ /* 0x000fe20004701070 */
[----:B0-----:R-:W-:-:S03]  /*1580*/  IMAD.WIDE R14, R5, 0x4, R14 ;  /* 0x00000004050e7825 */ /* 0x001fc600078e020e */
[----:B------:R-:W-:Y:S01]  /*1590*/  LOP3.LUT R57, R41, R4, RZ, 0xfc, !PT ;  /* 0x0000000429397212 */ /* 0x000fe200078efcff */
[----:B----4-:R-:W-:Y:S01]  /*15a0*/  IMAD R54, R42, 0x1980, RZ ;  /* 0x000019802a367824 */ /* 0x010fe200078e02ff */
[----:B------:R0:W-:Y:S07]  /*15b0*/  @!P2 STG.E.STRONG.SYS desc[UR6][R14.64], R53 ;  /* 0x000000350e00a986 */ /* 0x0001ee000c115906 */
[----:B------:R-:W-:Y:S06]  /*15c0*/  BAR.RED.OR.DEFER_BLOCKING 0x0, P0 ;  /* 0x0000000000007b1d */ /* 0x000fec0000014800 */
[----:B------:R-:W1:Y:S01]  /*15d0*/  B2R.RESULT RZ, P0 ;  /* 0x0000000000ff731c */ /* 0x000e620000004000 */
[----:B------:R-:W-:-:S04]  /*15e0*/  IADD3 R4, P1, PT, R54, R57, RZ ;  /* 0x0000003936047210 */ /* 0x000fc80007f3e0ff */
[----:B------:R-:W-:Y:S01]  /*15f0*/  LEA.HI.X.SX32 R55, R54, RZ, 0x1, P1 ;  /* 0x000000ff36377211 */ /* 0x000fe200008f0eff */
[----:B------:R-:W-:-:S03]  /*1600*/  IMAD.SHL.U32 R5, R4, 0x4, RZ ;  /* 0x0000000404057824 */ /* 0x000fc600078e00ff */
[----:B------:R-:W-:Y:S01]  /*1610*/  SHF.L.U64.HI R4, R4, 0x2, R55 ;  /* 0x0000000204047819 */ /* 0x000fe20000010237 */
[----:B01----:R-:W-:Y:S06]  /*1620*/  @!P0 BRA `(.L_x_14) ;  /* 0x0000001000b48947 */ /* 0x003fec0003800000 */
[----:B------:R-:W0:Y:S01]  /*1630*/  LDCU.64 UR8, c[0x0][0x3b8] ;  /* 0x00007700ff0877ac */ /* 0x000e220008000a00 */
[----:B------:R-:W-:Y:S01]  /*1640*/  BSSY B1, `(.L_x_15) ;  /* 0x0000032000017945 */ /* 0x000fe20003800000 */
[----:B------:R-:W-:Y:S01]  /*1650*/  IMAD R13, R3, 0x8, R7 ;  /* 0x00000008030d7824 */ /* 0x000fe200078e0207 */
[----:B0-----:R-:W-:-:S04]  /*1660*/  IADD3 R8, P0, PT, R5, UR8, RZ ;  /* 0x0000000805087c10 */ /* 0x001fc8000ff1e0ff */
[----:B------:R-:W-:Y:S01]  /*1670*/  IADD3.X R9, PT, PT, R4, UR9, RZ, P0, !PT ;  /* 0x0000000904097c10 */ /* 0x000fe200087fe4ff */
[----:B------:R-:W-:Y:S08]  /*1680*/  @P2 BRA `(.L_x_16) ;  /* 0x0000000000b42947 */ /* 0x000ff00003800000 */
[----:B------:R-:W0:Y:S02]  /*1690*/  LDCU.64 UR8, c[0x0][0x398] ;  /* 0x00007300ff0877ac */ /* 0x000e240008000a00 */
[----:B0-----:R-:W-:-:S04]  /*16a0*/  LEA R10, P0, R3, UR8, 0x3 ;  /* 0x00000008030a7c11 */ /* 0x001fc8000f8018ff */
[----:B------:R-:W-:-:S05]  /*16b0*/  LEA.HI.X R11, R3, UR9, RZ, 0x3, P0 ;  /* 0x00000009030b7c11 */ /* 0x000fca00080f1cff */
[----:B------:R-:W2:Y:S01]  /*16c0*/  LDG.E.64 R4, desc[UR6][R10.64] ;  /* 0x000000060a047981 */ /* 0x000ea2000c1e1b00 */
[----:B------:R-:W-:-:S04]  /*16d0*/  ISETP.GT.U32.AND P0, PT, R3, R49, PT ;  /* 0x000000310300720c */ /* 0x000fc80003f04070 */
[----:B------:R-:W-:-:S04]  /*16e0*/  SEL R17, RZ, 0x1980, !P0 ;  /* 0x00001980ff117807 */ /* 0x000fc80004000000 */
[----:B--2---:R-:W-:Y:S01]  /*16f0*/  IADD3 R4, P0, PT, R4, -R17, RZ ;  /* 0x8000001104047210 */ /* 0x004fe20007f1e0ff */
[----:B------:R-:W-:-:S03]  /*1700*/  IMAD.MOV.U32 R17, RZ, RZ, R0 ;  /* 0x000000ffff117224 */ /* 0x000fc600078e0000 */
[----:B------:R-:W-:Y:S02]  /*1710*/  IADD3.X R5, PT, PT, R5, -0x1, RZ, P0, !PT ;  /* 0xffffffff05057810 */ /* 0x000fe400007fe4ff */
[----:B------:R-:W-:-:S03]  /*1720*/  ISETP.GE.AND P0, PT, R42, 0x1, PT ;  /* 0x000000012a00780c */ /* 0x000fc60003f06270 */
[----:B------:R0:W-:Y:S10]  /*1730*/  STS.64 [R13+0x6600], R4 ;  /* 0x006600040d007388 */ /* 0x0001f40000000a00 */
[----:B------:R-:W-:Y:S05]  /*1740*/  @!P0 BRA `(.L_x_17) ;  /* 0x00000000006c8947 */ /* 0x000fea0003800000 */
[----:B------:R-:W-:Y:S01]  /*1750*/  BSSY B0, `(.L_x_18) ;  /* 0x0000019000007945 */ /* 0x000fe20003800000 */
[----:B------:R-:W-:Y:S02]  /*1760*/  IMAD.MOV.U32 R6, RZ, RZ, -0x1 ;  /* 0xffffffffff067424 */ /* 0x000fe400078e00ff */
[----:B------:R-:W-:Y:S02]  /*1770*/  IMAD.MOV.U32 R10, RZ, RZ, R42 ;  /* 0x000000ffff0a7224 */ /* 0x000fe400078e002a */
[----:B------:R-:W-:-:S07]  /*1780*/  IMAD.MOV.U32 R17, RZ, RZ, R0 ;  /* 0x000000ffff117224 */ /* 0x000fce00078e0000 */
.L_x_22:
[----:B0-----:R-:W0:Y:S01]  /*1790*/  LDC.64 R4, c[0x0][0x380] ;  /* 0x0000e000ff047b82 */ /* 0x001e220000000a00 */
[----:B------:R-:W-:Y:S01]  /*17a0*/  VIADD R19, R10, 0xffffffff ;  /* 0xffffffff0a137836 */ /* 0x000fe20000000000 */
[----:B------:R-:W-:Y:S03]  /*17b0*/  BSSY B2, `(.L_x_19) ;  /* 0x0000008000027945 */ /* 0x000fe60003800000 */
[----:B------:R-:W-:-:S04]  /*17c0*/  IMAD R11, R19, 0x100, R3 ;  /* 0x00000100130b7824 */ /* 0x000fc800078e0203 */
[----:B0-----:R-:W-:-:S07]  /*17d0*/  IMAD.WIDE R4, R11, 0x4, R4 ;  /* 0x000000040b047825 */ /* 0x001fce00078e0204 */
.L_x_20:
[----:B------:R-:W-:Y:S05]  /*17e0*/  YIELD ;  /* 0x0000000000007946 */ /* 0x000fea0003800000 */
[----:B------:R0:W-:Y:S06]  /*17f0*/  MEMBAR.SC.CTA ;  /* 0x0000000000007992 */ /* 0x0001ec0000000000 */
[----:B0-----:R-:W2:Y:S02]  /*1800*/  LDG.E.STRONG.SYS R11, desc[UR6][R4.64] ;  /* 0x00000006040b7981 */ /* 0x001ea4000c1f5900 */
[----:B--2---:R-:W-:-:S13]  /*1810*/  ISETP.NE.AND P0, PT, R11, RZ, PT ;  /* 0x000000ff0b00720c */ /* 0x004fda0003f05270 */
[----:B------:R-:W-:Y:S05]  /*1820*/  @!P0 BRA `(.L_x_20) ;  /* 0xfffffffc00ec8947 */ /* 0x000fea000383ffff */
[----:B------:R-:W-:Y:S05]  /*1830*/  BSYNC B2 ;  /* 0x0000000000027941 */ /* 0x000fea0003800000 */
.L_x_19:
[----:B------:R-:W-:Y:S01]  /*1840*/  BSSY.RECONVERGENT B2, `(.L_x_21) ;  /* 0x0000006000027945 */ /* 0x000fe20003800200 */
[C---:B------:R-:W-:Y:S02]  /*1850*/  ISETP.GT.AND P0, PT, R11.reuse, -0x1, PT ;  /* 0xffffffff0b00780c */ /* 0x040fe40003f04270 */
[----:B------:R-:W-:Y:S01]  /*1860*/  LOP3.LUT R4, R11, 0x3fffffff, RZ, 0xc0, !PT ;  /* 0x3fffffff0b047812 */ /* 0x000fe200078ec0ff */
[----:B------:R-:W-:Y:S05]  /*1870*/  WARPSYNC.EXCLUSIVE R6 ;  /* 0x0000000006007348 */ /* 0x000fea0003a00000 */
[----:B------:R-:W-:-:S05]  /*1880*/  IMAD.IADD R17, R4, 0x1, R17 ;  /* 0x0000000104117824 */ /* 0x000fca00078e0211 */
[----:B------:R-:W-:-:S07]  /*1890*/  VOTE.ANY R6, PT, P0 ;  /* 0x0000000000067806 */ /* 0x000fce00000e0100 */
[----:B------:R-:W-:Y:S05]  /*18a0*/  BSYNC.RECONVERGENT B2 ;  /* 0x0000000000027941 */ /* 0x000fea0003800200 */
.L_x_21:
[----:B------:R-:W-:Y:S01]  /*18b0*/  ISETP.GT.U32.AND P1, PT, R10, 0x1, PT ;  /* 0x000000010a00780c */ /* 0x000fe20003f24070 */
[----:B------:R-:W-:-:S12]  /*18c0*/  IMAD.MOV.U32 R10, RZ, RZ, R19 ;  /* 0x000000ffff0a7224 */ /* 0x000fd800078e0013 */
[----:B------:R-:W-:Y:S05]  /*18d0*/  @P0 BRA P1, `(.L_x_22) ;  /* 0xfffffffc00ac0947 */ /* 0x000fea000083ffff */
[----:B------:R-:W-:Y:S05]  /*18e0*/  BSYNC B0 ;  /* 0x0000000000007941 */ /* 0x000fea0003800000 */
.L_x_18:
[----:B------:R1:W2:Y:S02]  /*18f0*/  LDS.64 R4, [R13+0x6600] ;  /* 0x006600000d047984 */ /* 0x0002a40000000a00 */
.L_x_17:
[C---:B------:R-:W-:Y:S01]  /*1900*/  IMAD.IADD R19, R17.reuse, 0x1, -R0 ;  /* 0x0000000111137824 */ /* 0x040fe200078e0a00 */
[----:B------:R-:W-:-:S04]  /*1910*/  LOP3.LUT R11, R17, 0x80000000, RZ, 0xfc, !PT ;  /* 0x80000000110b7812 */ /* 0x000fc800078efcff */
[C---:B0-2---:R-:W-:Y:S01]  /*1920*/  IADD3 R4, P0, PT, R19.reuse, R4, RZ ;  /* 0x0000000413047210 */ /* 0x045fe20007f1e0ff */
[----:B------:R0:W-:Y:S03]  /*1930*/  STG.E.STRONG.SYS desc[UR6][R14.64], R11 ;  /* 0x0000000b0e007986 */ /* 0x0001e6000c115906 */
[----:B------:R-:W-:-:S05]  /*1940*/  LEA.HI.X.SX32 R5, R19, R5, 0x1, P0 ;  /* 0x0000000513057211 */ /* 0x000fca00000f0eff */
[----:B------:R0:W-:Y:S04]  /*1950*/  STS.64 [R13+0x6600], R4 ;  /* 0x006600040d007388 */ /* 0x0001e80000000a00 */
.L_x_16:
[----:B------:R-:W-:Y:S05]  /*1960*/  BSYNC B1 ;  /* 0x0000000000017941 */ /* 0x000fea0003800000 */
.L_x_15:
[----:B0-----:R-:W0:Y:S01]  /*1970*/  LDC R5, c[0x0][0x3c0] ;  /* 0x0000f000ff057b82 */ /* 0x001e220000000800 */
[----:B------:R-:W-:-:S07]  /*1980*/  IMAD R4, R49, 0x8, R7 ;  /* 0x0000000831047824 */ /* 0x000fce00078e0207 */
[----:B------:R-:W2:Y:S01]  /*1990*/  LDC.64 R16, c[0x0][0x390] ;  /* 0x0000e400ff107b82 */ /* 0x000ea20000000a00 */
[----:B0-----:R-:W-:Y:S02]  /*19a0*/  ISETP.GE.AND P0, PT, R47, R5, PT ;  /* 0x000000052f00720c */ /* 0x001fe40003f06270 */
[----:B--2---:R-:W-:-:S04]  /*19b0*/  ISETP.EQ.U32.AND P1, PT, R16, RZ, PT ;  /* 0x000000ff1000720c */ /* 0x004fc80003f22070 */
[----:B------:R-:W-:-:S04]  /*19c0*/  ISETP.EQ.OR.EX P0, PT, R17, RZ, !P0, P1 ;  /* 0x000000ff1100720c */ /* 0x000fc80004702710 */
[----:B------:R-:W-:-:S13]  /*19d0*/  ISETP.GT.U32.OR P0, PT, R3, 0xff, P0 ;  /* 0x000000ff0300780c */ /* 0x000fda0000704470 */
[----:B------:R-:W-:Y:S05]  /*19e0*/  @P0 BRA `(.L_x_23) ;  /* 0x0000000000240947 */ /* 0x000fea0003800000 */
[----:B------:R-:W0:Y:S01]  /*19f0*/  LDS.64 R10, [R13+0x6600] ;  /* 0x006600000d0a7984 */ /* 0x000e220000000a00 */
[C---:B------:R-:W-:Y:S02]  /*1a00*/  ISETP.GT.U32.AND P0, PT, R3.reuse, R49, PT ;  /* 0x000000310300720c */ /* 0x040fe40003f04070 */
[C---:B------:R-:W-:Y:S02]  /*1a10*/  LEA R6, P2, R3.reuse, R16, 0x3 ;  /* 0x0000001003067211 */ /* 0x040fe400078418ff */
[----:B------:R-:W-:Y:S02]  /*1a20*/  SEL R7, RZ, 0x1980, !P0 ;  /* 0x00001980ff077807 */ /* 0x000fe40004000000 */
[--C-:B------:R-:W-:Y:S02]  /*1a30*/  SHF.R.S32.HI R15, RZ, 0x1f, R0.reuse ;  /* 0x0000001fff0f7819 */ /* 0x100fe40000011400 */
[----:B0-----:R-:W-:Y:S02]  /*1a40*/  IADD3 R2, P0, P1, R10, R7, R0 ;  /* 0x000000070a027210 */ /* 0x001fe4000791e000 */
[----:B------:R-:W-:-:S02]  /*1a50*/  LEA.HI.X R7, R3, R17, RZ, 0x3, P2 ;  /* 0x0000001103077211 */ /* 0x000fc400010f1cff */
[----:B------:R-:W-:-:S05]  /*1a60*/  IADD3.X R3, PT, PT, R11, RZ, R15, P0, P1 ;  /* 0x000000ff0b037210 */ /* 0x000fca00007e240f */
[----:B------:R0:W-:Y:S04]  /*1a70*/  STG.E.64 desc[UR6][R6.64], R2 ;  /* 0x0000000206007986 */ /* 0x0001e8000c101b06 */
.L_x_23:
[----:B------:R-:W-:Y:S05]  /*1a80*/  WARPSYNC.ALL ;  /* 0x0000000000007948 */ /* 0x000fea0003800000 */
[----:B------:R-:W-:Y:S01]  /*1a90*/  BAR.SYNC.DEFER_BLOCKING 0x0 ;  /* 0x0000000000007b1d */ /* 0x000fe20000010000 */
[----:B------:R-:W-:-:S05]  /*1aa0*/  ISETP.GT.AND P0, PT, R47, R5, PT ;  /* 0x000000052f00720c */ /* 0x000fca0003f04270 */
[----:B0-----:R0:W2:Y:S08]  /*1ab0*/  LDS.64 R2, [R4+0x6600] ;  /* 0x0066000004027984 */ /* 0x0010b00000000a00 */
[----:B0-----:R-:W-:Y:S05]  /*1ac0*/  @P0 BRA `(.L_x_24) ;  /* 0x00000000005c0947 */ /* 0x001fea0003800000 */
[----:B------:R-:W0:Y:S01]  /*1ad0*/  LDCU.64 UR4, c[0x0][0x3a0] ;  /* 0x00007400ff0477ac */ /* 0x000e220008000a00 */
[----:B--2---:R-:W-:-:S05]  /*1ae0*/  IADD3 R0, P1, PT, R57, R2, RZ ;  /* 0x0000000239007210 */ /* 0x004fca0007f3e0ff */
[----:B------:R-:W-:Y:S01]  /*1af0*/  IMAD.X R7, RZ, RZ, R3, P1 ;  /* 0x000000ffff077224 */ /* 0x000fe200008e0603 */
[----:B0-----:R-:W-:-:S04]  /*1b00*/  LEA R2, P1, R0, UR4, 0x2 ;  /* 0x0000000400027c11 */ /* 0x001fc8000f8210ff */
[----:B------:R-:W-:-:S05]  /*1b10*/  LEA.HI.X R3, R0, UR5, R7, 0x2, P1 ;  /* 0x0000000500037c11 */ /* 0x000fca00088f1407 */
[----:B------:R2:W-:Y:S04]  /*1b20*/  STG.E desc[UR6][R2.64], R28 ;  /* 0x0000001c02007986 */ /* 0x0005e8000c101906 */
        /* <DEDUP_REMOVED lines=15> */
[----:B------:R2:W-:Y:S01]  /*1c20*/  STG.E desc[UR6][R2.64+0x800], R46 ;  /* 0x0008002e02007986 */ /* 0x0005e2000c101906 */
[----:B------:R-:W-:Y:S05]  /*1c30*/  BRA `(.L_x_25) ;  /* 0x0000000000e07947 */ /* 0x000fea0003800000 */
.L_x_24:
[----:B------:R-:W0:Y:S01]  /*1c40*/  LDCU.64 UR4, c[0x0][0x3a0] ;  /* 0x00007400ff0477ac */ /* 0x000e220008000a00 */
[----:B------:R-:W-:Y:S01]  /*1c50*/  IMAD R4, R42, -0x1980, R5 ;  /* 0xffffe6802a047824 */ /* 0x000fe200078e0205 */
[C---:B--2---:R-:W-:Y:S01]  /*1c60*/  IADD3 R0, P1, PT, R57.reuse, R2, RZ ;  /* 0x0000000239007210 */ /* 0x044fe20007f3e0ff */
[C---:B------:R-:W-:Y:S02]  /*1c70*/  VIADD R11, R57.reuse, 0x20 ;  /* 0x00000020390b7836 */ /* 0x040fe40000000000 */
[C---:B-1----:R-:W-:Y:S01]  /*1c80*/  VIADD R13, R57.reuse, 0x40 ;  /* 0x00000040390d7836 */ /* 0x042fe20000000000 */
[-C--:B------:R-:W-:Y:S01]  /*1c90*/  ISETP.GE.AND P5, PT, R57, R4.reuse, PT ;  /* 0x000000043900720c */ /* 0x080fe20003fa6270 */
[----:B------:R-:W-:Y:S01]  /*1ca0*/  IMAD.X R7, RZ, RZ, R3, P1 ;  /* 0x000000ffff077224 */ /* 0x000fe200008e0603 */
[-C--:B------:R-:W-:Y:S01]  /*1cb0*/  ISETP.GE.AND P4, PT, R11, R4.reuse, PT ;  /* 0x000000040b00720c */ /* 0x080fe20003f86270 */
[----:B------:R-:W-:Y:S01]  /*1cc0*/  VIADD R11, R57, 0x60 ;  /* 0x00000060390b7836 */ /* 0x000fe20000000000 */
[----:B------:R-:W-:Y:S01]  /*1cd0*/  ISETP.GE.AND P3, PT, R13, R4, PT ;  /* 0x000000040d00720c */ /* 0x000fe20003f66270 */
[----:B------:R-:W-:-:S02]  /*1ce0*/  VIADD R13, R57, 0x80 ;  /* 0x00000080390d7836 */ /* 0x000fc40000000000 */
[----:B------:R-:W-:Y:S01]  /*1cf0*/  VIADD R15, R57, 0xa0 ;  /* 0x000000a0390f7836 */ /* 0x000fe20000000000 */
[-C--:B------:R-:W-:Y:S01]  /*1d00*/  ISETP.GE.AND P2, PT, R11, R4.reuse, PT ;  /* 0x000000040b00720c */ /* 0x080fe20003f46270 */
[----:B------:R-:W-:Y:S01]  /*1d10*/  VIADD R11, R57, 0xc0 ;  /* 0x000000c0390b7836 */ /* 0x000fe20000000000 */
[C---:B0-----:R-:W-:Y:S02]  /*1d20*/  LEA R2, P1, R0.reuse, UR4, 0x2 ;  /* 0x0000000400027c11 */ /* 0x041fe4000f8210ff */
[-C--:B------:R-:W-:Y:S02]  /*1d30*/  ISETP.GE.AND P6, PT, R15, R4.reuse, PT ;  /* 0x000000040f00720c */ /* 0x080fe40003fc6270 */
[----:B------:R-:W-:Y:S02]  /*1d40*/  LEA.HI.X R3, R0, UR5, R7, 0x2, P1 ;  /* 0x0000000500037c11 */ /* 0x000fe400088f1407 */
[----:B------:R-:W-:Y:S01]  /*1d50*/  ISETP.GE.AND P1, PT, R13, R4, PT ;  /* 0x000000040d00720c */ /* 0x000fe20003f26270 */
[----:B------:R-:W-:-:S02]  /*1d60*/  VIADD R13, R57, 0xe0 ;  /* 0x000000e0390d7836 */ /* 0x000fc40000000000 */
[----:B------:R0:W-:Y:S01]  /*1d70*/  @!P5 STG.E desc[UR6][R2.64], R28 ;  /* 0x0000001c0200d986 */ /* 0x0001e2000c101906 */
[-C--:B------:R-:W-:Y:S01]  /*1d80*/  ISETP.GE.AND P5, PT, R11, R4.reuse, PT ;  /* 0x000000040b00720c */ /* 0x080fe20003fa6270 */
[----:B------:R-:W-:Y:S02]  /*1d90*/  VIADD R11, R57, 0x100 ;  /* 0x00000100390b7836 */ /* 0x000fe40000000000 */
[----:B------:R0:W-:Y:S01]  /*1da0*/  @!P4 STG.E desc[UR6][R2.64+0x80], R29 ;  /* 0x0000801d0200c986 */ /* 0x0001e2000c101906 */
[-C--:B------:R-:W-:Y:S01]  /*1db0*/  ISETP.GE.AND P4, PT, R13, R4.reuse, PT ;  /* 0x000000040d00720c */ /* 0x080fe20003f86270 */
[----:B------:R-:W-:Y:S02]  /*1dc0*/  VIADD R13, R57, 0x120 ;  /* 0x00000120390d7836 */ /* 0x000fe40000000000 */
[----:B------:R0:W-:Y:S01]  /*1dd0*/  @!P3 STG.E desc[UR6][R2.64+0x100], R30 ;  /* 0x0001001e0200b986 */ /* 0x0001e2000c101906 */
        /* <DEDUP_REMOVED lines=21> */
[----:B------:R-:W-:-:S03]  /*1f30*/  ISETP.GE.AND P2, PT, R13, R4, PT ;  /* 0x000000040d00720c */ /* 0x000fc60003f46270 */
[----:B------:R0:W-:Y:S01]  /*1f40*/  @!P1 STG.E desc[UR6][R2.64+0x500], R38 ;  /* 0x0005002602009986 */ /* 0x0001e2000c101906 */
[----:B------:R-:W-:-:S03]  /*1f50*/  ISETP.GE.AND P1, PT, R11, R4, PT ;  /* 0x000000040b00720c */ /* 0x000fc60003f26270 */
[----:B------:R0:W-:Y:S04]  /*1f60*/  @!P6 STG.E desc[UR6][R2.64+0x580], R39 ;  /* 0x000580270200e986 */ /* 0x0001e8000c101906 */
[----:B------:R0:W-:Y:S04]  /*1f70*/  @!P5 STG.E desc[UR6][R2.64+0x600], R40 ;  /* 0x000600280200d986 */ /* 0x0001e8000c101906 */
[----:B------:R0:W-:Y:S04]  /*1f80*/  @!P4 STG.E desc[UR6][R2.64+0x680], R43 ;  /* 0x0006802b0200c986 */ /* 0x0001e8000c101906 */
[----:B------:R0:W-:Y:S04]  /*1f90*/  @!P3 STG.E desc[UR6][R2.64+0x700], R44 ;  /* 0x0007002c0200b986 */ /* 0x0001e8000c101906 */
[----:B------:R0:W-:Y:S04]  /*1fa0*/  @!P2 STG.E desc[UR6][R2.64+0x780], R45 ;  /* 0x0007802d0200a986 */ /* 0x0001e8000c101906 */
[----:B------:R0:W-:Y:S02]  /*1fb0*/  @!P1 STG.E desc[UR6][R2.64+0x800], R46 ;  /* 0x0008002e02009986 */ /* 0x0001e4000c101906 */
.L_x_25:
[----:B------:R-:W-:Y:S05]  /*1fc0*/  @P0 BRA `(.L_x_26) ;  /* 0x0000000000480947 */ /* 0x000fea0003800000 */
[----:B------:R3:W5:Y:S04]  /*1fd0*/  LDG.E R11, desc[UR6][R8.64] ;  /* 0x00000006080b7981 */ /* 0x000768000c1e1900 */
[----:B-1----:R3:W5:Y:S04]  /*1fe0*/  LDG.E R13, desc[UR6][R8.64+0x80] ;  /* 0x00008006080d7981 */ /* 0x002768000c1e1900 */
[----:B------:R3:W5:Y:S04]  /*1ff0*/  LDG.E R15, desc[UR6][R8.64+0x100] ;  /* 0x00010006080f7981 */ /* 0x000768000c1e1900 */
[----:B------:R3:W5:Y:S04]  /*2000*/  LDG.E R17, desc[UR6][R8.64+0x180] ;  /* 0x0001800608117981 */ /* 0x000768000c1e1900 */
[----:B------:R3:W5:Y:S04]  /*2010*/  LDG.E R19, desc[UR6][R8.64+0x200] ;  /* 0x0002000608137981 */ /* 0x000768000c1e1900 */
[----:B------:R3:W5:Y:S04]  /*2020*/  LDG.E R21, desc[UR6][R8.64+0x280] ;  /* 0x0002800608157981 */ /* 0x000768000c1e1900 */
[----:B------:R3:W5:Y:S04]  /*2030*/  LDG.E R23, desc[UR6][R8.64+0x300] ;  /* 0x0003000608177981 */ /* 0x000768000c1e1900 */
[----:B------:R3:W5:Y:S04]  /*2040*/  LDG.E R25, desc[UR6][R8.64+0x380] ;  /* 0x0003800608197981 */ /* 0x000768000c1e1900 */
[----:B------:R3:W5:Y:S04]  /*2050*/  LDG.E R27, desc[UR6][R8.64+0x400] ;  /* 0x00040006081b7981 */ /* 0x000768000c1e1900 */
[----:B0-2---:R3:W5:Y:S04]  /*2060*/  LDG.E R29, desc[UR6][R8.64+0x480] ;  /* 0x00048006081d7981 */ /* 0x005768000c1e1900 */
        /* <DEDUP_REMOVED lines=8> */
.L_x_26:
[----:B------:R-:W-:Y:S02]  /*20f0*/  IMAD.IADD R54, R5, 0x1, -R54 ;  /* 0x0000000105367824 */ /* 0x000fe400078e0a36 */
[C---:B0-2---:R-:W-:Y:S02]  /*2100*/  VIADD R3, R57.reuse, 0x20 ;  /* 0x0000002039037836 */ /* 0x045fe40000000000 */
[C---:B------:R-:W-:Y:S01]  /*2110*/  VIADD R45, R57.reuse, 0x40 ;  /* 0x00000040392d7836 */ /* 0x040fe20000000000 */
[CC--:B------:R-:W-:Y:S01]  /*2120*/  ISETP.GE.AND P5, PT, R57.reuse, R54.reuse, PT ;  /* 0x000000363900720c */ /* 0x0c0fe20003fa6270 */
[----:B------:R-:W-:Y:S01]  /*2130*/  VIADD R47, R57, 0x80 ;  /* 0x00000080392f7836 */ /* 0x000fe20000000000 */
[-C--:B------:R-:W-:Y:S01]  /*2140*/  ISETP.GE.AND P4, PT, R3, R54.reuse, PT ;  /* 0x000000360300720c */ /* 0x080fe20003f86270 */
[----:B------:R-:W-:Y:S01]  /*2150*/  VIADD R3, R57, 0x60 ;  /* 0x0000006039037836 */ /* 0x000fe20000000000 */
[-C--:B------:R-:W-:Y:S01]  /*2160*/  ISETP.GE.AND P3, PT, R45, R54.reuse, PT ;  /* 0x000000362d00720c */ /* 0x080fe20003f66270 */
[----:B------:R-:W-:Y:S01]  /*2170*/  VIADD R45, R57, 0xa0 ;  /* 0x000000a0392d7836 */ /* 0x000fe20000000000 */
[----:B------:R-:W-:-:S02]  /*2180*/  ISETP.GE.AND P1, PT, R47, R54, PT ;  /* 0x000000362f00720c */ /* 0x000fc40003f26270 */
[-C--:B------:R-:W-:Y:S01]  /*2190*/  ISETP.GE.AND P2, PT, R3, R54.reuse, PT ;  /* 0x000000360300720c */ /* 0x080fe20003f46270 */
[----:B------:R-:W-:Y:S01]  /*21a0*/  VIADD R3, R57, 0xc0 ;  /* 0x000000c039037836 */ /* 0x000fe20000000000 */
[-C--:B------:R-:W-:Y:S01]  /*21b0*/  ISETP.GE.AND P6, PT, R45, R54.reuse, PT ;  /* 0x000000362d00720c */ /* 0x080fe20003fc6270 */
[----:B------:R-:W-:Y:S02]  /*21c0*/  VIADD R45, R57, 0xe0 ;  /* 0x000000e0392d7836 */ /* 0x000fe40000000000 */
[----:B------:R0:W5:Y:S01]  /*21d0*/  @!P5 LDG.E R11, desc[UR6][R8.64] ;  /* 0x00000006080bd981 */ /* 0x000162000c1e1900 */
[-C--:B------:R-:W-:Y:S01]  /*21e0*/  ISETP.GE.AND P5, PT, R3, R54.reuse, PT ;  /* 0x000000360300720c */ /* 0x080fe20003fa6270 */
[----:B------:R-:W-:Y:S02]  /*21f0*/  VIADD R3, R57, 0x100 ;  /* 0x0000010039037836 */ /* 0x000fe40000000000 */
[----:B-1----:R0:W5:Y:S01]  /*2200*/  @!P4 LDG.E R13, desc[UR6][R8.64+0x80] ;  /* 0x00008006080dc981 */ /* 0x002162000c1e1900 */
[----:B------:R-:W-:Y:S01]  /*2210*/  ISETP.GE.AND P4, PT, R45, R54, PT ;  /* 0x000000362d00720c */ /* 0x000fe20003f86270 */
[----:B------:R-:W-:-:S02]  /*2220*/  VIADD R45, R57, 0x120 ;  /* 0x00000120392d7836 */ /* 0x000fc40000000000 */
[----:B------:R0:W5:Y:S01]  /*2230*/  @!P3 LDG.E R15, desc[UR6][R8.64+0x100] ;  /* 0x00010006080fb981 */ /* 0x000162000c1e1900 */
[-C--:B------:R-:W-:Y:S01]  /*2240*/  ISETP.GE.AND P3, PT, R3, R54.reuse, PT ;  /* 0x000000360300720c */ /* 0x080fe20003f66270 */
[----:B------:R-:W-:Y:S02]  /*2250*/  VIADD R3, R57, 0x140 ;  /* 0x0000014039037836 */ /* 0x000fe40000000000 */
[----:B------:R0:W5:Y:S01]  /*2260*/  @!P2 LDG.E R17, desc[UR6][R8.64+0x180] ;  /* 0x000180060811a981 */ /* 0x000162000c1e1900 */
[-C--:B------:R-:W-:Y:S01]  /*2270*/  ISETP.GE.AND P2, PT, R45, R54.reuse, PT ;  /* 0x000000362d00720c */ /* 0x080fe20003f46270 */
[----:B------:R-:W-:Y:S02]  /*2280*/  VIADD R45, R57, 0x160 ;  /* 0x00000160392d7836 */ /* 0x000fe40000000000 */
[----:B------:R0:W5:Y:S01]  /*2290*/  @!P1 LDG.E R19, desc[UR6][R8.64+0x200] ;  /* 0x0002000608139981 */ /* 0x000162000c1e1900 */
        /* <DEDUP_REMOVED lines=15> */
[----:B------:R-:W-:-:S03]  /*2390*/  ISETP.GE.AND P2, PT, R45, R54, PT ;  /* 0x000000362d00720c */ /* 0x000fc60003f46270 */
[----:B------:R0:W5:Y:S01]  /*23a0*/  @!P1 LDG.E R31, desc[UR6][R8.64+0x500] ;  /* 0x00050006081f9981 */ /* 0x000162000c1e1900 */
[----:B------:R-:W-:-:S03]  /*23b0*/  ISETP.GE.AND P1, PT, R3, R54, PT ;  /* 0x000000360300720c */ /* 0x000fc60003f26270 */
[----:B------:R0:W5:Y:S04]  /*23c0*/  @!P6 LDG.E R33, desc[UR6][R8.64+0x580] ;  /* 0x000580060821e981 */ /* 0x000168000c1e1900 */
[----:B------:R0:W5:Y:S04]  /*23d0*/  @!P5 LDG.E R35, desc[UR6][R8.64+0x600] ;  /* 0x000600060823d981 */ /* 0x000168000c1e1900 */
[----:B------:R0:W5:Y:S04]  /*23e0*/  @!P4 LDG.E R37, desc[UR6][R8.64+0x680] ;  /* 0x000680060825c981 */ /* 0x000168000c1e1900 */
[----:B------:R0:W5:Y:S04]  /*23f0*/  @!P3 LDG.E R39, desc[UR6][R8.64+0x700] ;  /* 0x000700060827b981 */ /* 0x000168000c1e1900 */
[----:B------:R0:W5:Y:S04]  /*2400*/  @!P2 LDG.E R41, desc[UR6][R8.64+0x780] ;  /* 0x000780060829a981 */ /* 0x000168000c1e1900 */
[----:B------:R0:W5:Y:S02]  /*2410*/  @!P1 LDG.E R43, desc[UR6][R8.64+0x800] ;  /* 0x00080006082b9981 */ /* 0x000164000c1e1900 */
.L_x_27:
[----:B------:R-:W-:Y:S05]  /*2420*/  @P0 BRA `(.L_x_28) ;  /* 0x0000000000540947 */ /* 0x000fea0003800000 */
[----:B------:R-:W1:Y:S02]  /*2430*/  LDCU.64 UR4, c[0x0][0x3b0] ;  /* 0x00007600ff0477ac */ /* 0x000e640008000a00 */
[----:B-1----:R-:W-:-:S04]  /*2440*/  LEA R2, P0, R0, UR4, 0x2 ;  /* 0x0000000400027c11 */ /* 0x002fc8000f8010ff */
[----:B------:R-:W-:-:S05]  /*2450*/  LEA.HI.X R3, R0, UR5, R7, 0x2, P0 ;  /* 0x0000000500037c11 */ /* 0x000fca00080f1407 */
[----:B-----5:R-:W-:Y:S04]  /*2460*/  STG.E desc[UR6][R2.64], R11 ;  /* 0x0000000b02007986 */ /* 0x020fe8000c101906 */
[----:B------:R-:W-:Y:S04]  /*2470*/  STG.E desc[UR6][R2.64+0x80], R13 ;  /* 0x0000800d02007986 */ /* 0x000fe8000c101906 */
        /* <DEDUP_REMOVED lines=14> */
[----:B------:R-:W-:Y:S01]  /*2560*/  STG.E desc[UR6][R2.64+0x800], R43 ;  /* 0x0008002b02007986 */ /* 0x000fe2000c101906 */
[----:B------:R-:W-:Y:S05]  /*2570*/  EXIT ;  /* 0x000000000000794d */ /* 0x000fea0003800000 */
.L_x_28:
[----:B------:R-:W1:Y:S01]  /*2580*/  LDCU.64 UR4, c[0x0][0x3b0] ;  /* 0x00007600ff0477ac */ /* 0x000e620008000a00 */
[----:B------:R-:W-:Y:S02]  /*2590*/  IMAD R42, R42, -0x1980, R5 ;  /* 0xffffe6802a2a7824 */ /* 0x000fe400078e0205 */
[C---:B------:R-:W-:Y:S02]  /*25a0*/  VIADD R5, R57.reuse, 0x40 ;  /* 0x0000004039057836 */ /* 0x040fe40000000000 */
[C---:B------:R-:W-:Y:S01]  /*25b0*/  VIADD R3, R57.reuse, 0x20 ;  /* 0x0000002039037836 */ /* 0x040fe20000000000 */
[CC--:B------:R-:W-:Y:S01]  /*25c0*/  ISETP.GE.AND P3, PT, R57.reuse, R42.reuse, PT ;  /* 0x0000002a3900720c */ /* 0x0c0fe20003f66270 */
[----:B0--3--:R-:W-:Y:S01]  /*25d0*/  VIADD R9, R57, 0x60 ;  /* 0x0000006039097836 */ /* 0x009fe20000000000 */
[-C--:B------:R-:W-:Y:S01]  /*25e0*/  ISETP.GE.AND P1, PT, R5, R42.reuse, PT ;  /* 0x0000002a0500720c */ /* 0x080fe20003f26270 */
[----:B------:R-:W-:Y:S01]  /*25f0*/  VIADD R5, R57, 0x80 ;  /* 0x0000008039057836 */ /* 0x000fe20000000000 */
[-C--:B------:R-:W-:Y:S01]  /*2600*/  ISETP.GE.AND P2, PT, R3, R42.reuse, PT ;  /* 0x0000002a0300720c */ /* 0x080fe20003f46270 */
[----:B------:R-:W-:Y:S01]  /*2610*/  VIADD R45, R57, 0xc0 ;  /* 0x000000c0392d7836 */ /* 0x000fe20000000000 */
[-C--:B------:R-:W-:Y:S01]  /*2620*/  ISETP.GE.AND P0, PT, R9, R42.reuse, PT ;  /* 0x0000002a0900720c */ /* 0x080fe20003f06270 */
[----:B------:R-:W-:Y:S01]  /*2630*/  VIADD R9, R57, 0xa0 ;  /* 0x000000a039097836 */ /* 0x000fe20000000000 */
[----:B------:R-:W-:Y:S01]  /*2640*/  ISETP.GE.AND P6, PT, R5, R42, PT ;  /* 0x0000002a0500720c */ /* 0x000fe20003fc6270 */
[----:B------:R-:W-:Y:S01]  /*2650*/  VIADD R5, R57, 0xe0 ;  /* 0x000000e039057836 */ /* 0x000fe20000000000 */
[----:B-1----:R-:W-:-:S02]  /*2660*/  LEA R2, P4, R0, UR4, 0x2 ;  /* 0x0000000400027c11 */ /* 0x002fc4000f8810ff */
[-C--:B------:R-:W-:Y:S02]  /*2670*/  ISETP.GE.AND P5, PT, R9, R42.reuse, PT ;  /* 0x0000002a0900720c */ /* 0x080fe40003fa6270 */
[----:B------:R-:W-:Y:S01]  /*2680*/  LEA.HI.X R3, R0, UR5, R7, 0x2, P4 ;  /* 0x0000000500037c11 */ /* 0x000fe2000a0f1407 */
[----:B------:R-:W-:Y:S01]  /*2690*/  VIADD R7, R57, 0x100 ;  /* 0x0000010039077836 */ /* 0x000fe20000000000 */
[----:B------:R-:W-:-:S03]  /*26a0*/  ISETP.GE.AND P4, PT, R45, R42, PT ;  /* 0x0000002a2d00720c */ /* 0x000fc60003f86270 */
[----:B-----5:R0:W-:Y:S01]  /*26b0*/  @!P3 STG.E desc[UR6][R2.64], R11 ;  /* 0x0000000b0200b986 */ /* 0x0201e2000c101906 */
        /* <DEDUP_REMOVED lines=19> */
[C---:B------:R-:W-:Y:S02]  /*27f0*/  VIADD R5, R57.reuse, 0x1e0 ;  /* 0x000001e039057836 */ /* 0x040fe40000000000 */
[----:B------:R-:W-:Y:S01]  /*2800*/  VIADD R57, R57, 0x200 ;  /* 0x0000020039397836 */ /* 0x000fe20000000000 */
[----:B------:R0:W-:Y:S01]  /*2810*/  @!P3 STG.E desc[UR6][R2.64+0x380], R25 ;  /* 0x000380190200b986 */ /* 0x0001e2000c101906 */
[----:B------:R-:W-:-:S03]  /*2820*/  ISETP.GE.AND P3, PT, R7, R42, PT ;  /* 0x0000002a0700720c */ /* 0x000fc60003f66270 */
        /* <DEDUP_REMOVED lines=9> */
[----:B------:R0:W-:Y:S01]  /*28c0*/  @!P2 STG.E desc[UR6][R2.64+0x780], R41 ;  /* 0x000780290200a986 */ /* 0x0001e2000c101906 */
[----:B------:R-:W-:Y:S05]  /*28d0*/  @P1 EXIT ;  /* 0x000000000000194d */ /* 0x000fea0003800000 */
[----:B------:R-:W-:Y:S01]  /*28e0*/  STG.E desc[UR6][R2.64+0x800], R43 ;  /* 0x0008002b02007986 */ /* 0x000fe2000c101906 */
[----:B------:R-:W-:Y:S05]  /*28f0*/  EXIT ;  /* 0x000000000000794d */ /* 0x000fea0003800000 */
.L_x_14:
[----:B------:R-:W-:Y:S01]  /*2900*/  IMAD.MOV.U32 R2, RZ, RZ, RZ ;  /* 0x000000ffff027224 */ /* 0x000fe200078e00ff */
[C---:B------:R-:W-:Y:S01]  /*2910*/  ISETP.GT.U32.AND P0, PT, R3.reuse, 0x1f, PT ;  /* 0x0000001f0300780c */ /* 0x040fe20003f04070 */
[----:B------:R-:W-:Y:S05]  /*2920*/  WARPSYNC.ALL ;  /* 0x0000000000007948 */ /* 0x000fea0003800000 */
[----:B------:R-:W-:-:S04]  /*2930*/  IMAD.HI.U32 R14, R3, 0x15555556, R2 ;  /* 0x15555556030e7827 */ /* 0x000fc800078e0002 */
[----:B------:R-:W-:-:S05]  /*2940*/  IMAD R15, R14, 0x4, R7 ;  /* 0x000000040e0f7824 */ /* 0x000fca00078e0207 */
[----:B------:R0:W-:Y:S01]  /*2950*/  STS [R15+0x3410], R0 ;  /* 0x003410000f007388 */ /* 0x0001e20000000800 */
[----:B------:R-:W-:Y:S06]  /*2960*/  BAR.SYNC.DEFER_BLOCKING 0x0 ;  /* 0x0000000000007b1d */ /* 0x000fec0000010000 */
[----:B------:R-:W-:Y:S05]  /*2970*/  @P0 BRA `(.L_x_29) ;  /* 0x0000000000dc0947 */ /* 0x000fea0003800000 */
[----:B------:R-:W-:Y:S01]  /*2980*/  IMAD R14, R3, 0x34, R7 ;  /* 0x00000034030e7824 */ /* 0x000fe200078e0207 */
[----:B------:R-:W-:-:S04]  /*2990*/  UMOV UR8, 0xffffffff ;  /* 0xffffffff00087882 */ /* 0x000fc80000000000 */
[----:B------:R-:W-:Y:S04]  /*29a0*/  LDS R28, [R14+0x3410] ;  /* 0x003410000e1c7984 */ /* 0x000fe80000000800 */
[----:B------:R-:W-:Y:S04]  /*29b0*/  LDS R29, [R14+0x3414] ;  /* 0x003414000e1d7984 */ /* 0x000fe80000000800 */
[----:B------:R-:W1:Y:S04]  /*29c0*/  LDS R30, [R14+0x3418] ;  /* 0x003418000e1e7984 */ /* 0x000e680000000800 */
[----:B------:R-:W-:Y:S04]  /*29d0*/  LDS R31, [R14+0x341c] ;  /* 0x00341c000e1f7984 */ /* 0x000fe80000000800 */
[----:B------:R-:W2:Y:S04]  /*29e0*/  LDS R32, [R14+0x3420] ;  /* 0x003420000e207984 */ /* 0x000ea80000000800 */
[----:B------:R-:W-:Y:S04]  /*29f0*/  LDS R33, [R14+0x3424] ;  /* 0x003424000e217984 */ /* 0x000fe80000000800 */
[----:B------:R-:W3:Y:S04]  /*2a00*/  LDS R34, [R14+0x3428] ;  /* 0x003428000e227984 */ /* 0x000ee80000000800 */
[----:B------:R-:W-:Y:S04]  /*2a10*/  LDS R35, [R14+0x342c] ;  /* 0x00342c000e237984 */ /* 0x000fe80000000800 */
[----:B------:R-:W4:Y:S04]  /*2a20*/  LDS R36, [R14+0x3430] ;  /* 0x003430000e247984 */ /* 0x000f280000000800 */
[----:B------:R-:W-:Y:S04]  /*2a30*/  LDS R37, [R14+0x3434] ;  /* 0x003434000e257984 */ /* 0x000fe80000000800 */
[----:B------:R-:W5:Y:S04]  /*2a40*/  LDS R38, [R14+0x3438] ;  /* 0x003438000e267984 */ /* 0x000f680000000800 */
[----:B------:R-:W0:Y:S01]  /*2a50*/  LDS R39, [R14+0x343c] ;  /* 0x00343c000e277984 */ /* 0x000e220000000800 */
[----:B-1----:R-:W-:-:S04]  /*2a60*/  IADD3 R40, PT, PT, R30, R29, R28 ;  /* 0x0000001d1e287210 */ /* 0x002fc80007ffe01c */
[----:B--2---:R-:W-:-:S04]  /*2a70*/  IADD3 R40, PT, PT, R32, R40, R31 ;  /* 0x0000002820287210 */ /* 0x004fc80007ffe01f */
[----:B---3--:R-:W-:-:S04]  /*2a80*/  IADD3 R40, PT, PT, R34, R40, R33 ;  /* 0x0000002822287210 */ /* 0x008fc80007ffe021 */
[----:B----4-:R-:W-:-:S04]  /*2a90*/  IADD3 R40, PT, PT, R36, R40, R35 ;  /* 0x0000002824287210 */ /* 0x010fc80007ffe023 */
[----:B-----5:R-:W-:-:S05]  /*2aa0*/  IADD3 R40, PT, PT, R38, R40, R37 ;  /* 0x0000002826287210 */ /* 0x020fca0007ffe025 */
[----:B0-----:R-:W-:Y:S01]  /*2ab0*/  IMAD.IADD R39, R39, 0x1, R40 ;  /* 0x0000000127277824 */ /* 0x001fe200078e0228 */
[----:B------:R-:W-:Y:S06]  /*2ac0*/  BRA.DIV UR8, `(.L_x_30) ;  /* 0x0000007a08547947 */ /* 0x000fec000b800000 */
[----:B------:R-:W0:Y:S02]  /*2ad0*/  SHFL.UP P0, R40, R39, 0x1, RZ ;  /* 0x0420000027287989 */ /* 0x000e2400000000ff */
[----:B0-----:R-:W-:-:S05]  /*2ae0*/  @P0 IMAD.IADD R40, R39, 0x1, R40 ;  /* 0x0000000127280824 */ /* 0x001fca00078e0228 */
[----:B------:R-:W0:Y:S02]  /*2af0*/  SHFL.UP P0, R43, R40, 0x2, RZ ;  /* 0x04400000282b7989 */ /* 0x000e2400000000ff */
[----:B0-----:R-:W-:-:S05]  /*2b00*/  @P0 IMAD.IADD R43, R40, 0x1, R43 ;  /* 0x00000001282b0824 */ /* 0x001fca00078e022b */
[----:B------:R-:W0:Y:S02]  /*2b10*/  SHFL.UP P0, R44, R43, 0x4, RZ ;  /* 0x048000002b2c7989 */ /* 0x000e2400000000ff */
[----:B0-----:R-:W-:-:S05]  /*2b20*/  @P0 IMAD.IADD R44, R43, 0x1, R44 ;  /* 0x000000012b2c0824 */ /* 0x001fca00078e022c */
[----:B------:R-:W0:Y:S02]  /*2b30*/  SHFL.UP P0, R45, R44, 0x8, RZ ;  /* 0x050000002c2d7989 */ /* 0x000e2400000000ff */
[----:B0-----:R-:W-:-:S05]  /*2b40*/  @P0 IMAD.IADD R45, R44, 0x1, R45 ;  /* 0x000000012c2d0824 */ /* 0x001fca00078e022d */
[----:B------:R0:W1:Y:S02]  /*2b50*/  SHFL.UP P0, R46, R45, 0x10, RZ ;  /* 0x060000002d2e7989 */ /* 0x00006400000000ff */
.L_x_120:
[----:B-1----:R-:W-:-:S04]  /*2b60*/  @P0 IMAD.IADD R46, R45, 0x1, R46 ;  /* 0x000000012d2e0824 */ /* 0x002fc800078e022e */
[----:B------:R-:W-:-:S04]  /*2b70*/  IMAD.IADD R39, R46, 0x1, -R39 ;  /* 0x000000012e277824 */ /* 0x000fc800078e0a27 */
[----:B------:R-:W-:Y:S01]  /*2b80*/  IMAD.IADD R28, R28, 0x1, R39 ;  /* 0x000000011c1c7824 */ /* 0x000fe200078e0227 */
[----:B------:R1:W-:Y:S03]  /*2b90*/  STS [R14+0x3410], R39 ;  /* 0x003410270e007388 */ /* 0x0003e60000000800 */
        /* <DEDUP_REMOVED lines=19> */
[----:B------:R1:W-:Y:S04]  /*2cd0*/  STS [R14+0x3438], R37 ;  /* 0x003438250e007388 */ /* 0x0003e80000000800 */
[----:B------:R1:W-:Y:S02]  /*2ce0*/  STS [R14+0x343c], R43 ;  /* 0x00343c2b0e007388 */ /* 0x0003e40000000800 */
.L_x_29:
[----:B------:R-:W-:Y:S05]  /*2cf0*/  WARPSYNC.ALL ;  /* 0x0000000000007948 */ /* 0x000fea0003800000 */
[----:B------:R-:W-:Y:S01]  /*2d00*/  BAR.SYNC.DEFER_BLOCKING 0x0 ;  /* 0x0000000000007b1d */ /* 0x000fe20000010000 */
[----:B------:R-:W-:Y:S02]  /*2d10*/  ISETP.NE.AND P0, PT, R50, RZ, PT ;  /* 0x000000ff3200720c */ /* 0x000fe40003f05270 */
[----:B-1----:R-:W-:-:S03]  /*2d20*/  SHF.R.U32.HI R28, RZ, UR5, R27 ;  /* 0x00000005ff1c7c19 */ /* 0x002fc6000801161b */
[----:B------:R-:W-:Y:S01]  /*2d30*/  BSSY.RECONVERGENT B0, `(.L_x_31) ;  /* 0x0000028000007945 */ /* 0x000fe20003800200 */
[----:B------:R-:W-:Y:S01]  /*2d40*/  LOP3.LUT R28, R28, UR4, RZ, 0x30, !PT ;  /* 0x000000041c1c7c12 */ /* 0x000fe2000f8e30ff */
[----:B0-----:R-:W0:Y:S06]  /*2d50*/  LDS R15, [R15+0x3410] ;  /* 0x003410000f0f7984 */ /* 0x001e2c0000000800 */
[----:B------:R-:W-:Y:S05]  /*2d60*/  @P0 BRA `(.L_x_32) ;  /* 0x0000000000900947 */ /* 0x000fea0003800000 */
[----:B------:R-:W0:Y:S04]  /*2d70*/  LDS R14, [R51] ;  /* 0x00000000330e7984 */ /* 0x000e280000000800 */
[----:B------:R-:W1:Y:S04]  /*2d80*/  LDS R30, [R51+0x400] ;  /* 0x00040000331e7984 */ /* 0x000e680000000800 */
[----:B------:R-:W2:Y:S04]  /*2d90*/  LDS R32, [R51+0x800] ;  /* 0x0008000033207984 */ /* 0x000ea80000000800 */
[----:B------:R-:W3:Y:S04]  /*2da0*/  LDS R34, [R51+0xc00] ;  /* 0x000c000033227984 */ /* 0x000ee80000000800 */
[----:B------:R-:W4:Y:S04]  /*2db0*/  LDS R36, [R51+0x1000] ;  /* 0x0010000033247984 */ /* 0x000f280000000800 */
[----:B------:R-:W5:Y:S04]  /*2dc0*/  LDS R38, [R51+0x1400] ;  /* 0x0014000033267984 */ /* 0x000f680000000800 */
[----:B------:R-:W5:Y:S04]  /*2dd0*/  LDS R40, [R51+0x1800] ;  /* 0x0018000033287984 */ /* 0x000f680000000800 */
[----:B------:R-:W5:Y:S04]  /*2de0*/  LDS R44, [R51+0x1c00] ;  /* 0x001c0000332c7984 */ /* 0x000f680000000800 */
[----:B------:R-:W5:Y:S04]  /*2df0*/  LDS R46, [R51+0x2000] ;  /* 0x00200000332e7984 */ /* 0x000f680000000800 */
[----:B------:R-:W5:Y:S04]  /*2e00*/  LDS R58, [R51+0x2400] ;  /* 0x00240000333a7984 */ /* 0x000f680000000800 */
[----:B------:R-:W5:Y:S01]  /*2e10*/  LDS R60, [R51+0x2800] ;  /* 0x00280000333c7984 */ /* 0x000f620000000800 */
[----:B0-----:R-:W-:-:S03]  /*2e20*/  IMAD.IADD R14, R15, 0x1, R14 ;  /* 0x000000010f0e7824 */ /* 0x001fc600078e020e */
[----:B------:R-:W0:Y:S01]  /*2e30*/  LDS R62, [R51+0x2c00] ;  /* 0x002c0000333e7984 */ /* 0x000e220000000800 */
[C---:B-1----:R-:W-:Y:S02]  /*2e40*/  IMAD.IADD R30, R15.reuse, 0x1, R30 ;  /* 0x000000010f1e7824 */ /* 0x042fe400078e021e */
[C---:B--2---:R-:W-:Y:S01]  /*2e50*/  IMAD.IADD R32, R15.reuse, 0x1, R32 ;  /* 0x000000010f207824 */ /* 0x044fe200078e0220 */
[----:B------:R1:W-:Y:S01]  /*2e60*/  STS [R51], R14 ;  /* 0x0000000e33007388 */ /* 0x0003e20000000800 */
[----:B---3--:R-:W-:-:S03]  /*2e70*/  IMAD.IADD R34, R15, 0x1, R34 ;  /* 0x000000010f227824 */ /* 0x008fc600078e0222 */
[----:B------:R1:W-:Y:S01]  /*2e80*/  STS [R51+0x400], R30 ;  /* 0x0004001e33007388 */ /* 0x0003e20000000800 */
[----:B----4-:R-:W-:-:S03]  /*2e90*/  IMAD.IADD R36, R15, 0x1, R36 ;  /* 0x000000010f247824 */ /* 0x010fc600078e0224 */
[----:B------:R1:W-:Y:S01]  /*2ea0*/  STS [R51+0x800], R32 ;  /* 0x0008002033007388 */ /* 0x0003e20000000800 */
[----:B-----5:R-:W-:-:S03]  /*2eb0*/  IMAD.IADD R38, R15, 0x1, R38 ;  /* 0x000000010f267824 */ /* 0x020fc600078e0226 */
[----:B------:R1:W-:Y:S01]  /*2ec0*/  STS [R51+0xc00], R34 ;  /* 0x000c002233007388 */ /* 0x0003e20000000800 */
[----:B------:R-:W-:-:S03]  /*2ed0*/  IMAD.IADD R40, R15, 0x1, R40 ;  /* 0x000000010f287824 */ /* 0x000fc600078e0228 */
        /* <DEDUP_REMOVED lines=9> */
[----:B0-----:R-:W-:-:S03]  /*2f70*/  IMAD.IADD R62, R15, 0x1, R62 ;  /* 0x000000010f3e7824 */ /* 0x001fc600078e023e */
[----:B------:R1:W-:Y:S04]  /*2f80*/  STS [R51+0x2400], R58 ;  /* 0x0024003a33007388 */ /* 0x0003e80000000800 */
[----:B------:R1:W-:Y:S04]  /*2f90*/  STS [R51+0x2800], R60 ;  /* 0x0028003c33007388 */ /* 0x0003e80000000800 */
[----:B------:R1:W-:Y:S02]  /*2fa0*/  STS [R51+0x2c00], R62 ;  /* 0x002c003e33007388 */ /* 0x0003e40000000800 */
.L_x_32:
[----:B------:R-:W-:Y:S05]  /*2fb0*/  BSYNC.RECONVERGENT B0 ;  /* 0x0000000000007941 */ /* 0x000fea0003800200 */
.L_x_31:
[----:B------:R-:W-:Y:S01]  /*2fc0*/  BAR.SYNC.DEFER_BLOCKING 0x0 ;  /* 0x0000000000007b1d */ /* 0x000fe20000010000 */
[----:B------:R-:W-:Y:S01]  /*2fd0*/  R2P PR, R28, 0x7f ;  /* 0x0000007f1c007804 */ /* 0x000fe20000000000 */
[----:B------:R-:W-:-:S04]  /*2fe0*/  IMAD.MOV.U32 R47, RZ, RZ, RZ ;  /* 0x000000ffff2f7224 */ /* 0x000fc800078e00ff */
[----:B------:R-:W-:Y:S08]  /*2ff0*/  BSSY.RECONVERGENT B0, `(.L_x_33) ;  /* 0x0000024000007945 */ /* 0x000ff00003800200 */
[----:B-1----:R-:W-:Y:S02]  /*3000*/  VOTE.ANY R14, PT, P0 ;  /* 0x00000000000e7806 */ /* 0x002fe400000e0100 */
[----:B------:R-:W-:-:S02]  /*3010*/  VOTE.ANY R29, PT, P1 ;  /* 0x00000000001d7806 */ /* 0x000fc400008e0100 */
[----:B------:R-:W-:Y:S02]  /*3020*/  @!P0 LOP3.LUT R14, RZ, R14, RZ, 0x33, !PT ;  /* 0x0000000eff0e8212 */ /* 0x000fe400078e33ff */
[----:B------:R-:W-:Y:S02]  /*3030*/  VOTE.ANY R31, PT, P2 ;  /* 0x00000000001f7806 */ /* 0x000fe400010e0100 */
[----:B------:R-:W-:Y:S02]  /*3040*/  @!P1 LOP3.LUT R29, RZ, R29, RZ, 0x33, !PT ;  /* 0x0000001dff1d9212 */ /* 0x000fe400078e33ff */
[----:B------:R-:W-:Y:S02]  /*3050*/  VOTE.ANY R33, PT, P3 ;  /* 0x0000000000217806 */ /* 0x000fe400018e0100 */
[----:B------:R-:W-:Y:S02]  /*3060*/  @!P2 LOP3.LUT R31, RZ, R31, RZ, 0x33, !PT ;  /* 0x0000001fff1fa212 */ /* 0x000fe400078e33ff */
[----:B------:R-:W-:-:S02]  /*3070*/  LOP3.LUT R14, R29, R14, RZ, 0xc0, !PT ;  /* 0x0000000e1d0e7212 */ /* 0x000fc400078ec0ff */
[----:B------:R-:W-:Y:S02]  /*3080*/  @!P3 LOP3.LUT R33, RZ, R33, RZ, 0x33, !PT ;  /* 0x00000021ff21b212 */ /* 0x000fe400078e33ff */
[----:B------:R-:W-:Y:S02]  /*3090*/  LOP3.LUT R14, R31, R14, RZ, 0xc0, !PT ;  /* 0x0000000e1f0e7212 */ /* 0x000fe400078ec0ff */
[----:B------:R-:W-:Y:S02]  /*30a0*/  VOTE.ANY R29, PT, P4 ;  /* 0x00000000001d7806 */ /* 0x000fe400020e0100 */
[----:B------:R-:W-:Y:S02]  /*30b0*/  LOP3.LUT R14, R33, R14, RZ, 0xc0, !PT ;  /* 0x0000000e210e7212 */ /* 0x000fe400078ec0ff */
[----:B------:R-:W-:Y:S02]  /*30c0*/  @!P4 LOP3.LUT R29, RZ, R29, RZ, 0x33, !PT ;  /* 0x0000001dff1dc212 */ /* 0x000fe400078e33ff */
[----:B------:R-:W-:-:S02]  /*30d0*/  VOTE.ANY R31, PT, P5 ;  /* 0x00000000001f7806 */ /* 0x000fc400028e0100 */
[----:B------:R-:W-:Y:S01]  /*30e0*/  LOP3.LUT R14, R29, R14, RZ, 0xc0, !PT ;  /* 0x0000000e1d0e7212 */ /* 0x000fe200078ec0ff */
[----:B------:R-:W-:Y:S01]  /*30f0*/  IMAD.SHL.U32 R29, R3, 0x20, RZ ;  /* 0x00000020031d7824 */ /* 0x000fe200078e00ff */
[----:B------:R-:W-:Y:S02]  /*3100*/  LOP3.LUT P0, RZ, R28, 0x80, RZ, 0xc0, !PT ;  /* 0x000000801cff7812 */ /* 0x000fe4000780c0ff */
[----:B------:R-:W-:Y:S02]  /*3110*/  @!P5 LOP3.LUT R31, RZ, R31, RZ, 0x33, !PT ;  /* 0x0000001fff1fd212 */ /* 0x000fe400078e33ff */
[----:B------:R-:W-:Y:S02]  /*3120*/  VOTE.ANY R30, PT, P6 ;  /* 0x00000000001e7806 */ /* 0x000fe400030e0100 */
[----:B------:R-:W-:Y:S02]  /*3130*/  LOP3.LUT R31, R31, R14, RZ, 0xc0, !PT ;  /* 0x0000000e1f1f7212 */ /* 0x000fe400078ec0ff */
[----:B------:R-:W1:Y:S01]  /*3140*/  S2R R14, SR_LEMASK ;  /* 0x00000000000e7919 */ /* 0x000e620000003a00 */
[----:B------:R-:W-:-:S04]  /*3150*/  @!P6 LOP3.LUT R30, RZ, R30, RZ, 0x33, !PT ;  /* 0x0000001eff1ee212 */ /* 0x000fc800078e33ff */
[----:B------:R-:W-:Y:S02]  /*3160*/  VOTE.ANY R32, PT, P0 ;  /* 0x0000000000207806 */ /* 0x000fe400000e0100 */
[----:B------:R-:W-:Y:S02]  /*3170*/  LOP3.LUT R31, R30, R31, RZ, 0xc0, !PT ;  /* 0x0000001f1e1f7212 */ /* 0x000fe400078ec0ff */
[----:B------:R-:W-:Y:S02]  /*3180*/  @!P0 LOP3.LUT R32, RZ, R32, RZ, 0x33, !PT ;  /* 0x00000020ff208212 */ /* 0x000fe400078e33ff */
[----:B------:R-:W-:Y:S02]  /*3190*/  LOP3.LUT R30, R29, 0x7c00, RZ, 0xc0, !PT ;  /* 0x00007c001d1e7812 */ /* 0x000fe400078ec0ff */
[----:B------:R-:W-:-:S03]  /*31a0*/  LOP3.LUT R31, R32, R31, RZ, 0xc0, !PT ;  /* 0x0000001f201f7212 */ /* 0x000fc600078ec0ff */
[----:B------:R-:W-:Y:S01]  /*31b0*/  IMAD.IADD R29, R7, 0x1, R30 ;  /* 0x00000001071d7824 */ /* 0x000fe200078e021e */
[----:B------:R-:W2:Y:S01]  /*31c0*/  FLO.U32 R32, R31 ;  /* 0x0000001f00207300 */ /* 0x000ea200000e0000 */
[----:B-1----:R-:W-:Y:S02]  /*31d0*/  LOP3.LUT R44, R14, R31, RZ, 0xc0, !PT ;  /* 0x0000001f0e2c7212 */ /* 0x002fe400078ec0ff */
[----:B--2---:R-:W-:-:S05]  /*31e0*/  ISETP.NE.AND P0, PT, R24, R32, PT ;  /* 0x000000201800720c */ /* 0x004fca0003f05270 */
[----:B------:R-:W1:Y:S08]  /*31f0*/  POPC R44, R44 ;  /* 0x0000002c002c7309 */ /* 0x000e700000000000 */
[----:B------:R-:W-:Y:S05]  /*3200*/  @P0 BRA `(.L_x_34) ;  /* 0x0000000000080947 */ /* 0x000fea0003800000 */
[----:B------:R-:W-:-:S06]  /*3210*/  IMAD R47, R28, 0x4, R29 ;  /* 0x000000041c2f7824 */ /* 0x000fcc00078e021d */
[----:B-1----:R2:W3:Y:S02]  /*3220*/  ATOMS.ADD R47, [R47], R44 ;  /* 0x0000002c2f2f738c */ /* 0x0024e40000000000 */
.L_x_34:
[----:B------:R-:W-:Y:S05]  /*3230*/  BSYNC.RECONVERGENT B0 ;  /* 0x0000000000007941 */ /* 0x000fea0003800200 */
.L_x_33:
[----:B------:R-:W-:Y:S01]  /*3240*/  R2P PR, R52, 0x7f ;  /* 0x0000007f34007804 */ /* 0x000fe20000000000 */
[----:B---3--:R3:W4:Y:S01]  /*3250*/  SHFL.IDX PT, R47, R47, R32, 0x1f ;  /* 0x00001f202f2f7589 */ /* 0x00872200000e0000 */
[----:B------:R-:W-:Y:S01]  /*3260*/  BSSY.RECONVERGENT B0, `(.L_x_35) ;  /* 0x0000021000007945 */ /* 0x000fe20003800200 */
[----:B------:R-:W-:-:S10]  /*3270*/  IMAD.MOV.U32 R49, RZ, RZ, RZ ;  /* 0x000000ffff317224 */ /* 0x000fd400078e00ff */
[----:B------:R-:W-:Y:S02]  /*3280*/  VOTE.ANY R28, PT, P0 ;  /* 0x00000000001c7806 */ /* 0x000fe400000e0100 */
[----:B------:R-:W-:Y:S02]  /*3290*/  VOTE.ANY R31, PT, P1 ;  /* 0x00000000001f7806 */ /* 0x000fe400008e0100 */
[----:B------:R-:W-:Y:S02]  /*32a0*/  @!P0 LOP3.LUT R28, RZ, R28, RZ, 0x33, !PT ;  /* 0x0000001cff1c8212 */ /* 0x000fe400078e33ff */
[----:B------:R-:W-:Y:S02]  /*32b0*/  VOTE.ANY R33, PT, P2 ;  /* 0x0000000000217806 */ /* 0x000fe400010e0100 */
[----:B------:R-:W-:Y:S02]  /*32c0*/  @!P1 LOP3.LUT R31, RZ, R31, RZ, 0x33, !PT ;  /* 0x0000001fff1f9212 */ /* 0x000fe400078e33ff */
[----:B------:R-:W-:-:S02]  /*32d0*/  @!P2 LOP3.LUT R33, RZ, R33, RZ, 0x33, !PT ;  /* 0x00000021ff21a212 */ /* 0x000fc400078e33ff */
[----:B------:R-:W-:Y:S02]  /*32e0*/  LOP3.LUT R28, R31, R28, RZ, 0xc0, !PT ;  /* 0x0000001c1f1c7212 */ /* 0x000fe400078ec0ff */
[----:B------:R-:W-:Y:S02]  /*32f0*/  VOTE.ANY R31, PT, P3 ;  /* 0x00000000001f7806 */ /* 0x000fe400018e0100 */
[----:B------:R-:W-:Y:S02]  /*3300*/  LOP3.LUT R28, R33, R28, RZ, 0xc0, !PT ;  /* 0x0000001c211c7212 */ /* 0x000fe400078ec0ff */
[----:B------:R-:W-:Y:S02]  /*3310*/  LOP3.LUT P0, RZ, R52, 0x80, RZ, 0xc0, !PT ;  /* 0x0000008034ff7812 */ /* 0x000fe4000780c0ff */
[----:B------:R-:W-:Y:S02]  /*3320*/  VOTE.ANY R33, PT, P4 ;  /* 0x0000000000217806 */ /* 0x000fe400020e0100 */
[----:B------:R-:W-:-:S02]  /*3330*/  @!P3 LOP3.LUT R31, RZ, R31, RZ, 0x33, !PT ;  /* 0x0000001fff1fb212 */ /* 0x000fc400078e33ff */
[----:B------:R-:W-:Y:S02]  /*3340*/  @!P4 LOP3.LUT R33, RZ, R33, RZ, 0x33, !PT ;  /* 0x00000021ff21c212 */ /* 0x000fe400078e33ff */
[----:B------:R-:W-:Y:S02]  /*3350*/  LOP3.LUT R28, R31, R28, RZ, 0xc0, !PT ;  /* 0x0000001c1f1c7212 */ /* 0x000fe400078ec0ff */
[----:B------:R-:W-:Y:S02]  /*3360*/  VOTE.ANY R31, PT, P5 ;  /* 0x00000000001f7806 */ /* 0x000fe400028e0100 */
[----:B------:R-:W-:Y:S02]  /*3370*/  LOP3.LUT R28, R33, R28, RZ, 0xc0, !PT ;  /* 0x0000001c211c7212 */ /* 0x000fe400078ec0ff */
[----:B------:R-:W-:Y:S02]  /*3380*/  VOTE.ANY R33, PT, P6 ;  /* 0x0000000000217806 */ /* 0x000fe400030e0100 */
[----:B------:R-:W-:-:S02]  /*3390*/  @!P5 LOP3.LUT R31, RZ, R31, RZ, 0x33, !PT ;  /* 0x0000001fff1fd212 */ /* 0x000fc400078e33ff */
[----:B------:R-:W-:Y:S02]  /*33a0*/  VOTE.ANY R35, PT, P0 ;  /* 0x0000000000237806 */ /* 0x000fe400000e0100 */
[----:B------:R-:W-:Y:S02]  /*33b0*/  @!P6 LOP3.LUT R33, RZ, R33, RZ, 0x33, !PT ;  /* 0x00000021ff21e212 */ /* 0x000fe400078e33ff */
[----:B------:R-:W-:Y:S02]  /*33c0*/  LOP3.LUT R28, R31, R28, RZ, 0xc0, !PT ;  /* 0x0000001c1f1c7212 */ /* 0x000fe400078ec0ff */
[----:B------:R-:W-:Y:S02]  /*33d0*/  @!P0 LOP3.LUT R35, RZ, R35, RZ, 0x33, !PT ;  /* 0x00000023ff238212 */ /* 0x000fe400078e33ff */
[----:B------:R-:W-:-:S04]  /*33e0*/  LOP3.LUT R28, R33, R28, RZ, 0xc0, !PT ;  /* 0x0000001c211c7212 */ /* 0x000fc800078ec0ff */
[----:B------:R-:W-:-:S04]  /*33f0*/  LOP3.LUT R35, R35, R28, RZ, 0xc0, !PT ;  /* 0x0000001c23237212 */ /* 0x000fc800078ec0ff */
[----:B------:R-:W5:Y:S01]  /*3400*/  FLO.U32 R30, R35 ;  /* 0x00000023001e7300 */ /* 0x000f6200000e0000 */
[----:B------:R-:W-:-:S07]  /*3410*/  LOP3.LUT R46, R14, R35, RZ, 0xc0, !PT ;  /* 0x000000230e2e7212 */ /* 0x000fce00078ec0ff */
[----:B------:R-:W0:Y:S01]  /*3420*/  POPC R46, R46 ;  /* 0x0000002e002e7309 */ /* 0x000e220000000000 */
[----:B-----5:R-:W-:-:S13]  /*3430*/  ISETP.NE.AND P0, PT, R24, R30, PT ;  /* 0x0000001e1800720c */ /* 0x020fda0003f05270 */
[----:B0--34-:R-:W-:Y:S05]  /*3440*/  @P0 BRA `(.L_x_36) ;  /* 0x0000000000080947 */ /* 0x019fea0003800000 */
[----:B------:R-:W-:-:S06]  /*3450*/  IMAD R49, R52, 0x4, R29 ;  /* 0x0000000434317824 */ /* 0x000fcc00078e021d */
[----:B------:R0:W3:Y:S02]  /*3460*/  ATOMS.ADD R49, [R49], R46 ;  /* 0x0000002e3131738c */ /* 0x0000e40000000000 */
.L_x_36:
[----:B------:R-:W-:Y:S05]  /*3470*/  BSYNC.RECONVERGENT B0 ;  /* 0x0000000000007941 */ /* 0x000fea0003800200 */
.L_x_35:
        /* <DEDUP_REMOVED lines=35> */
.L_x_38:
[----:B------:R-:W-:Y:S05]  /*36b0*/  BSYNC.RECONVERGENT B0 ;  /* 0x0000000000007941 */ /* 0x000fea0003800200 */
.L_x_37:
        /* <DEDUP_REMOVED lines=27> */
[----:B------:R-:W-:Y:S02]  /*3870*/  LOP3.LUT R35, R35, R28, RZ, 0xc0, !PT ;  /* 0x0000001c23237212 */ /* 0x000fe400078ec0ff */
[----:B------:R-:W-:Y:S02]  /*3880*/  SHF.R.U32.HI R28, RZ, UR5, R23 ;  /* 0x00000005ff1c7c19 */ /* 0x000fe40008011617 */
[----:B------:R-:W5:Y:S01]  /*3890*/  FLO.U32 R39, R35 ;  /* 0x0000002300277300 */ /* 0x000f6200000e0000 */
[----:B------:R-:W-:Y:S02]  /*38a0*/  LOP3.LUT R53, R14, R35, RZ, 0xc0, !PT ;  /* 0x000000230e357212 */ /* 0x000fe400078ec0ff */
[----:B------:R-:W-:-:S05]  /*38b0*/  LOP3.LUT R30, R28, UR4, RZ, 0x30, !PT ;  /* 0x000000041c1e7c12 */ /* 0x000fca000f8e30ff */
[----:B------:R-:W0:Y:S01]  /*38c0*/  POPC R53, R53 ;  /* 0x0000003500357309 */ /* 0x000e220000000000 */
[----:B-----5:R-:W-:-:S13]  /*38d0*/  ISETP.NE.AND P0, PT, R24, R39, PT ;  /* 0x000000271800720c */ /* 0x020fda0003f05270 */
[----:B0--34-:R-:W-:Y:S05]  /*38e0*/  @P0 BRA `(.L_x_40) ;  /* 0x0000000000080947 */ /* 0x019fea0003800000 */
[----:B------:R-:W-:-:S05]  /*38f0*/  IMAD R48, R48, 0x4, R29 ;  /* 0x0000000430307824 */ /* 0x000fca00078e021d */
[----:B------:R0:W3:Y:S02]  /*3900*/  ATOMS.ADD R56, [R48], R53 ;  /* 0x000000353038738c */ /* 0x0000e40000000000 */
.L_x_40:
[----:B------:R-:W-:Y:S05]  /*3910*/  BSYNC.RECONVERGENT B0 ;  /* 0x0000000000007941 */ /* 0x000fea0003800200 */
.L_x_39:
        /* <DEDUP_REMOVED lines=30> */
[----:B0-----:R-:W-:Y:S02]  /*3b00*/  LOP3.LUT R48, R14, R35, RZ, 0xc0, !PT ;  /* 0x000000230e307212 */ /* 0x001fe400078ec0ff */
[----:B------:R-:W-:-:S05]  /*3b10*/  LOP3.LUT R34, R28, UR4, RZ, 0x30, !PT ;  /* 0x000000041c227c12 */ /* 0x000fca000f8e30ff */
[----:B------:R-:W0:Y:S01]  /*3b20*/  POPC R48, R48 ;  /* 0x0000003000307309 */ /* 0x000e220000000000 */
[----:B-----5:R-:W-:-:S13]  /*3b30*/  ISETP.NE.AND P0, PT, R24, R32, PT ;  /* 0x000000201800720c */ /* 0x020fda0003f05270 */
[----:B0--34-:R-:W-:Y:S05]  /*3b40*/  @P0 BRA `(.L_x_42) ;  /* 0x0000000000080947 */ /* 0x019fea0003800000 */
[----:B------:R-:W-:-:S06]  /*3b50*/  IMAD R45, R30, 0x4, R29 ;  /* 0x000000041e2d7824 */ /* 0x000fcc00078e021d */
[----:B------:R0:W3:Y:S02]  /*3b60*/  ATOMS.ADD R45, [R45], R48 ;  /* 0x000000302d2d738c */ /* 0x0000e40000000000 */
.L_x_42:
[----:B------:R-:W-:Y:S05]  /*3b70*/  BSYNC.RECONVERGENT B0 ;  /* 0x0000000000007941 */ /* 0x000fea0003800200 */
.L_x_41:
        /* <DEDUP_REMOVED lines=35> */
[----:B------:R-:W-:-:S06]  /*3db0*/  IMAD R36, R34, 0x4, R29 ;  /* 0x0000000422247824 */ /* 0x000fcc00078e021d */
[----:B------:R0:W3:Y:S02]  /*3dc0*/  ATOMS.ADD R36, [R36], R37 ;  /* 0x000000252424738c */ /* 0x0000e40000000000 */
.L_x_44:
[----:B------:R-:W-:Y:S05]  /*3dd0*/  BSYNC.RECONVERGENT B0 ;  /* 0x0000000000007941 */ /* 0x000fea0003800200 */
.L_x_43:
        /* <DEDUP_REMOVED lines=37> */
.L_x_46:
[----:B------:R-:W-:Y:S05]  /*4030*/  BSYNC.RECONVERGENT B0 ;  /* 0x0000000000007941 */ /* 0x000fea0003800200 */
.L_x_45:
        /* <DEDUP_REMOVED lines=37> */
.L_x_48:
[----:B------:R-:W-:Y:S05]  /*4290*/  BSYNC.RECONVERGENT B0 ;  /* 0x0000000000007941 */ /* 0x000fea0003800200 */
.L_x_47:
[----:B------:R-:W-:Y:S01]  /*42a0*/  R2P PR, R40, 0x7f ;  /* 0x0000007f28007804 */ /* 0x000fe20000000000 */
[----:B---3--:R3:W4:Y:S01]  /*42b0*/  SHFL.IDX PT, R32, R32, R55, 0x1f ;  /* 0x00001f3720207589 */ /* 0x00872200000e0000 */
[----:B------:R-:W-:Y:S01]  /*42c0*/  SHF.R.U32.HI R38, RZ, UR5, R12 ;  /* 0x00000005ff267c19 */ /* 0x000fe2000801160c */
[----:B------:R-:W-:Y:S01]  /*42d0*/  BSSY.RECONVERGENT B0, `(.L_x_49) ;  /* 0x0000022000007945 */ /* 0x000fe20003800200 */
[----:B------:R-:W-:Y:S02]  /*42e0*/  IMAD.MOV.U32 R30, RZ, RZ, RZ ;  /* 0x000000ffff1e7224 */ /* 0x000fe400078e00ff */
[----:B------:R-:W-:-:S07]  /*42f0*/  LOP3.LUT R38, R38, UR4, RZ, 0x30, !PT ;  /* 0x0000000426267c12 */ /* 0x000fce000f8e30ff */
        /* <DEDUP_REMOVED lines=31> */
.L_x_50:
[----:B------:R-:W-:Y:S05]  /*44f0*/  BSYNC.RECONVERGENT B0 ;  /* 0x0000000000007941 */ /* 0x000fea0003800200 */
.L_x_49:
        /* <DEDUP_REMOVED lines=9> */
[----:B------:R-:W-:Y:S02]  /*4590*/  @!P1 LOP3.LUT R39, RZ, R39, RZ, 0x33, !PT ;  /* 0x00000027ff279212 */ /* 0x000fe400078e33ff */
[----:B------:R-:W-:Y:S02]  /*45a0*/  VOTE.ANY R55, PT, P2 ;  /* 0x0000000000377806 */ /* 0x000fe400010e0100 */
[----:B------:R-:W-:-:S02]  /*45b0*/  LOP3.LUT R28, R39, R28, RZ, 0xc0, !PT ;  /* 0x0000001c271c7212 */ /* 0x000fc400078ec0ff */
[----:B------:R-:W-:Y:S02]  /*45c0*/  VOTE.ANY R39, PT, P3 ;  /* 0x0000000000277806 */ /* 0x000fe400018e0100 */
[----:B------:R-:W-:Y:S02]  /*45d0*/  @!P2 LOP3.LUT R55, RZ, R55, RZ, 0x33, !PT ;  /* 0x00000037ff37a212 */ /* 0x000fe400078e33ff */
[----:B------:R-:W-:Y:S02]  /*45e0*/  @!P3 LOP3.LUT R39, RZ, R39, RZ, 0x33, !PT ;  /* 0x00000027ff27b212 */ /* 0x000fe400078e33ff */
[----:B------:R-:W-:Y:S02]  /*45f0*/  LOP3.LUT R28, R55, R28, RZ, 0xc0, !PT ;  /* 0x0000001c371c7212 */ /* 0x000fe400078ec0ff */
[----:B------:R-:W-:Y:S02]  /*4600*/  LOP3.LUT P0, RZ, R38, 0x80, RZ, 0xc0, !PT ;  /* 0x0000008026ff7812 */ /* 0x000fe4000780c0ff */
[----:B------:R-:W-:-:S02]  /*4610*/  VOTE.ANY R55, PT, P4 ;  /* 0x0000000000377806 */ /* 0x000fc400020e0100 */
[----:B------:R-:W-:Y:S02]  /*4620*/  LOP3.LUT R28, R39, R28, RZ, 0xc0, !PT ;  /* 0x0000001c271c7212 */ /* 0x000fe400078ec0ff */
[----:B------:R-:W-:Y:S02]  /*4630*/  VOTE.ANY R39, PT, P5 ;  /* 0x0000000000277806 */ /* 0x000fe400028e0100 */
[----:B------:R-:W-:Y:S02]  /*4640*/  @!P4 LOP3.LUT R55, RZ, R55, RZ, 0x33, !PT ;  /* 0x00000037ff37c212 */ /* 0x000fe400078e33ff */
[----:B------:R-:W-:Y:S02]  /*4650*/  @!P5 LOP3.LUT R39, RZ, R39, RZ, 0x33, !PT ;  /* 0x00000027ff27d212 */ /* 0x000fe400078e33ff */
[----:B------:R-:W-:Y:S02]  /*4660*/  LOP3.LUT R28, R55, R28, RZ, 0xc0, !PT ;  /* 0x0000001c371c7212 */ /* 0x000fe400078ec0ff */
[----:B------:R-:W-:-:S02]  /*4670*/  VOTE.ANY R55, PT, P6 ;  /* 0x0000000000377806 */ /* 0x000fc400030e0100 */
[----:B------:R-:W-:Y:S02]  /*4680*/  LOP3.LUT R28, R39, R28, RZ, 0xc0, !PT ;  /* 0x0000001c271c7212 */ /* 0x000fe400078ec0ff */
[----:B------:R-:W-:Y:S02]  /*4690*/  VOTE.ANY R39, PT, P0 ;  /* 0x0000000000277806 */ /* 0x000fe400000e0100 */
[----:B------:R-:W-:Y:S02]  /*46a0*/  @!P6 LOP3.LUT R55, RZ, R55, RZ, 0x33, !PT ;  /* 0x00000037ff37e212 */ /* 0x000fe400078e33ff */
        /* <DEDUP_REMOVED lines=8> */
[----:B------:R-:W-:-:S05]  /*4730*/  IMAD R43, R38, 0x4, R29 ;  /* 0x00000004262b7824 */ /* 0x000fca00078e021d */
[----:B------:R0:W3:Y:S02]  /*4740*/  ATOMS.ADD R60, [R43], R28 ;  /* 0x0000001c2b3c738c */ /* 0x0000e40000000000 */
.L_x_52:
[----:B------:R-:W-:Y:S05]  /*4750*/  BSYNC.RECONVERGENT B0 ;  /* 0x0000000000007941 */ /* 0x000fea0003800200 */
.L_x_51:
[----:B------:R-:W-:Y:S01]  /*4760*/  R2P PR, R40, 0x7f ;  /* 0x0000007f28007804 */ /* 0x000fe20000000000 */
[----:B---3--:R3:W4:Y:S01]  /*4770*/  SHFL.IDX PT, R39, R60, R39, 0x1f ;  /* 0x00001f273c277589 */ /* 0x00872200000e0000 */
[----:B------:R-:W-:Y:S01]  /*4780*/  SHF.R.U32.HI R58, RZ, UR5, R16 ;  /* 0x00000005ff3a7c19 */ /* 0x000fe20008011610 */
[----:B------:R-:W-:Y:S01]  /*4790*/  BSSY.RECONVERGENT B0, `(.L_x_53) ;  /* 0x0000022000007945 */ /* 0x000fe20003800200 */
[----:B------:R-:W-:Y:S02]  /*47a0*/  IMAD.MOV.U32 R64, RZ, RZ, RZ ;  /* 0x000000ffff407224 */ /* 0x000fe400078e00ff */
[----:B------:R-:W-:-:S07]  /*47b0*/  LOP3.LUT R58, R58, UR4, RZ, 0x30, !PT ;  /* 0x000000043a3a7c12 */ /* 0x000fce000f8e30ff */
[----:B------:R-:W-:Y:S02]  /*47c0*/  VOTE.ANY R38, PT, P0 ;  /* 0x0000000000267806 */ /* 0x000fe400000e0100 */
[----:B0-----:R-:W-:Y:S02]  /*47d0*/  VOTE.ANY R43, PT, P1 ;  /* 0x00000000002b7806 */ /* 0x001fe400008e0100 */
[----:B------:R-:W-:Y:S02]  /*47e0*/  @!P0 LOP3.LUT R38, RZ, R38, RZ, 0x33, !PT ;  /* 0x00000026ff268212 */ /* 0x000fe400078e33ff */
[----:B------:R-:W-:Y:S02]  /*47f0*/  @!P1 LOP3.LUT R43, RZ, R43, RZ, 0x33, !PT ;  /* 0x0000002bff2b9212 */ /* 0x000fe400078e33ff */
[----:B------:R-:W-:Y:S02]  /*4800*/  LOP3.LUT P0, RZ, R40, 0x80, RZ, 0xc0, !PT ;  /* 0x0000008028ff7812 */ /* 0x000fe4000780c0ff */
[----:B------:R-:W-:-:S02]  /*4810*/  LOP3.LUT R38, R43, R38, RZ, 0xc0, !PT ;  /* 0x000000262b267212 */ /* 0x000fc400078ec0ff */
[----:B------:R-:W-:-:S04]  /*4820*/  VOTE.ANY R43, PT, P2 ;  /* 0x00000000002b7806 */ /* 0x000fc800010e0100 */
[----:B------:R-:W-:-:S04]  /*4830*/  @!P2 LOP3.LUT R43, RZ, R43, RZ, 0x33, !PT ;  /* 0x0000002bff2ba212 */ /* 0x000fc800078e33ff */
[----:B------:R-:W-:Y:S02]  /*4840*/  LOP3.LUT R38, R43, R38, RZ, 0xc0, !PT ;  /* 0x000000262b267212 */ /* 0x000fe400078ec0ff */
        /* <DEDUP_REMOVED lines=14> */
[----:B------:R-:W-:-:S04]  /*4930*/  LOP3.LUT R55, R43, R38, RZ, 0xc0, !PT ;  /* 0x000000262b377212 */ /* 0x000fc800078ec0ff */
[----:B------:R-:W0:Y:S01]  /*4940*/  FLO.U32 R43, R55 ;  /* 0x00000037002b7300 */ /* 0x000e2200000e0000 */
[----:B------:R-:W-:-:S07]  /*4950*/  LOP3.LUT R38, R14, R55, RZ, 0xc0, !PT ;  /* 0x000000370e267212 */ /* 0x000fce00078ec0ff */
[----:B------:R-:W1:Y:S01]  /*4960*/  POPC R38, R38 ;  /* 0x0000002600267309 */ /* 0x000e620000000000 */
[----:B0-----:R-:W-:-:S13]  /*4970*/  ISETP.NE.AND P0, PT, R24, R43, PT ;  /* 0x0000002b1800720c */ /* 0x001fda0003f05270 */
[----:B-1-34-:R-:W-:Y:S05]  /*4980*/  @P0 BRA `(.L_x_54) ;  /* 0x0000000000080947 */ /* 0x01afea0003800000 */
[----:B------:R-:W-:-:S05]  /*4990*/  IMAD R55, R40, 0x4, R29 ;  /* 0x0000000428377824 */ /* 0x000fca00078e021d */
[----:B------:R0:W1:Y:S02]  /*49a0*/  ATOMS.ADD R64, [R55], R38 ;  /* 0x000000263740738c */ /* 0x0000640000000000 */
.L_x_54:
[----:B------:R-:W-:Y:S05]  /*49b0*/  BSYNC.RECONVERGENT B0 ;  /* 0x0000000000007941 */ /* 0x000fea0003800200 */
.L_x_53:
[----:B------:R-:W-:Y:S01]  /*49c0*/  R2P PR, R58, 0x7f ;  /* 0x0000007f3a007804 */ /* 0x000fe20000000000 */
[----:B-1----:R1:W3:Y:S01]  /*49d0*/  SHFL.IDX PT, R43, R64, R43, 0x1f ;  /* 0x00001f2b402b7589 */ /* 0x0022e200000e0000 */
        /* <DEDUP_REMOVED lines=30> */
[----:B------:R-:W4:Y:S01]  /*4bc0*/  POPC R40, R40 ;  /* 0x0000002800287309 */ /* 0x000f220000000000 */
[----:B0-----:R-:W-:-:S13]  /*4bd0*/  ISETP.NE.AND P0, PT, R24, R55, PT ;  /* 0x000000371800720c */ /* 0x001fda0003f05270 */
[----:B-1-34-:R-:W-:Y:S05]  /*4be0*/  @P0 BRA `(.L_x_56) ;  /* 0x0000000000080947 */ /* 0x01afea0003800000 */
[----:B------:R-:W-:-:S05]  /*4bf0*/  IMAD R59, R58, 0x4, R29 ;  /* 0x000000043a3b7824 */ /* 0x000fca00078e021d */
[----:B------:R0:W1:Y:S02]  /*4c00*/  ATOMS.ADD R62, [R59], R40 ;  /* 0x000000283b3e738c */ /* 0x0000640000000000 */
.L_x_56:
[----:B------:R-:W-:Y:S05]  /*4c10*/  BSYNC.RECONVERGENT B0 ;  /* 0x0000000000007941 */ /* 0x000fea0003800200 */
.L_x_55:
[----:B------:R-:W-:Y:S01]  /*4c20*/  R2P PR, R60, 0x7f ;  /* 0x0000007f3c007804 */ /* 0x000fe20000000000 */
[----:B--2---:R-:W-:Y:S01]  /*4c30*/  IMAD.IADD R44, R44, 0x1, R47 ;  /* 0x000000012c2c7824 */ /* 0x004fe200078e022f */
[----:B------:R-:W-:Y:S01]  /*4c40*/  BSSY.RECONVERGENT B0, `(.L_x_57) ;  /* 0x0000025000007945 */ /* 0x000fe20003800200 */
[----:B------:R-:W-:Y:S02]  /*4c50*/  IMAD.IADD R46, R46, 0x1, R49 ;  /* 0x000000012e2e7824 */ /* 0x000fe400078e0231 */
[----:B-1----:R1:W2:Y:S01]  /*4c60*/  SHFL.IDX PT, R49, R62, R55, 0x1f ;  /* 0x00001f373e317589 */ /* 0x0022a200000e0000 */
[----:B------:R-:W-:-:S07]  /*4c70*/  IMAD.MOV.U32 R64, RZ, RZ, RZ ;  /* 0x000000ffff407224 */ /* 0x000fce00078e00ff */
[----:B------:R-:W-:Y:S02]  /*4c80*/  VOTE.ANY R58, PT, P0 ;  /* 0x00000000003a7806 */ /* 0x000fe400000e0100 */
[----:B------:R-:W-:Y:S02]  /*4c90*/  VOTE.ANY R47, PT, P1 ;  /* 0x00000000002f7806 */ /* 0x000fe400008e0100 */
        /* <DEDUP_REMOVED lines=22> */
[----:B------:R-:W-:Y:S02]  /*4e00*/  SHF.R.U32.HI R58, RZ, UR5, R6 ;  /* 0x00000005ff3a7c19 */ /* 0x000fe40008011606 */
[----:B0-----:R-:W0:Y:S01]  /*4e10*/  FLO.U32 R59, R61 ;  /* 0x0000003d003b7300 */ /* 0x001e2200000e0000 */
[----:B------:R-:W-:Y:S02]  /*4e20*/  LOP3.LUT R47, R14, R61, RZ, 0xc0, !PT ;  /* 0x0000003d0e2f7212 */ /* 0x000fe400078ec0ff */
[----:B------:R-:W-:-:S05]  /*4e30*/  LOP3.LUT R58, R58, UR4, RZ, 0x30, !PT ;  /* 0x000000043a3a7c12 */ /* 0x000fca000f8e30ff */
[----:B------:R-:W3:Y:S01]  /*4e40*/  POPC R47, R47 ;  /* 0x0000002f002f7309 */ /* 0x000ee20000000000 */
[----:B0-----:R-:W-:-:S13]  /*4e50*/  ISETP.NE.AND P0, PT, R24, R59, PT ;  /* 0x0000003b1800720c */ /* 0x001fda0003f05270 */
[----:B-123--:R-:W-:Y:S05]  /*4e60*/  @P0 BRA `(.L_x_58) ;  /* 0x0000000000080947 */ /* 0x00efea0003800000 */
[----:B------:R-:W-:-:S05]  /*4e70*/  IMAD R60, R60, 0x4, R29 ;  /* 0x000000043c3c7824 */ /* 0x000fca00078e021d */
[----:B------:R0:W1:Y:S02]  /*4e80*/  ATOMS.ADD R64, [R60], R47 ;  /* 0x0000002f3c40738c */ /* 0x0000640000000000 */
.L_x_58:
[----:B------:R-:W-:Y:S05]  /*4e90*/  BSYNC.RECONVERGENT B0 ;  /* 0x0000000000007941 */ /* 0x000fea0003800200 */
.L_x_57:
[----:B------:R-:W-:Y:S01]  /*4ea0*/  R2P PR, R58, 0x7f ;  /* 0x0000007f3a007804 */ /* 0x000fe20000000000 */
[----:B------:R-:W-:Y:S01]  /*4eb0*/  IMAD.IADD R52, R51, 0x1, R52 ;  /* 0x0000000133347824 */ /* 0x000fe200078e0234 */
[----:B-1----:R1:W2:Y:S01]  /*4ec0*/  SHFL.IDX PT, R64, R64, R59, 0x1f ;  /* 0x00001f3b40407589 */ /* 0x0022a200000e0000 */
[----:B------:R-:W-:Y:S01]  /*4ed0*/  BSSY.RECONVERGENT B0, `(.L_x_59) ;  /* 0x0000024000007945 */ /* 0x000fe20003800200 */
[----:B------:R-:W-:Y:S02]  /*4ee0*/  IMAD.IADD R56, R53, 0x1, R56 ;  /* 0x0000000135387824 */ /* 0x000fe400078e0238 */
[----:B------:R-:W-:-:S07]  /*4ef0*/  IMAD.MOV.U32 R62, RZ, RZ, RZ ;  /* 0x000000ffff3e7224 */ /* 0x000fce00078e00ff */
        /* <DEDUP_REMOVED lines=25> */
[----:B------:R-:W0:Y:S01]  /*5090*/  FLO.U32 R55, R61 ;  /* 0x0000003d00377300 */ /* 0x000e2200000e0000 */
[----:B------:R-:W-:Y:S02]  /*50a0*/  LOP3.LUT R51, R14, R61, RZ, 0xc0, !PT ;  /* 0x0000003d0e337212 */ /* 0x000fe400078ec0ff */
[----:B------:R-:W-:-:S05]  /*50b0*/  LOP3.LUT R60, R60, UR4, RZ, 0x30, !PT ;  /* 0x000000043c3c7c12 */ /* 0x000fca000f8e30ff */
[----:B------:R-:W3:Y:S01]  /*50c0*/  POPC R51, R51 ;  /* 0x0000003300337309 */ /* 0x000ee20000000000 */
[----:B0-----:R-:W-:-:S13]  /*50d0*/  ISETP.NE.AND P0, PT, R24, R55, PT ;  /* 0x000000371800720c */ /* 0x001fda0003f05270 */
[----:B-123--:R-:W-:Y:S05]  /*50e0*/  @P0 BRA `(.L_x_60) ;  /* 0x0000000000080947 */ /* 0x00efea0003800000 */
[----:B------:R-:W-:-:S05]  /*50f0*/  IMAD R58, R58, 0x4, R29 ;  /* 0x000000043a3a7824 */ /* 0x000fca00078e021d */
[----:B------:R0:W1:Y:S02]  /*5100*/  ATOMS.ADD R62, [R58], R51 ;  /* 0x000000333a3e738c */ /* 0x0000640000000000 */
.L_x_60:
[----:B------:R-:W-:Y:S05]  /*5110*/  BSYNC.RECONVERGENT B0 ;  /* 0x0000000000007941 */ /* 0x000fea0003800200 */
.L_x_59:
[----:B------:R-:W-:Y:S01]  /*5120*/  R2P PR, R60, 0x7f ;  /* 0x0000007f3c007804 */ /* 0x000fe20000000000 */
[----:B------:R-:W-:Y:S01]  /*5130*/  IMAD.IADD R48, R48, 0x1, R45 ;  /* 0x0000000130307824 */ /* 0x000fe200078e022d */
[----:B-1----:R1:W2:Y:S01]  /*5140*/  SHFL.IDX PT, R62, R62, R55, 0x1f ;  /* 0x00001f373e3e7589 */ /* 0x0022a200000e0000 */
[----:B------:R-:W-:Y:S01]  /*5150*/  BSSY.RECONVERGENT B0, `(.L_x_61) ;  /* 0x0000024000007945 */ /* 0x000fe20003800200 */
[----:B------:R-:W-:-:S09]  /*5160*/  IMAD.MOV.U32 R66, RZ, RZ, RZ ;  /* 0x000000ffff427224 */ /* 0x000fd200078e00ff */
        /* <DEDUP_REMOVED lines=23> */
[----:B------:R-:W-:Y:S01]  /*52e0*/  LOP3.LUT R53, R58, R53, RZ, 0xc0, !PT ;  /* 0x000000353a357212 */ /* 0x000fe200078ec0ff */
[----:B------:R-:W-:Y:S01]  /*52f0*/  IMAD.IADD R58, R37, 0x1, R36 ;  /* 0x00000001253a7824 */ /* 0x000fe200078e0224 */
        /* <DEDUP_REMOVED lines=9> */
.L_x_62:
[----:B------:R-:W-:Y:S05]  /*5390*/  BSYNC.RECONVERGENT B0 ;  /* 0x0000000000007941 */ /* 0x000fea0003800200 */
.L_x_61:
[----:B------:R-:W-:Y:S01]  /*53a0*/  R2P PR, R36, 0x7f ;  /* 0x0000007f24007804 */ /* 0x000fe20000000000 */
[----:B------:R-:W-:Y:S01]  /*53b0*/  IMAD.IADD R34, R35, 0x1, R34 ;  /* 0x0000000123227824 */ /* 0x000fe200078e0222 */
[----:B------:R-:W-:Y:S01]  /*53c0*/  BSSY.RECONVERGENT B0, `(.L_x_63) ;  /* 0x0000022000007945 */ /* 0x000fe20003800200 */
[----:B------:R-:W-:-:S10]  /*53d0*/  IMAD.MOV.U32 R55, RZ, RZ, RZ ;  /* 0x000000ffff377224 */ /* 0x000fd400078e00ff */
        /* <DEDUP_REMOVED lines=24> */
[----:B-1----:R0:W1:Y:S02]  /*5560*/  SHFL.IDX PT, R60, R66, R45, 0x1f ;  /* 0x00001f2d423c7589 */ /* 0x00206400000e0000 */
[----:B------:R-:W2:Y:S01]  /*5570*/  FLO.U32 R59, R53 ;  /* 0x00000035003b7300 */ /* 0x000ea200000e0000 */
[----:B------:R-:W-:-:S07]  /*5580*/  LOP3.LUT R35, R14, R53, RZ, 0xc0, !PT ;  /* 0x000000350e237212 */ /* 0x000fce00078ec0ff */
[----:B------:R-:W3:Y:S01]  /*5590*/  POPC R35, R35 ;  /* 0x0000002300237309 */ /* 0x000ee20000000000 */
[----:B--2---:R-:W-:-:S13]  /*55a0*/  ISETP.NE.AND P0, PT, R24, R59, PT ;  /* 0x0000003b1800720c */ /* 0x004fda0003f05270 */
[----:B01-3--:R-:W-:Y:S05]  /*55b0*/  @P0 BRA `(.L_x_64) ;  /* 0x0000000000080947 */ /* 0x00bfea0003800000 */
[----:B------:R-:W-:-:S05]  /*55c0*/  IMAD R36, R36, 0x4, R29 ;  /* 0x0000000424247824 */ /* 0x000fca00078e021d */
[----:B------:R0:W1:Y:S02]  /*55d0*/  ATOMS.ADD R55, [R36], R35 ;  /* 0x000000232437738c */ /* 0x0000640000000000 */
.L_x_64:
[----:B------:R-:W-:Y:S05]  /*55e0*/  BSYNC.RECONVERGENT B0 ;  /* 0x0000000000007941 */ /* 0x000fea0003800200 */
.L_x_63:
[----:B------:R-:W-:Y:S01]  /*55f0*/  R2P PR, R26, 0x7f ;  /* 0x0000007f1a007804 */ /* 0x000fe20000000000 */
[----:B01----:R0:W1:Y:S01]  /*5600*/  SHFL.IDX PT, R36, R55, R59, 0x1f ;  /* 0x00001f3b37247589 */ /* 0x00306200000e0000 */
[----:B------:R-:W-:Y:S11]  /*5610*/  BSSY.RECONVERGENT B0, `(.L_x_65) ;  /* 0x0000021000007945 */ /* 0x000ff60003800200 */
[----:B------:R-:W-:-:S02]  /*5620*/  VOTE.ANY R45, PT, P0 ;  /* 0x00000000002d7806 */ /* 0x000fc400000e0100 */
[----:B------:R-:W-:Y:S02]  /*5630*/  VOTE.ANY R66, PT, P1 ;  /* 0x0000000000427806 */ /* 0x000fe400008e0100 */
[----:B------:R-:W-:Y:S02]  /*5640*/  @!P0 LOP3.LUT R45, RZ, R45, RZ, 0x33, !PT ;  /* 0x0000002dff2d8212 */ /* 0x000fe400078e33ff */
[----:B------:R-:W-:Y:S02]  /*5650*/  @!P1 LOP3.LUT R66, RZ, R66, RZ, 0x33, !PT ;  /* 0x00000042ff429212 */ /* 0x000fe400078e33ff */
[----:B------:R-:W-:Y:S02]  /*5660*/  LOP3.LUT P0, RZ, R26, 0x80, RZ, 0xc0, !PT ;  /* 0x000000801aff7812 */ /* 0x000fe4000780c0ff */
        /* <DEDUP_REMOVED lines=19> */
[----:B------:R-:W2:Y:S01]  /*57a0*/  FLO.U32 R53, R45 ;  /* 0x0000002d00357300 */ /* 0x000ea200000e0000 */
[----:B------:R-:W-:-:S07]  /*57b0*/  LOP3.LUT R14, R14, R45, RZ, 0xc0, !PT ;  /* 0x0000002d0e0e7212 */ /* 0x000fce00078ec0ff */
[----:B0-----:R0:W3:Y:S01]  /*57c0*/  POPC R55, R14 ;  /* 0x0000000e00377309 */ /* 0x0010e20000000000 */
[----:B--2---:R-:W-:Y:S01]  /*57d0*/  ISETP.NE.AND P0, PT, R24, R53, PT ;  /* 0x000000351800720c */ /* 0x004fe20003f05270 */
[----:B------:R-:W-:-:S12]  /*57e0*/  IMAD.MOV.U32 R24, RZ, RZ, RZ ;  /* 0x000000ffff187224 */ /* 0x000fd800078e00ff */
[----:B01-3--:R-:W-:Y:S05]  /*57f0*/  @P0 BRA `(.L_x_66) ;  /* 0x0000000000080947 */ /* 0x00bfea0003800000 */
[----:B------:R-:W-:-:S06]  /*5800*/  IMAD R24, R26, 0x4, R29 ;  /* 0x000000041a187824 */ /* 0x000fcc00078e021d */
[----:B------:R0:W1:Y:S02]  /*5810*/  ATOMS.ADD R24, [R24], R55 ;  /* 0x000000371818738c */ /* 0x0000640000000000 */
.L_x_66:
[----:B------:R-:W-:Y:S05]  /*5820*/  BSYNC.RECONVERGENT B0 ;  /* 0x0000000000007941 */ /* 0x000fea0003800200 */
.L_x_65:
[----:B------:R-:W-:Y:S01]  /*5830*/  BAR.SYNC.DEFER_BLOCKING 0x0 ;  /* 0x0000000000007b1d */ /* 0x000fe20000010000 */
[----:B------:R-:W-:Y:S01]  /*5840*/  IMAD.IADD R26, R40, 0x1, R49 ;  /* 0x00000001281a7824 */ /* 0x000fe200078e0231 */
[----:B------:R-:W-:Y:S01]  /*5850*/  ISETP.NE.AND P0, PT, R50, RZ, PT ;  /* 0x000000ff3200720c */ /* 0x000fe20003f05270 */
[----:B------:R-:W-:Y:S02]  /*5860*/  IMAD.IADD R28, R28, 0x1, R39 ;  /* 0x000000011c1c7824 */ /* 0x000fe400078e0227 */
[----:B------:R-:W-:Y:S01]  /*5870*/  IMAD R40, R44, 0x4, R7 ;  /* 0x000000042c287824 */ /* 0x000fe200078e0207 */
[----:B------:R-:W-:Y:S01]  /*5880*/  BSSY B1, `(.L_x_67) ;  /* 0x000005c000017945 */ /* 0x000fe20003800000 */
[----:B------:R-:W-:Y:S01]  /*5890*/  IMAD.IADD R14, R38, 0x1, R43 ;  /* 0x00000001260e7824 */ /* 0x000fe200078e022b */
[----:B-1----:R-:W1:Y:S01]  /*58a0*/  SHFL.IDX PT, R24, R24, R53, 0x1f ;  /* 0x00001f3518187589 */ /* 0x002e6200000e0000 */
[----:B------:R-:W-:Y:S02]  /*58b0*/  IMAD R39, R46, 0x4, R7 ;  /* 0x000000042e277824 */ /* 0x000fe400078e0207 */
[----:B------:R-:W-:-:S02]  /*58c0*/  IMAD.IADD R60, R37, 0x1, R60 ;  /* 0x00000001253c7824 */ /* 0x000fc400078e023c */
[--C-:B------:R-:W-:Y:S02]  /*58d0*/  IMAD R38, R52, 0x4, R7.reuse ;  /* 0x0000000434267824 */ /* 0x100fe400078e0207 */
[----:B------:R-:W-:Y:S02]  /*58e0*/  IMAD.IADD R32, R33, 0x1, R32 ;  /* 0x0000000121207824 */ /* 0x000fe400078e0220 */
[----:B------:R-:W-:Y:S02]  /*58f0*/  IMAD.IADD R44, R35, 0x1, R36 ;  /* 0x00000001232c7824 */ /* 0x000fe400078e0224 */
[--C-:B------:R-:W-:Y:S02]  /*5900*/  IMAD R37, R56, 0x4, R7.reuse ;  /* 0x0000000438257824 */ /* 0x100fe400078e0207 */
[----:B------:R-:W-:Y:S02]  /*5910*/  IMAD.IADD R30, R31, 0x1, R30 ;  /* 0x000000011f1e7824 */ /* 0x000fe400078e021e */
[--C-:B------:R-:W-:Y:S01]  /*5920*/  IMAD R36, R48, 0x4, R7.reuse ;  /* 0x0000000430247824 */ /* 0x100fe200078e0207 */
[----:B------:R2:W-:Y:S01]  /*5930*/  STS [R40+-0x4], R27 ;  /* 0xfffffc1b28007388 */ /* 0x0005e20000000800 */
[----:B------:R-:W-:-:S02]  /*5940*/  IMAD R35, R58, 0x4, R7 ;  /* 0x000000043a237824 */ /* 0x000fc400078e0207 */
[--C-:B------:R-:W-:Y:S01]  /*5950*/  IMAD R34, R34, 0x4, R7.reuse ;  /* 0x0000000422227824 */ /* 0x100fe200078e0207 */
[----:B------:R-:W-:Y:S01]  /*5960*/  STS [R39+-0x4], R22 ;  /* 0xfffffc1627007388 */ /* 0x000fe20000000800 */
[--C-:B------:R-:W-:Y:S02]  /*5970*/  IMAD R33, R32, 0x4, R7.reuse ;  /* 0x0000000420217824 */ /* 0x100fe400078e0207 */
[----:B------:R-:W-:Y:S01]  /*5980*/  IMAD.IADD R64, R47, 0x1, R64 ;  /* 0x000000012f407824 */ /* 0x000fe200078e0240 */
[----:B------:R-:W-:Y:S01]  /*5990*/  STS [R38+-0x4], R21 ;  /* 0xfffffc1526007388 */ /* 0x000fe20000000800 */
[--C-:B------:R-:W-:Y:S02]  /*59a0*/  IMAD R32, R30, 0x4, R7.reuse ;  /* 0x000000041e207824 */ /* 0x100fe400078e0207 */
[----:B------:R-:W-:Y:S01]  /*59b0*/  IMAD.IADD R62, R51, 0x1, R62 ;  /* 0x00000001333e7824 */ /* 0x000fe200078e023e */
[----:B------:R-:W-:Y:S01]  /*59c0*/  STS [R37+-0x4], R18 ;  /* 0xfffffc1225007388 */ /* 0x000fe20000000800 */
[----:B------:R-:W-:-:S02]  /*59d0*/  IMAD R31, R28, 0x4, R7 ;  /* 0x000000041c1f7824 */ /* 0x000fc400078e0207 */
[--C-:B------:R-:W-:Y:S01]  /*59e0*/  IMAD R30, R14, 0x4, R7.reuse ;  /* 0x000000040e1e7824 */ /* 0x100fe200078e0207 */
[----:B------:R-:W-:Y:S01]  /*59f0*/  STS [R36+-0x4], R23 ;  /* 0xfffffc1724007388 */ /* 0x000fe20000000800 */
[--C-:B------:R-:W-:Y:S02]  /*5a00*/  IMAD R29, R26, 0x4, R7.reuse ;  /* 0x000000041a1d7824 */ /* 0x100fe400078e0207 */
[----:B-1----:R-:W-:Y:S01]  /*5a10*/  IMAD.IADD R24, R55, 0x1, R24 ;  /* 0x0000000137187824 */ /* 0x002fe200078e0218 */
[----:B------:R-:W-:Y:S01]  /*5a20*/  STS [R35+-0x4], R20 ;  /* 0xfffffc1423007388 */ /* 0x000fe20000000800 */
[--C-:B------:R-:W-:Y:S02]  /*5a30*/  IMAD R28, R64, 0x4, R7.reuse ;  /* 0x00000004401c7824 */ /* 0x100fe400078e0207 */
[--C-:B--2---:R-:W-:Y:S01]  /*5a40*/  IMAD R27, R62, 0x4, R7.reuse ;  /* 0x000000043e1b7824 */ /* 0x104fe200078e0207 */
[----:B------:R1:W-:Y:S01]  /*5a50*/  STS [R34+-0x4], R25 ;  /* 0xfffffc1922007388 */ /* 0x0003e20000000800 */
[----:B------:R-:W-:-:S02]  /*5a60*/  IMAD R26, R60, 0x4, R7 ;  /* 0x000000043c1a7824 */ /* 0x000fc400078e0207 */
[--C-:B------:R-:W-:Y:S01]  /*5a70*/  IMAD R24, R24, 0x4, R7.reuse ;  /* 0x0000000418187824 */ /* 0x100fe200078e0207 */
[----:B------:R-:W-:Y:S04]  /*5a80*/  STS [R33+-0x4], R10 ;  /* 0xfffffc0a21007388 */ /* 0x000fe80000000800 */
[----:B------:R-:W-:Y:S01]  /*5a90*/  STS [R32+-0x4], R17 ;  /* 0xfffffc1120007388 */ /* 0x000fe20000000800 */
[----:B-1----:R-:W-:-:S03]  /*5aa0*/  IMAD R25, R44, 0x4, R7 ;  /* 0x000000042c197824 */ /* 0x002fc600078e0207 */
[----:B------:R-:W-:Y:S04]  /*5ab0*/  STS [R31+-0x4], R12 ;  /* 0xfffffc0c1f007388 */ /* 0x000fe80000000800 */
[----:B------:R1:W-:Y:S04]  /*5ac0*/  STS [R30+-0x4], R19 ;  /* 0xfffffc131e007388 */ /* 0x0003e80000000800 */
[----:B------:R2:W-:Y:S04]  /*5ad0*/  STS [R29+-0x4], R16 ;  /* 0xfffffc101d007388 */ /* 0x0005e80000000800 */
[----:B------:R2:W-:Y:S01]  /*5ae0*/  STS [R28+-0x4], R9 ;  /* 0xfffffc091c007388 */ /* 0x0005e20000000800 */
[----:B-1----:R-:W-:-:S03]  /*5af0*/  IMAD R19, R3, 0x8, R7 ;  /* 0x0000000803137824 */ /* 0x002fc600078e0207 */
[----:B------:R2:W-:Y:S04]  /*5b00*/  STS [R27+-0x4], R6 ;  /* 0xfffffc061b007388 */ /* 0x0005e80000000800 */
[----:B------:R2:W-:Y:S04]  /*5b10*/  STS [R26+-0x4], R11 ;  /* 0xfffffc0b1a007388 */ /* 0x0005e80000000800 */
[----:B------:R2:W-:Y:S04]  /*5b20*/  STS [R25+-0x4], R8 ;  /* 0xfffffc0819007388 */ /* 0x0005e80000000800 */
[----:B------:R2:W-:Y:S01]  /*5b30*/  STS [R24+-0x4], R13 ;  /* 0xfffffc0d18007388 */ /* 0x0005e20000000800 */
[----:B------:R-:W-:Y:S05]  /*5b40*/  @P0 BRA `(.L_x_68) ;  /* 0x0000000000bc0947 */ /* 0x000fea0003800000 */
[----:B------:R-:W1:Y:S02]  /*5b50*/  LDCU.64 UR8, c[0x0][0x398] ;  /* 0x00007300ff0877ac */ /* 0x000e640008000a00 */
[----:B-1----:R-:W-:-:S04]  /*5b60*/  LEA R10, P0, R3, UR8, 0x3 ;  /* 0x00000008030a7c11 */ /* 0x002fc8000f8018ff */
[----:B--2---:R-:W-:-:S05]  /*5b70*/  LEA.HI.X R11, R3, UR9, RZ, 0x3, P0 ;  /* 0x00000009030b7c11 */ /* 0x004fca00080f1cff */
[----:B------:R-:W2:Y:S01]  /*5b80*/  LDG.E.64 R8, desc[UR6][R10.64] ;  /* 0x000000060a087981 */ /* 0x000ea2000c1e1b00 */
[----:B------:R-:W-:Y:S02]  /*5b90*/  SHF.R.S32.HI R13, RZ, 0x1f, R15 ;  /* 0x0000001fff0d7819 */ /* 0x000fe4000001140f */
[----:B--2---:R-:W-:-:S05]  /*5ba0*/  IADD3 R8, P0, PT, -R15, R8, RZ ;  /* 0x000000080f087210 */ /* 0x004fca0007f1e1ff */
[----:B------:R-:W-:Y:S01]  /*5bb0*/  IMAD.X R9, R9, 0x1, ~R13, P0 ;  /* 0x0000000109097824 */ /* 0x000fe200000e0e0d */
[----:B------:R-:W-:Y:S01]  /*5bc0*/  ISETP.GE.AND P0, PT, R42, 0x1, PT ;  /* 0x000000012a00780c */ /* 0x000fe20003f06270 */
[----:B------:R-:W-:-:S03]  /*5bd0*/  IMAD.MOV.U32 R13, RZ, RZ, R0 ;  /* 0x000000ffff0d7224 */ /* 0x000fc600078e0000 */
[----:B------:R1:W-:Y:S09]  /*5be0*/  STS.64 [R19+0x6600], R8 ;  /* 0x0066000813007388 */ /* 0x0003f20000000a00 */
[----:B------:R-:W-:Y:S05]  /*5bf0*/  @!P0 BRA `(.L_x_69) ;  /* 0x00000000006c8947 */ /* 0x000fea0003800000 */
[----:B------:R-:W-:Y:S01]  /*5c00*/  BSSY B0, `(.L_x_70) ;  /* 0x0000019000007945 */ /* 0x000fe20003800000 */
[----:B------:R-:W-:Y:S02]  /*5c10*/  IMAD.MOV.U32 R6, RZ, RZ, -0x1 ;  /* 0xffffffffff067424 */ /* 0x000fe400078e00ff */
[----:B------:R-:W-:Y:S02]  /*5c20*/  IMAD.MOV.U32 R10, RZ, RZ, R42 ;  /* 0x000000ffff0a7224 */ /* 0x000fe400078e002a */
[----:B------:R-:W-:-:S07]  /*5c30*/  IMAD.MOV.U32 R13, RZ, RZ, R0 ;  /* 0x000000ffff0d7224 */ /* 0x000fce00078e0000 */
.L_x_74:
[----:B-1----:R-:W1:Y:S01]  /*5c40*/  LDC.64 R8, c[0x0][0x380] ;  /* 0x0000e000ff087b82 */ /* 0x002e620000000a00 */
[----:B------:R-:W-:Y:S01]  /*5c50*/  VIADD R17, R10, 0xffffffff ;  /* 0xffffffff0a117836 */ /* 0x000fe20000000000 */
[----:B------:R-:W-:Y:S03]  /*5c60*/  BSSY B2, `(.L_x_71) ;  /* 0x0000008000027945 */ /* 0x000fe60003800000 */
[----:B------:R-:W-:-:S04]  /*5c70*/  IMAD R11, R17, 0x100, R3 ;  /* 0x00000100110b7824 */ /* 0x000fc800078e0203 */
[----:B-1----:R-:W-:-:S07]  /*5c80*/  IMAD.WIDE R8, R11, 0x4, R8 ;  /* 0x000000040b087825 */ /* 0x002fce00078e0208 */
.L_x_72:
[----:B------:R-:W-:Y:S05]  /*5c90*/  YIELD ;  /* 0x0000000000007946 */ /* 0x000fea0003800000 */
[----:B------:R1:W-:Y:S06]  /*5ca0*/  MEMBAR.SC.CTA ;  /* 0x0000000000007992 */ /* 0x0003ec0000000000 */
[----:B-1----:R-:W2:Y:S02]  /*5cb0*/  LDG.E.STRONG.SYS R11, desc[UR6][R8.64] ;  /* 0x00000006080b7981 */ /* 0x002ea4000c1f5900 */
[----:B--2---:R-:W-:-:S13]  /*5cc0*/  ISETP.NE.AND P0, PT, R11, RZ, PT ;  /* 0x000000ff0b00720c */ /* 0x004fda0003f05270 */
[----:B------:R-:W-:Y:S05]  /*5cd0*/  @!P0 BRA `(.L_x_72) ;  /* 0xfffffffc00ec8947 */ /* 0x000fea000383ffff */
[----:B------:R-:W-:Y:S05]  /*5ce0*/  BSYNC B2 ;  /* 0x0000000000027941 */ /* 0x000fea0003800000 */
.L_x_71:
[----:B------:R-:W-:Y:S01]  /*5cf0*/  BSSY.RECONVERGENT B2, `(.L_x_73) ;  /* 0x0000006000027945 */ /* 0x000fe20003800200 */
[C---:B------:R-:W-:Y:S02]  /*5d00*/  ISETP.GT.AND P0, PT, R11.reuse, -0x1, PT ;  /* 0xffffffff0b00780c */ /* 0x040fe40003f04270 */
[----:B------:R-:W-:Y:S01]  /*5d10*/  LOP3.LUT R8, R11, 0x3fffffff, RZ, 0xc0, !PT ;  /* 0x3fffffff0b087812 */ /* 0x000fe200078ec0ff */
[----:B------:R-:W-:Y:S05]  /*5d20*/  WARPSYNC.EXCLUSIVE R6 ;  /* 0x0000000006007348 */ /* 0x000fea0003a00000 */
[----:B------:R-:W-:-:S05]  /*5d30*/  IMAD.IADD R13, R8, 0x1, R13 ;  /* 0x00000001080d7824 */ /* 0x000fca00078e020d */
[----:B------:R-:W-:-:S07]  /*5d40*/  VOTE.ANY R6, PT, P0 ;  /* 0x0000000000067806 */ /* 0x000fce00000e0100 */
[----:B------:R-:W-:Y:S05]  /*5d50*/  BSYNC.RECONVERGENT B2 ;  /* 0x0000000000027941 */ /* 0x000fea0003800200 */
.L_x_73:
[----:B------:R-:W-:Y:S01]  /*5d60*/  ISETP.GT.U32.AND P1, PT, R10, 0x1, PT ;  /* 0x000000010a00780c */ /* 0x000fe20003f24070 */
[----:B------:R-:W-:-:S12]  /*5d70*/  IMAD.MOV.U32 R10, RZ, RZ, R17 ;  /* 0x000000ffff0a7224 */ /* 0x000fd800078e0011 */
[----:B------:R-:W-:Y:S05]  /*5d80*/  @P0 BRA P1, `(.L_x_74) ;  /* 0xfffffffc00ac0947 */ /* 0x000fea000083ffff */
[----:B------:R-:W-:Y:S05]  /*5d90*/  BSYNC B0 ;  /* 0x0000000000007941 */ /* 0x000fea0003800000 */
.L_x_70:
[----:B------:R2:W3:Y:S02]  /*5da0*/  LDS.64 R8, [R19+0x6600] ;  /* 0x0066000013087984 */ /* 0x0004e40000000a00 */
.L_x_69:
[----:B------:R-:W4:Y:S01]  /*5db0*/  LDC.64 R10, c[0x0][0x380] ;  /* 0x0000e000ff0a7b82 */ /* 0x000f220000000a00 */
[C---:B------:R-:W-:Y:S01]  /*5dc0*/  IMAD.IADD R17, R13.reuse, 0x1, -R0 ;  /* 0x000000010d117824 */ /* 0x040fe200078e0a00 */
[----:B------:R-:W-:Y:S01]  /*5dd0*/  LOP3.LUT R13, R13, 0x80000000, RZ, 0xfc, !PT ;  /* 0x800000000d0d7812 */ /* 0x000fe200078efcff */
[----:B------:R-:W-:-:S03]  /*5de0*/  IMAD R21, R42, 0x100, R3 ;  /* 0x000001002a157824 */ /* 0x000fc600078e0203 */
[----:B-1-3--:R-:W-:-:S04]  /*5df0*/  IADD3 R8, P0, PT, R17, R8, RZ ;  /* 0x0000000811087210 */ /* 0x00afc80007f1e0ff */
[----:B------:R-:W-:-:S05]  /*5e00*/  LEA.HI.X.SX32 R9, R17, R9, 0x1, P0 ;  /* 0x0000000911097211 */ /* 0x000fca00000f0eff */
[----:B------:R1:W-:Y:S01]  /*5e10*/  STS.64 [R19+0x6600], R8 ;  /* 0x0066000813007388 */ /* 0x0003e20000000a00 */
[----:B----4-:R-:W-:-:S05]  /*5e20*/  IMAD.WIDE R10, R21, 0x4, R10 ;  /* 0x00000004150a7825 */ /* 0x010fca00078e020a */
[----:B------:R1:W-:Y:S02]  /*5e30*/  STG.E.STRONG.SYS desc[UR6][R10.64], R13 ;  /* 0x0000000d0a007986 */ /* 0x0003e4000c115906 */
.L_x_68:
[----:B------:R-:W-:Y:S05]  /*5e40*/  BSYNC B1 ;  /* 0x0000000000017941 */ /* 0x000fea0003800000 */
.L_x_67:
[----:B------:R-:W3:Y:S01]  /*5e50*/  LDC R23, c[0x0][0x3c0] ;  /* 0x0000f000ff177b82 */ /* 0x000ee20000000800 */
[----:B--2---:R-:W-:-:S07]  /*5e60*/  VIADD R6, R54, 0x1980 ;  /* 0x0000198036067836 */ /* 0x004fce0000000000 */
[----:B-1----:R-:W1:Y:S01]  /*5e70*/  LDC.64 R10, c[0x0][0x390] ;  /* 0x0000e400ff0a7b82 */ /* 0x002e620000000a00 */
[----:B---3--:R-:W-:Y:S02]  /*5e80*/  ISETP.GE.AND P0, PT, R6, R23, PT ;  /* 0x000000170600720c */ /* 0x008fe40003f06270 */
[----:B-1----:R-:W-:-:S04]  /*5e90*/  ISETP.EQ.U32.AND P1, PT, R10, RZ, PT ;  /* 0x000000ff0a00720c */ /* 0x002fc80003f22070 */
[----:B------:R-:W-:-:S04]  /*5ea0*/  ISETP.EQ.OR.EX P0, PT, R11, RZ, !P0, P1 ;  /* 0x000000ff0b00720c */ /* 0x000fc80004702710 */
[----:B------:R-:W-:-:S13]  /*5eb0*/  ISETP.GT.U32.OR P0, PT, R3, 0xff, P0 ;  /* 0x000000ff0300780c */ /* 0x000fda0000704470 */
[----:B------:R-:W-:Y:S05]  /*5ec0*/  @P0 BRA `(.L_x_75) ;  /* 0x0000000000200947 */ /* 0x000fea0003800000 */
[----:B------:R-:W1:Y:S01]  /*5ed0*/  LDS.64 R8, [R19+0x6600] ;  /* 0x0066000013087984 */ /* 0x000e620000000a00 */
[C---:B------:R-:W-:Y:S02]  /*5ee0*/  LEA R10, P2, R3.reuse, R10, 0x3 ;  /* 0x0000000a030a7211 */ /* 0x040fe400078418ff */
[--C-:B------:R-:W-:Y:S02]  /*5ef0*/  SHF.R.S32.HI R13, RZ, 0x1f, R0.reuse ;  /* 0x0000001fff0d7819 */ /* 0x100fe40000011400 */
[----:B------:R-:W-:Y:S02]  /*5f00*/  LEA.HI.X R11, R3, R11, RZ, 0x3, P2 ;  /* 0x0000000b030b7211 */ /* 0x000fe400010f1cff */
[----:B-1----:R-:W-:Y:S02]  /*5f10*/  IADD3 R8, P0, P1, R8, R15, R0 ;  /* 0x0000000f08087210 */ /* 0x002fe4000791e000 */
[----:B------:R-:W-:-:S04]  /*5f20*/  SHF.R.S32.HI R15, RZ, 0x1f, R15 ;  /* 0x0000001fff0f7819 */ /* 0x000fc8000001140f */
[----:B------:R-:W-:-:S05]  /*5f30*/  IADD3.X R9, PT, PT, R9, R15, R13, P0, P1 ;  /* 0x0000000f09097210 */ /* 0x000fca00007e240d */
[----:B------:R1:W-:Y:S02]  /*5f40*/  STG.E.64 desc[UR6][R10.64], R8 ;  /* 0x000000080a007986 */ /* 0x0003e4000c101b06 */
.L_x_75:
[----:B------:R-:W-:Y:S01]  /*5f50*/  ISETP.GT.AND P0, PT, R6, R23, PT ;  /* 0x000000170600720c */ /* 0x000fe20003f04270 */
[----:B------:R-:W-:Y:S05]  /*5f60*/  WARPSYNC.ALL ;  /* 0x0000000000007948 */ /* 0x000fea0003800000 */
[----:B------:R-:W-:Y:S01]  /*5f70*/  BAR.SYNC.DEFER_BLOCKING 0x0 ;  /* 0x0000000000007b1d */ /* 0x000fe20000010000 */
[----:B------:R-:W-:-:S06]  /*5f80*/  IMAD R22, R3, 0x4, R7 ;  /* 0x0000000403167824 */ /* 0x000fcc00078e0207 */
[----:B------:R-:W-:Y:S05]  /*5f90*/  @P0 BRA `(.L_x_76) ;  /* 0x0000000c003c0947 */ /* 0x000fea0003800000 */
[----:B------:R-:W2:Y:S01]  /*5fa0*/  LDS R0, [R22] ;  /* 0x0000000016007984 */ /* 0x000ea20000000800 */
[----:B------:R-:W2:Y:S01]  /*5fb0*/  LDCU UR5, c[0x0][0x3c4] ;  /* 0x00007880ff0577ac */ /* 0x000ea20008000800 */
[----:B------:R-:W3:Y:S01]  /*5fc0*/  LDCU.64 UR8, c[0x0][0x3a0] ;  /* 0x00007400ff0877ac */ /* 0x000ee20008000a00 */
[----:B--2---:R-:W-:Y:S02]  /*5fd0*/  SHF.R.U32.HI R6, RZ, UR5, R0 ;  /* 0x00000005ff067c19 */ /* 0x004fe40008011600 */
[----:B------:R-:W-:Y:S02]  /*5fe0*/  LOP3.LUT R15, R0, 0x80000000, RZ, 0x3c, !PT ;  /* 0x80000000000f7812 */ /* 0x000fe400078e3cff */
[----:B------:R-:W-:-:S05]  /*5ff0*/  LOP3.LUT R6, R6, UR4, RZ, 0x30, !PT ;  /* 0x0000000406067c12 */ /* 0x000fca000f8e30ff */
[----:B-1----:R-:W-:-:S06]  /*6000*/  IMAD R8, R6, 0x8, R7 ;  /* 0x0000000806087824 */ /* 0x002fcc00078e0207 */
[----:B------:R-:W1:Y:S02]  /*6010*/  LDS.64 R8, [R8+0x6600] ;  /* 0x0066000008087984 */ /* 0x000e640000000a00 */
[----:B-1----:R-:W-:-:S05]  /*6020*/  IADD3 R6, P1, PT, R8, R3, RZ ;  /* 0x0000000308067210 */ /* 0x002fca0007f3e0ff */
[----:B------:R-:W-:Y:S01]  /*6030*/  IMAD.X R9, RZ, RZ, R9, P1 ;  /* 0x000000ffff097224 */ /* 0x000fe200008e0609 */
[----:B---3--:R-:W-:-:S04]  /*6040*/  LEA R10, P1, R6, UR8, 0x2 ;  /* 0x00000008060a7c11 */ /* 0x008fc8000f8210ff */
[----:B------:R-:W-:-:S05]  /*6050*/  LEA.HI.X R11, R6, UR9, R9, 0x2, P1 ;  /* 0x00000009060b7c11 */ /* 0x000fca00088f1409 */
[----:B------:R-:W-:Y:S01]  /*6060*/  STG.E desc[UR6][R10.64], R15 ;  /* 0x0000000f0a007986 */ /* 0x000fe2000c101906 */
[----:B------:R-:W-:-:S03]  /*6070*/  NOP ;  /* 0x0000000000007918 */ /* 0x000fc60000000000 */
[----:B------:R-:W1:Y:S02]  /*6080*/  LDS R0, [R22+0x600] ;  /* 0x0006000016007984 */ /* 0x000e640000000800 */
[----:B-1----:R-:W-:Y:S02]  /*6090*/  SHF.R.U32.HI R6, RZ, UR5, R0 ;  /* 0x00000005ff067c19 */ /* 0x002fe40008011600 */
[----:B------:R-:W-:Y:S02]  /*60a0*/  LOP3.LUT R15, R0, 0x80000000, RZ, 0x3c, !PT ;  /* 0x80000000000f7812 */ /* 0x000fe400078e3cff */
[----:B------:R-:W-:-:S05]  /*60b0*/  LOP3.LUT R6, R6, UR4, RZ, 0x30, !PT ;  /* 0x0000000406067c12 */ /* 0x000fca000f8e30ff */
[----:B------:R-:W-:-:S06]  /*60c0*/  IMAD R8, R6, 0x8, R7 ;  /* 0x0000000806087824 */ /* 0x000fcc00078e0207 */
[----:B------:R-:W1:Y:S02]  /*60d0*/  LDS.64 R8, [R8+0x6600] ;  /* 0x0066000008087984 */ /* 0x000e640000000a00 */
[----:B-1----:R-:W-:-:S05]  /*60e0*/  IADD3 R6, P1, PT, R8, R3, RZ ;  /* 0x0000000308067210 */ /* 0x002fca0007f3e0ff */
[----:B------:R-:W-:Y:S01]  /*60f0*/  IMAD.X R9, RZ, RZ, R9, P1 ;  /* 0x000000ffff097224 */ /* 0x000fe200008e0609 */
[----:B------:R-:W-:-:S04]  /*6100*/  LEA R12, P1, R6, UR8, 0x2 ;  /* 0x00000008060c7c11 */ /* 0x000fc8000f8210ff */
        /* <DEDUP_REMOVED lines=163> */
[----:B------:R-:W-:-:S05]  /*6b40*/  IMAD R12, R6, 0x8, R7 ;  /* 0x00000008060c7824 */ /* 0x000fca00078e0207 */
        /* <DEDUP_REMOVED lines=17> */
[----:B------:R1:W-:Y:S01]  /*6c60*/  STG.E desc[UR6][R6.64+0x6000], R9 ;  /* 0x0060000906007986 */ /* 0x0003e2000c101906 */
[----:B------:R-:W-:Y:S01]  /*6c70*/  NOP ;  /* 0x0000000000007918 */ /* 0x000fe20000000000 */
[----:B------:R-:W-:Y:S05]  /*6c80*/  BRA `(.L_x_77) ;  /* 0x00000014000c7947 */ /* 0x000fea0003800000 */
.L_x_76:
[----:B-1----:R-:W-:Y:S01]  /*6c90*/  IMAD R9, R42, -0x1980, R23 ;  /* 0xffffe6802a097824 */ /* 0x002fe200078e0217 */
[----:B------:R-:W-:Y:S01]  /*6ca0*/  BSSY.RECONVERGENT B0, `(.L_x_78) ;  /* 0x000001b000007945 */ /* 0x000fe20003800200 */
[C---:B------:R-:W-:Y:S02]  /*6cb0*/  VIADD R0, R3.reuse, 0x180 ;  /* 0x0000018003007836 */ /* 0x040fe40000000000 */
[C---:B------:R-:W-:Y:S01]  /*6cc0*/  VIADD R6, R3.reuse, 0x300 ;  /* 0x0000030003067836 */ /* 0x040fe20000000000 */
[CC--:B------:R-:W-:Y:S01]  /*6cd0*/  ISETP.GE.AND P1, PT, R3.reuse, R9.reuse, PT ;  /* 0x000000090300720c */ /* 0x0c0fe20003f26270 */
[C---:B------:R-:W-:Y:S01]  /*6ce0*/  VIADD R8, R3.reuse, 0x480 ;  /* 0x0000048003087836 */ /* 0x040fe20000000000 */
[-C--:B------:R-:W-:Y:S01]  /*6cf0*/  ISETP.GE.AND P2, PT, R0, R9.reuse, PT ;  /* 0x000000090000720c */ /* 0x080fe20003f46270 */
[C---:B------:R-:W-:Y:S01]  /*6d00*/  VIADD R0, R3.reuse, 0x600 ;  /* 0x0000060003007836 */ /* 0x040fe20000000000 */
[-C--:B------:R-:W-:Y:S01]  /*6d10*/  ISETP.GE.AND P3, PT, R6, R9.reuse, PT ;  /* 0x000000090600720c */ /* 0x080fe20003f66270 */
[C---:B------:R-:W-:Y:S01]  /*6d20*/  VIADD R6, R3.reuse, 0x780 ;  /* 0x0000078003067836 */ /* 0x040fe20000000000 */
[-C--:B------:R-:W-:Y:S01]  /*6d30*/  ISETP.GE.AND P4, PT, R8, R9.reuse, PT ;  /* 0x000000090800720c */ /* 0x080fe20003f86270 */
[----:B------:R-:W-:Y:S01]  /*6d40*/  VIADD R8, R3, 0x900 ;  /* 0x0000090003087836 */ /* 0x000fe20000000000 */
[----:B------:R-:W-:-:S02]  /*6d50*/  ISETP.GE.AND P5, PT, R0, R9, PT ;  /* 0x000000090000720c */ /* 0x000fc40003fa6270 */
[----:B------:R-:W-:-:S03]  /*6d60*/  ISETP.GE.AND P6, PT, R6, R9, PT ;  /* 0x000000090600720c */ /* 0x000fc60003fc6270 */
[----:B------:R-:W-:Y:S10]  /*6d70*/  @P1 BRA `(.L_x_79) ;  /* 0x0000000000341947 */ /* 0x000ff40003800000 */
[----:B------:R-:W1:Y:S01]  /*6d80*/  LDS R0, [R22] ;  /* 0x0000000016007984 */ /* 0x000e620000000800 */
[----:B------:R-:W1:Y:S01]  /*6d90*/  LDCU UR5, c[0x0][0x3c4] ;  /* 0x00007880ff0577ac */ /* 0x000e620008000800 */
[----:B------:R-:W2:Y:S01]  /*6da0*/  LDCU.64 UR8, c[0x0][0x3a0] ;  /* 0x00007400ff0877ac */ /* 0x000ea20008000a00 */
[----:B-1----:R-:W-:Y:S02]  /*6db0*/  SHF.R.U32.HI R6, RZ, UR5, R0 ;  /* 0x00000005ff067c19 */ /* 0x002fe40008011600 */
[----:B------:R-:W-:Y:S02]  /*6dc0*/  LOP3.LUT R13, R0, 0x80000000, RZ, 0x3c, !PT ;  /* 0x80000000000d7812 */ /* 0x000fe400078e3cff */
[----:B------:R-:W-:-:S05]  /*6dd0*/  LOP3.LUT R6, R6, UR4, RZ, 0x30, !PT ;  /* 0x0000000406067c12 */ /* 0x000fca000f8e30ff */
[----:B------:R-:W-:-:S05]  /*6de0*/  IMAD R6, R6, 0x8, R7 ;  /* 0x0000000806067824 */ /* 0x000fca00078e0207 */
[----:B------:R-:W1:Y:S02]  /*6df0*/  LDS.64 R10, [R6+0x6600] ;  /* 0x00660000060a7984 */ /* 0x000e640000000a00 */
[----:B-1----:R-:W-:-:S05]  /*6e00*/  IADD3 R12, P1, PT, R10, R3, RZ ;  /* 0x000000030a0c7210 */ /* 0x002fca0007f3e0ff */
[----:B------:R-:W-:Y:S01]  /*6e10*/  IMAD.X R11, RZ, RZ, R11, P1 ;  /* 0x000000ffff0b7224 */ /* 0x000fe200008e060b */
[----:B--2---:R-:W-:-:S04]  /*6e20*/  LEA R10, P1, R12, UR8, 0x2 ;  /* 0x000000080c0a7c11 */ /* 0x004fc8000f8210ff */
[----:B------:R-:W-:-:S05]  /*6e30*/  LEA.HI.X R11, R12, UR9, R11, 0x2, P1 ;  /* 0x000000090c0b7c11 */ /* 0x000fca00088f140b */
[----:B------:R1:W-:Y:S04]  /*6e40*/  STG.E desc[UR6][R10.64], R13 ;  /* 0x0000000d0a007986 */ /* 0x0003e8000c101906 */
.L_x_79:
[----:B------:R-:W-:Y:S05]  /*6e50*/  BSYNC.RECONVERGENT B0 ;  /* 0x0000000000007941 */ /* 0x000fea0003800200 */
.L_x_78:
[----:B------:R-:W-:Y:S01]  /*6e60*/  NOP ;  /* 0x0000000000007918 */ /* 0x000fe20000000000 */
[----:B------:R-:W-:Y:S01]  /*6e70*/  BSSY.RECONVERGENT B0, `(.L_x_80) ;  /* 0x0000011000007945 */ /* 0x000fe20003800200 */
[----:B------:R-:W-:Y:S01]  /*6e80*/  ISETP.GE.AND P1, PT, R8, R9, PT ;  /* 0x000000090800720c */ /* 0x000fe20003f26270 */
[----:B------:R-:W-:Y:S02]  /*6e90*/  VIADD R8, R3, 0xa80 ;  /* 0x00000a8003087836 */ /* 0x000fe40000000000 */
[----:B------:R-:W-:Y:S10]  /*6ea0*/  @P2 BRA `(.L_x_81) ;  /* 0x0000000000342947 */ /* 0x000ff40003800000 */
[----:B------:R-:W2:Y:S01]  /*6eb0*/  LDS R0, [R22+0x600] ;  /* 0x0006000016007984 */ /* 0x000ea20000000800 */
[----:B------:R-:W2:Y:S01]  /*6ec0*/  LDCU UR5, c[0x0][0x3c4] ;  /* 0x00007880ff0577ac */ /* 0x000ea20008000800 */
[----:B------:R-:W3:Y:S01]  /*6ed0*/  LDCU.64 UR8, c[0x0][0x3a0] ;  /* 0x00007400ff0877ac */ /* 0x000ee20008000a00 */
[----:B--2---:R-:W-:Y:S02]  /*6ee0*/  SHF.R.U32.HI R6, RZ, UR5, R0 ;  /* 0x00000005ff067c19 */ /* 0x004fe40008011600 */
[----:B-1----:R-:W-:Y:S02]  /*6ef0*/  LOP3.LUT R13, R0, 0x80000000, RZ, 0x3c, !PT ;  /* 0x80000000000d7812 */ /* 0x002fe400078e3cff */
[----:B------:R-:W-:-:S05]  /*6f00*/  LOP3.LUT R6, R6, UR4, RZ, 0x30, !PT ;  /* 0x0000000406067c12 */ /* 0x000fca000f8e30ff */
[----:B------:R-:W-:-:S05]  /*6f10*/  IMAD R6, R6, 0x8, R7 ;  /* 0x0000000806067824 */ /* 0x000fca00078e0207 */
[----:B------:R-:W1:Y:S02]  /*6f20*/  LDS.64 R10, [R6+0x6600] ;  /* 0x00660000060a7984 */ /* 0x000e640000000a00 */
[----:B-1----:R-:W-:-:S05]  /*6f30*/  IADD3 R12, P2, PT, R10, R3, RZ ;  /* 0x000000030a0c7210 */ /* 0x002fca0007f5e0ff */
[----:B------:R-:W-:Y:S01]  /*6f40*/  IMAD.X R11, RZ, RZ, R11, P2 ;  /* 0x000000ffff0b7224 */ /* 0x000fe200010e060b */
[----:B---3--:R-:W-:-:S04]  /*6f50*/  LEA R10, P2, R12, UR8, 0x2 ;  /* 0x000000080c0a7c11 */ /* 0x008fc8000f8410ff */
[----:B------:R-:W-:-:S05]  /*6f60*/  LEA.HI.X R11, R12, UR9, R11, 0x2, P2 ;  /* 0x000000090c0b7c11 */ /* 0x000fca00090f140b */
[----:B------:R2:W-:Y:S04]  /*6f70*/  STG.E desc[UR6][R10.64+0x600], R13 ;  /* 0x0006000d0a007986 */ /* 0x0005e8000c101906 */
.L_x_81:
[----:B------:R-:W-:Y:S05]  /*6f80*/  BSYNC.RECONVERGENT B0 ;  /* 0x0000000000007941 */ /* 0x000fea0003800200 */
.L_x_80:
[----:B------:R-:W-:Y:S01]  /*6f90*/  NOP ;  /* 0x0000000000007918 */ /* 0x000fe20000000000 */
[----:B------:R-:W-:Y:S01]  /*6fa0*/  BSSY.RECONVERGENT B0, `(.L_x_82) ;  /* 0x0000011000007945 */ /* 0x000fe20003800200 */
[----:B------:R-:W-:Y:S02]  /*6fb0*/  ISETP.GE.AND P2, PT, R8, R9, PT ;  /* 0x000000090800720c */ /* 0x000fe40003f46270 */
[----:B------:R-:W-:Y:S01]  /*6fc0*/  LOP3.LUT R8, R3, 0xc00, RZ, 0xfc, !PT ;  /* 0x00000c0003087812 */ /* 0x000fe200078efcff */
[----:B------:R-:W-:Y:S10]  /*6fd0*/  @P3 BRA `(.L_x_83) ;  /* 0x0000000000343947 */ /* 0x000ff40003800000 */
[----:B------:R-:W3:Y:S01]  /*6fe0*/  LDS R0, [R22+0xc00] ;  /* 0x000c000016007984 */ /* 0x000ee20000000800 */
[----:B------:R-:W3:Y:S01]  /*6ff0*/  LDCU UR5, c[0x0][0x3c4] ;  /* 0x00007880ff0577ac */ /* 0x000ee20008000800 */
[----:B------:R-:W4:Y:S01]  /*7000*/  LDCU.64 UR8, c[0x0][0x3a0] ;  /* 0x00007400ff0877ac */ /* 0x000f220008000a00 */
[----:B---3--:R-:W-:Y:S02]  /*7010*/  SHF.R.U32.HI R6, RZ, UR5, R0 ;  /* 0x00000005ff067c19 */ /* 0x008fe40008011600 */
[----:B-12---:R-:W-:Y:S02]  /*7020*/  LOP3.LUT R13, R0, 0x80000000, RZ, 0x3c, !PT ;  /* 0x80000000000d7812 */ /* 0x006fe400078e3cff */
[----:B------:R-:W-:-:S05]  /*7030*/  LOP3.LUT R6, R6, UR4, RZ, 0x30, !PT ;  /* 0x0000000406067c12 */ /* 0x000fca000f8e30ff */
[----:B------:R-:W-:-:S05]  /*7040*/  IMAD R6, R6, 0x8, R7 ;  /* 0x0000000806067824 */ /* 0x000fca00078e0207 */
[----:B------:R-:W1:Y:S02]  /*7050*/  LDS.64 R10, [R6+0x6600] ;  /* 0x00660000060a7984 */ /* 0x000e640000000a00 */
[----:B-1----:R-:W-:-:S05]  /*7060*/  IADD3 R12, P3, PT, R10, R3, RZ ;  /* 0x000000030a0c7210 */ /* 0x002fca0007f7e0ff */
[----:B------:R-:W-:Y:S01]  /*7070*/  IMAD.X R11, RZ, RZ, R11, P3 ;  /* 0x000000ffff0b7224 */ /* 0x000fe200018e060b */
[----:B----4-:R-:W-:-:S04]  /*7080*/  LEA R10, P3, R12, UR8, 0x2 ;  /* 0x000000080c0a7c11 */ /* 0x010fc8000f8610ff */
[----:B------:R-:W-:-:S05]  /*7090*/  LEA.HI.X R11, R12, UR9, R11, 0x2, P3 ;  /* 0x000000090c0b7c11 */ /* 0x000fca00098f140b */
[----:B------:R3:W-:Y:S04]  /*70a0*/  STG.E desc[UR6][R10.64+0xc00], R13 ;  /* 0x000c000d0a007986 */ /* 0x0007e8000c101906 */
.L_x_83:
[----:B------:R-:W-:Y:S05]  /*70b0*/  BSYNC.RECONVERGENT B0 ;  /* 0x0000000000007941 */ /* 0x000fea0003800200 */
.L_x_82:
[----:B------:R-:W-:Y:S01]  /*70c0*/  NOP ;  /* 0x0000000000007918 */ /* 0x000fe20000000000 */
[----:B------:R-:W-:Y:S01]  /*70d0*/  BSSY.RECONVERGENT B0, `(.L_x_84) ;  /* 0x0000011000007945 */ /* 0x000fe20003800200 */
[----:B------:R-:W-:Y:S01]  /*70e0*/  ISETP.GE.AND P3, PT, R8, R9, PT ;  /* 0x000000090800720c */ /* 0x000fe20003f66270 */
[----:B------:R-:W-:Y:S02]  /*70f0*/  VIADD R8, R3, 0xd80 ;  /* 0x00000d8003087836 */ /* 0x000fe40000000000 */
[----:B------:R-:W-:Y:S10]  /*7100*/  @P4 BRA `(.L_x_85) ;  /* 0x0000000000344947 */ /* 0x000ff40003800000 */
[----:B------:R-:W4:Y:S01]  /*7110*/  LDS R0, [R22+0x1200] ;  /* 0x0012000016007984 */ /* 0x000f220000000800 */
[----:B------:R-:W4:Y:S01]  /*7120*/  LDCU UR5, c[0x0][0x3c4] ;  /* 0x00007880ff0577ac */ /* 0x000f220008000800 */
[----:B------:R-:W5:Y:S01]  /*7130*/  LDCU.64 UR8, c[0x0][0x3a0] ;  /* 0x00007400ff0877ac */ /* 0x000f620008000a00 */
[----:B----4-:R-:W-:Y:S02]  /*7140*/  SHF.R.U32.HI R6, RZ, UR5, R0 ;  /* 0x00000005ff067c19 */ /* 0x010fe40008011600 */
[----:B-123--:R-:W-:Y:S02]  /*7150*/  LOP3.LUT R13, R0, 0x80000000, RZ, 0x3c, !PT ;  /* 0x80000000000d7812 */ /* 0x00efe400078e3cff */
[----:B------:R-:W-:-:S05]  /*7160*/  LOP3.LUT R6, R6, UR4, RZ, 0x30, !PT ;  /* 0x0000000406067c12 */ /* 0x000fca000f8e30ff */
[----:B------:R-:W-:-:S05]  /*7170*/  IMAD R6, R6, 0x8, R7 ;  /* 0x0000000806067824 */ /* 0x000fca00078e0207 */
[----:B------:R-:W1:Y:S02]  /*7180*/  LDS.64 R10, [R6+0x6600] ;  /* 0x00660000060a7984 */ /* 0x000e640000000a00 */
[----:B-1----:R-:W-:-:S05]  /*7190*/  IADD3 R12, P4, PT, R10, R3, RZ ;  /* 0x000000030a0c7210 */ /* 0x002fca0007f9e0ff */
[----:B------:R-:W-:Y:S01]  /*71a0*/  IMAD.X R11, RZ, RZ, R11, P4 ;  /* 0x000000ffff0b7224 */ /* 0x000fe200020e060b */
[----:B-----5:R-:W-:-:S04]  /*71b0*/  LEA R10, P4, R12, UR8, 0x2 ;  /* 0x000000080c0a7c11 */ /* 0x020fc8000f8810ff */
[----:B------:R-:W-:-:S05]  /*71c0*/  LEA.HI.X R11, R12, UR9, R11, 0x2, P4 ;  /* 0x000000090c0b7c11 */ /* 0x000fca000a0f140b */
[----:B------:R4:W-:Y:S04]  /*71d0*/  STG.E desc[UR6][R10.64+0x1200], R13 ;  /* 0x0012000d0a007986 */ /* 0x0009e8000c101906 */
.L_x_85:
[----:B------:R-:W-:Y:S05]  /*71e0*/  BSYNC.RECONVERGENT B0 ;  /* 0x0000000000007941 */ /* 0x000fea0003800200 */
.L_x_84:
[----:B------:R-:W-:Y:S01]  /*71f0*/  NOP ;  /* 0x0000000000007918 */ /* 0x000fe20000000000 */
[----:B------:R-:W-:Y:S01]  /*7200*/  BSSY.RECONVERGENT B0, `(.L_x_86) ;  /* 0x0000011000007945 */ /* 0x000fe20003800200 */
[----:B------:R-:W-:Y:S01]  /*7210*/  ISETP.GE.AND P4, PT, R8, R9, PT ;  /* 0x000000090800720c */ /* 0x000fe20003f86270 */
[----:B------:R-:W-:Y:S02]  /*7220*/  VIADD R8, R3, 0xf00 ;  /* 0x00000f0003087836 */ /* 0x000fe40000000000 */
[----:B------:R-:W-:Y:S10]  /*7230*/  @P5 BRA `(.L_x_87) ;  /* 0x0000000000345947 */ /* 0x000ff40003800000 */
[----:B------:R-:W5:Y:S01]  /*7240*/  LDS R0, [R22+0x1800] ;  /* 0x0018000016007984 */ /* 0x000f620000000800 */
[----:B------:R-:W5:Y:S01]  /*7250*/  LDCU UR5, c[0x0][0x3c4] ;  /* 0x00007880ff0577ac */ /* 0x000f620008000800 */
[----:B------:R-:W0:Y:S01]  /*7260*/  LDCU.64 UR8, c[0x0][0x3a0] ;  /* 0x00007400ff0877ac */ /* 0x000e220008000a00 */
[----:B-----5:R-:W-:Y:S02]  /*7270*/  SHF.R.U32.HI R6, RZ, UR5, R0 ;  /* 0x00000005ff067c19 */ /* 0x020fe40008011600 */
[----:B-1234-:R-:W-:Y:S02]  /*7280*/  LOP3.LUT R13, R0, 0x80000000, RZ, 0x3c, !PT ;  /* 0x80000000000d7812 */ /* 0x01efe400078e3cff */
[----:B------:R-:W-:-:S05]  /*7290*/  LOP3.LUT R6, R6, UR4, RZ, 0x30, !PT ;  /* 0x0000000406067c12 */ /* 0x000fca000f8e30ff */
[----:B------:R-:W-:-:S05]  /*72a0*/  IMAD R6, R6, 0x8, R7 ;  /* 0x0000000806067824 */ /* 0x000fca00078e0207 */
[----:B------:R-:W1:Y:S02]  /*72b0*/  LDS.64 R10, [R6+0x6600] ;  /* 0x00660000060a7984 */ /* 0x000e640000000a00 */
[----:B-1----:R-:W-:-:S05]  /*72c0*/  IADD3 R12, P5, PT, R10, R3, RZ ;  /* 0x000000030a0c7210 */ /* 0x002fca0007fbe0ff */
[----:B------:R-:W-:Y:S01]  /*72d0*/  IMAD.X R11, RZ, RZ, R11, P5 ;  /* 0x000000ffff0b7224 */ /* 0x000fe200028e060b */
[----:B0-----:R-:W-:-:S04]  /*72e0*/  LEA R10, P5, R12, UR8, 0x2 ;  /* 0x000000080c0a7c11 */ /* 0x001fc8000f8a10ff */
[----:B------:R-:W-:-:S05]  /*72f0*/  LEA.HI.X R11, R12, UR9, R11, 0x2, P5 ;  /* 0x000000090c0b7c11 */ /* 0x000fca000a8f140b */
[----:B------:R0:W-:Y:S04]  /*7300*/  STG.E desc[UR6][R10.64+0x1800], R13 ;  /* 0x0018000d0a007986 */ /* 0x0001e8000c101906 */
.L_x_87:
[----:B------:R-:W-:Y:S05]  /*7310*/  BSYNC.RECONVERGENT B0 ;  /* 0x0000000000007941 */ /* 0x000fea0003800200 */
.L_x_86:
        /* <DEDUP_REMOVED lines=9> */
[----:B01234-:R-:W-:Y:S02]  /*73b0*/  LOP3.LUT R13, R0, 0x80000000, RZ, 0x3c, !PT ;  /* 0x80000000000d7812 */ /* 0x01ffe400078e3cff */
[----:B------:R-:W-:-:S05]  /*73c0*/  LOP3.LUT R6, R6, UR4, RZ, 0x30, !PT ;  /* 0x0000000406067c12 */ /* 0x000fca000f8e30ff */
[----:B------:R-:W-:-:S05]  /*73d0*/  IMAD R6, R6, 0x8, R7 ;  /* 0x0000000806067824 */ /* 0x000fca00078e0207 */
[----:B------:R-:W0:Y:S02]  /*73e0*/  LDS.64 R10, [R6+0x6600] ;  /* 0x00660000060a7984 */ /* 0x000e240000000a00 */
[----:B0-----:R-:W-:-:S05]  /*73f0*/  IADD3 R12, P6, PT, R10, R3, RZ ;  /* 0x000000030a0c7210 */ /* 0x001fca0007fde0ff */
[----:B------:R-:W-:Y:S01]  /*7400*/  IMAD.X R11, RZ, RZ, R11, P6 ;  /* 0x000000ffff0b7224 */ /* 0x000fe200030e060b */
[----:B------:R-:W-:-:S04]  /*7410*/  LEA R10, P6, R12, UR8, 0x2 ;  /* 0x000000080c0a7c11 */ /* 0x000fc8000f8c10ff */
[----:B------:R-:W-:-:S05]  /*7420*/  LEA.HI.X R11, R12, UR9, R11, 0x2, P6 ;  /* 0x000000090c0b7c11 */ /* 0x000fca000b0f140b */
[----:B------:R0:W-:Y:S04]  /*7430*/  STG.E desc[UR6][R10.64+0x1e00], R13 ;  /* 0x001e000d0a007986 */ /* 0x0001e8000c101906 */
.L_x_89:
[----:B------:R-:W-:Y:S05]  /*7440*/  BSYNC.RECONVERGENT B0 ;  /* 0x0000000000007941 */ /* 0x000fea0003800200 */
.L_x_88:
        /* <DEDUP_REMOVED lines=18> */
.L_x_91:
[----:B------:R-:W-:Y:S05]  /*7570*/  BSYNC.RECONVERGENT B0 ;  /* 0x0000000000007941 */ /* 0x000fea0003800200 */
.L_x_90:
        /* <DEDUP_REMOVED lines=18> */
.L_x_93:
[----:B------:R-:W-:Y:S05]  /*76a0*/  BSYNC.RECONVERGENT B0 ;  /* 0x0000000000007941 */ /* 0x000fea0003800200 */
.L_x_92:
        /* <DEDUP_REMOVED lines=18> */
.L_x_95:
[----:B------:R-:W-:Y:S05]  /*77d0*/  BSYNC.RECONVERGENT B0 ;  /* 0x0000000000007941 */ /* 0x000fea0003800200 */
.L_x_94:
        /* <DEDUP_REMOVED lines=18> */
.L_x_97:
[----:B------:R-:W-:Y:S05]  /*7900*/  BSYNC.RECONVERGENT B0 ;  /* 0x0000000000007941 */ /* 0x000fea0003800200 */
.L_x_96:
[----:B------:R-:W-:Y:S01]  /*7910*/  NOP ;  /* 0x0000000000007918 */ /* 0x000fe20000000000 */
[----:B------:R-:W-:Y:S01]  /*7920*/  BSSY.RECONVERGENT B0, `(.L_x_98) ;  /* 0x0000011000007945 */ /* 0x000fe20003800200 */
[----:B------:R-:W-:Y:S02]  /*7930*/  ISETP.GE.AND P4, PT, R8, R9, PT ;  /* 0x000000090800720c */ /* 0x000fe40003f86270 */
[----:B------:R-:W-:Y:S01]  /*7940*/  LOP3.LUT R8, R3, 0x1800, RZ, 0xfc, !PT ;  /* 0x0000180003087812 */ /* 0x000fe200078efcff */
        /* <DEDUP_REMOVED lines=14> */
.L_x_99:
[----:B------:R-:W-:Y:S05]  /*7a30*/  BSYNC.RECONVERGENT B0 ;  /* 0x0000000000007941 */ /* 0x000fea0003800200 */
.L_x_98:
[----:B------:R-:W-:Y:S01]  /*7a40*/  NOP ;  /* 0x0000000000007918 */ /* 0x000fe20000000000 */
[----:B------:R-:W-:Y:S01]  /*7a50*/  BSSY.RECONVERGENT B0, `(.L_x_100) ;  /* 0x0000010000007945 */ /* 0x000fe20003800200 */
[----:B------:R-:W-:-:S03]  /*7a60*/  ISETP.GE.AND P5, PT, R8, R9, PT ;  /* 0x000000090800720c */ /* 0x000fc60003fa6270 */
        /* <DEDUP_REMOVED lines=14> */
.L_x_101:
[----:B------:R-:W-:Y:S05]  /*7b50*/  BSYNC.RECONVERGENT B0 ;  /* 0x0000000000007941 */ /* 0x000fea0003800200 */
.L_x_100:
[----:B------:R-:W-:Y:S01]  /*7b60*/  NOP ;  /* 0x0000000000007918 */ /* 0x000fe20000000000 */
[----:B------:R-:W-:Y:S04]  /*7b70*/  BSSY.RECONVERGENT B0, `(.L_x_102) ;  /* 0x000000f000007945 */ /* 0x000fe80003800200 */
[----:B------:R-:W-:Y:S05]  /*7b80*/  @P1 BRA `(.L_x_103) ;  /* 0x0000000000341947 */ /* 0x000fea0003800000 */
        /* <DEDUP_REMOVED lines=13> */
.L_x_103:
[----:B------:R-:W-:Y:S05]  /*7c60*/  BSYNC.RECONVERGENT B0 ;  /* 0x0000000000007941 */ /* 0x000fea0003800200 */
.L_x_102:
        /* <DEDUP_REMOVED lines=16> */
.L_x_105:
[----:B------:R-:W-:Y:S05]  /*7d70*/  BSYNC.RECONVERGENT B0 ;  /* 0x0000000000007941 */ /* 0x000fea0003800200 */
.L_x_104:
        /* <DEDUP_REMOVED lines=16> */
.L_x_107:
[----:B------:R-:W-:Y:S05]  /*7e80*/  BSYNC.RECONVERGENT B0 ;  /* 0x0000000000007941 */ /* 0x000fea0003800200 */
.L_x_106:
        /* <DEDUP_REMOVED lines=16> */
.L_x_109:
[----:B------:R-:W-:Y:S05]  /*7f90*/  BSYNC.RECONVERGENT B0 ;  /* 0x0000000000007941 */ /* 0x000fea0003800200 */
.L_x_108:
[----:B------:R-:W-:Y:S01]  /*7fa0*/  NOP ;  /* 0x0000000000007918 */ /* 0x000fe20000000000 */
[----:B------:R-:W-:Y:S04]  /*7fb0*/  BSSY.RECONVERGENT B0, `(.L_x_110) ;  /* 0x000000f000007945 */ /* 0x000fe80003800200 */
[----:B------:R-:W-:Y:S05]  /*7fc0*/  @P5 BRA `(.L_x_111) ;  /* 0x0000000000345947 */ /* 0x000fea0003800000 */
[----:B------:R-:W5:Y:S01]  /*7fd0*/  LDS R0, [R22+0x6000] ;  /* 0x0060000016007984 */ /* 0x000f620000000800 */
[----:B------:R-:W5:Y:S01]  /*7fe0*/  LDCU UR5, c[0x0][0x3c4] ;  /* 0x00007880ff0577ac */ /* 0x000f620008000800 */
[----:B------:R-:W1:Y:S01]  /*7ff0*/  LDCU.64 UR8, c[0x0][0x3a0] ;  /* 0x00007400ff0877ac */ /* 0x000e620008000a00 */
[----:B-----5:R-:W-:-:S04]  /*8000*/  SHF.R.U32.HI R6, RZ, UR5, R0 ;  /* 0x00000005ff067c19 */ /* 0x020fc80008011600 */
[----:B------:R-:W-:-:S05]  /*8010*/  LOP3.LUT R6, R6, UR4, RZ, 0x30, !PT ;  /* 0x0000000406067c12 */ /* 0x000fca000f8e30ff */
[----:B0-----:R-:W-:-:S05]  /*8020*/  IMAD R8, R6, 0x8, R7 ;  /* 0x0000000806087824 */ /* 0x001fca00078e0207 */
[----:B------:R-:W0:Y:S02]  /*8030*/  LDS.64 R6, [R8+0x6600] ;  /* 0x0066000008067984 */ /* 0x000e240000000a00 */
[----:B0-----:R-:W-:-:S05]  /*8040*/  IADD3 R9, P1, PT, R6, R3, RZ ;  /* 0x0000000306097210 */ /* 0x001fca0007f3e0ff */
[----:B-1234-:R-:W-:Y:S01]  /*8050*/  IMAD.X R10, RZ, RZ, R7, P1 ;  /* 0x000000ffff0a7224 */ /* 0x01efe200008e0607 */
[----:B------:R-:W-:-:S04]  /*8060*/  LEA R6, P1, R9, UR8, 0x2 ;  /* 0x0000000809067c11 */ /* 0x000fc8000f8210ff */
[----:B------:R-:W-:Y:S02]  /*8070*/  LEA.HI.X R7, R9, UR9, R10, 0x2, P1 ;  /* 0x0000000909077c11 */ /* 0x000fe400088f140a */
[----:B------:R-:W-:-:S05]  /*8080*/  LOP3.LUT R9, R0, 0x80000000, RZ, 0x3c, !PT ;  /* 0x8000000000097812 */ /* 0x000fca00078e3cff */
[----:B------:R0:W-:Y:S02]  /*8090*/  STG.E desc[UR6][R6.64+0x6000], R9 ;  /* 0x0060000906007986 */ /* 0x0001e4000c101906 */
.L_x_111:
[----:B------:R-:W-:Y:S05]  /*80a0*/  BSYNC.RECONVERGENT B0 ;  /* 0x0000000000007941 */ /* 0x000fea0003800200 */
.L_x_110:
[----:B------:R-:W-:Y:S01]  /*80b0*/  NOP ;  /* 0x0000000000007918 */ /* 0x000fe20000000000 */
.L_x_77:
[----:B------:R-:W5:Y:S01]  /*80c0*/  LDS R0, [R22] ;  /* 0x0000000016007984 */ /* 0x000f620000000800 */
[----:B------:R-:W5:Y:S03]  /*80d0*/  LDCU UR5, c[0x0][0x3c4] ;  /* 0x00007880ff0577ac */ /* 0x000f660008000800 */
[----:B01----:R-:W0:Y:S04]  /*80e0*/  LDS R6, [R22+0x600] ;  /* 0x0006000016067984 */ /* 0x003e280000000800 */
[----:B------:R-:W1:Y:S04]  /*80f0*/  LDS R7, [R22+0xc00] ;  /* 0x000c000016077984 */ /* 0x000e680000000800 */
[----:B------:R-:W1:Y:S04]  /*8100*/  LDS R8, [R22+0x1200] ;  /* 0x0012000016087984 */ /* 0x000e680000000800 */
[----:B------:R-:W1:Y:S04]  /*8110*/  LDS R9, [R22+0x1800] ;  /* 0x0018000016097984 */ /* 0x000e680000000800 */
[----:B--234-:R-:W2:Y:S04]  /*8120*/  LDS R10, [R22+0x1e00] ;  /* 0x001e0000160a7984 */ /* 0x01cea80000000800 */
[----:B------:R-:W3:Y:S04]  /*8130*/  LDS R11, [R22+0x2400] ;  /* 0x00240000160b7984 */ /* 0x000ee80000000800 */
[----:B------:R-:W4:Y:S04]  /*8140*/  LDS R12, [R22+0x2a00] ;  /* 0x002a0000160c7984 */ /* 0x000f280000000800 */
[----:B------:R-:W4:Y:S04]  /*8150*/  LDS R13, [R22+0x3000] ;  /* 0x00300000160d7984 */ /* 0x000f280000000800 */
[----:B------:R-:W4:Y:S04]  /*8160*/  LDS R14, [R22+0x3600] ;  /* 0x00360000160e7984 */ /* 0x000f280000000800 */
[----:B------:R-:W4:Y:S01]  /*8170*/  LDS R15, [R22+0x3c00] ;  /* 0x003c0000160f7984 */ /* 0x000f220000000800 */
[----:B-----5:R-:W-:-:S03]  /*8180*/  SHF.R.U32.HI R0, RZ, UR5, R0 ;  /* 0x00000005ff007c19 */ /* 0x020fc60008011600 */
[----:B------:R-:W5:Y:S01]  /*8190*/  LDS R16, [R22+0x4200] ;  /* 0x0042000016107984 */ /* 0x000f620000000800 */
[----:B0-----:R-:W-:-:S03]  /*81a0*/  SHF.R.U32.HI R6, RZ, UR5, R6 ;  /* 0x00000005ff067c19 */ /* 0x001fc60008011606 */
[----:B------:R-:W0:Y:S01]  /*81b0*/  LDS R17, [R22+0x4800] ;  /* 0x0048000016117984 */ /* 0x000e220000000800 */
[----:B-1----:R-:W-:-:S03]  /*81c0*/  SHF.R.U32.HI R7, RZ, UR5, R7 ;  /* 0x00000005ff077c19 */ /* 0x002fc60008011607 */
[----:B------:R-:W1:Y:S01]  /*81d0*/  LDS R18, [R22+0x4e00] ;  /* 0x004e000016127984 */ /* 0x000e620000000800 */
[----:B------:R-:W-:-:S03]  /*81e0*/  SHF.R.U32.HI R8, RZ, UR5, R8 ;  /* 0x00000005ff087c19 */ /* 0x000fc60008011608 */
[----:B------:R-:W1:Y:S01]  /*81f0*/  LDS R19, [R22+0x5400] ;  /* 0x0054000016137984 */ /* 0x000e620000000800 */
[----:B------:R-:W-:-:S03]  /*8200*/  SHF.R.U32.HI R9, RZ, UR5, R9 ;  /* 0x00000005ff097c19 */ /* 0x000fc60008011609 */
[----:B------:R-:W1:Y:S01]  /*8210*/  LDS R20, [R22+0x5a00] ;  /* 0x005a000016147984 */ /* 0x000e620000000800 */
[----:B--2---:R-:W-:-:S03]  /*8220*/  SHF.R.U32.HI R10, RZ, UR5, R10 ;  /* 0x00000005ff0a7c19 */ /* 0x004fc6000801160a */
[----:B------:R-:W2:Y:S01]  /*8230*/  LDS R21, [R22+0x6000] ;  /* 0x0060000016157984 */ /* 0x000ea20000000800 */
[----:B---3--:R-:W-:Y:S02]  /*8240*/  SHF.R.U32.HI R11, RZ, UR5, R11 ;  /* 0x00000005ff0b7c19 */ /* 0x008fe4000801160b */
[----:B----4-:R-:W-:Y:S02]  /*8250*/  SHF.R.U32.HI R12, RZ, UR5, R12 ;  /* 0x00000005ff0c7c19 */ /* 0x010fe4000801160c */
[----:B------:R-:W-:Y:S02]  /*8260*/  SHF.R.U32.HI R13, RZ, UR5, R13 ;  /* 0x00000005ff0d7c19 */ /* 0x000fe4000801160d */
[----:B------:R-:W-:Y:S02]  /*8270*/  SHF.R.U32.HI R43, RZ, UR5, R14 ;  /* 0x00000005ff2b7c19 */ /* 0x000fe4000801160e */
[----:B------:R-:W-:Y:S02]  /*8280*/  LOP3.LUT R14, R12, UR4, RZ, 0x30, !PT ;  /* 0x000000040c0e7c12 */ /* 0x000fe4000f8e30ff */
[----:B------:R-:W-:-:S02]  /*8290*/  SHF.R.U32.HI R44, RZ, UR5, R15 ;  /* 0x00000005ff2c7c19 */ /* 0x000fc4000801160f */
[----:B------:R-:W-:Y:S02]  /*82a0*/  LOP3.LUT R15, R11, UR4, RZ, 0x30, !PT ;  /* 0x000000040b0f7c12 */ /* 0x000fe4000f8e30ff */
[----:B-----5:R-:W-:Y:S02]  /*82b0*/  SHF.R.U32.HI R45, RZ, UR5, R16 ;  /* 0x00000005ff2d7c19 */ /* 0x020fe40008011610 */
[----:B------:R-:W-:Y:S02]  /*82c0*/  LOP3.LUT R16, R10, UR4, RZ, 0x30, !PT ;  /* 0x000000040a107c12 */ /* 0x000fe4000f8e30ff */
[----:B0-----:R-:W-:Y:S02]  /*82d0*/  SHF.R.U32.HI R46, RZ, UR5, R17 ;  /* 0x00000005ff2e7c19 */ /* 0x001fe40008011611 */
[----:B------:R-:W-:Y:S02]  /*82e0*/  LOP3.LUT R17, R9, UR4, RZ, 0x30, !PT ;  /* 0x0000000409117c12 */ /* 0x000fe4000f8e30ff */
[----:B-1----:R-:W-:-:S02]  /*82f0*/  SHF.R.U32.HI R47, RZ, UR5, R18 ;  /* 0x00000005ff2f7c19 */ /* 0x002fc40008011612 */
[----:B------:R-:W-:Y:S02]  /*8300*/  LOP3.LUT R18, R8, UR4, RZ, 0x30, !PT ;  /* 0x0000000408127c12 */ /* 0x000fe4000f8e30ff */
[----:B------:R-:W-:Y:S02]  /*8310*/  SHF.R.U32.HI R48, RZ, UR5, R19 ;  /* 0x00000005ff307c19 */ /* 0x000fe40008011613 */
[----:B------:R-:W-:Y:S02]  /*8320*/  LOP3.LUT R19, R7, UR4, RZ, 0x30, !PT ;  /* 0x0000000407137c12 */ /* 0x000fe4000f8e30ff */
[----:B------:R-:W-:Y:S02]  /*8330*/  SHF.R.U32.HI R49, RZ, UR5, R20 ;  /* 0x00000005ff317c19 */ /* 0x000fe40008011614 */
[----:B------:R-:W-:Y:S02]  /*8340*/  LOP3.LUT R20, R6, UR4, RZ, 0x30, !PT ;  /* 0x0000000406147c12 */ /* 0x000fe4000f8e30ff */
[----:B--2---:R-:W-:-:S02]  /*8350*/  SHF.R.U32.HI R50, RZ, UR5, R21 ;  /* 0x00000005ff327c19 */ /* 0x004fc40008011615 */
[----:B------:R-:W-:Y:S02]  /*8360*/  LOP3.LUT R21, R0, UR4, RZ, 0x30, !PT ;  /* 0x0000000400157c12 */ /* 0x000fe4000f8e30ff */
[----:B------:R-:W-:Y:S02]  /*8370*/  LOP3.LUT R13, R13, UR4, RZ, 0x30, !PT ;  /* 0x000000040d0d7c12 */ /* 0x000fe4000f8e30ff */
[----:B------:R-:W-:Y:S02]  /*8380*/  LOP3.LUT R12, R43, UR4, RZ, 0x30, !PT ;  /* 0x000000042b0c7c12 */ /* 0x000fe4000f8e30ff */
[----:B------:R-:W-:Y:S02]  /*8390*/  LOP3.LUT R11, R44, UR4, RZ, 0x30, !PT ;  /* 0x000000042c0b7c12 */ /* 0x000fe4000f8e30ff */
[----:B------:R-:W-:Y:S02]  /*83a0*/  LOP3.LUT R10, R45, UR4, RZ, 0x30, !PT ;  /* 0x000000042d0a7c12 */ /* 0x000fe4000f8e30ff */
[----:B------:R-:W-:-:S02]  /*83b0*/  LOP3.LUT R9, R46, UR4, RZ, 0x30, !PT ;  /* 0x000000042e097c12 */ /* 0x000fc4000f8e30ff */
[----:B------:R-:W-:Y:S02]  /*83c0*/  LOP3.LUT R8, R47, UR4, RZ, 0x30, !PT ;  /* 0x000000042f087c12 */ /* 0x000fe4000f8e30ff */
[----:B------:R-:W-:Y:S02]  /*83d0*/  LOP3.LUT R7, R48, UR4, RZ, 0x30, !PT ;  /* 0x0000000430077c12 */ /* 0x000fe4000f8e30ff */
[----:B------:R-:W-:Y:S02]  /*83e0*/  LOP3.LUT R6, R49, UR4, RZ, 0x30, !PT ;  /* 0x0000000431067c12 */ /* 0x000fe4000f8e30ff */
[----:B------:R-:W-:Y:S01]  /*83f0*/  LOP3.LUT R0, R50, UR4, RZ, 0x30, !PT ;  /* 0x0000000432007c12 */ /* 0x000fe2000f8e30ff */
[----:B------:R-:W-:Y:S06]  /*8400*/  @P0 BRA `(.L_x_112) ;  /* 0x0000000000640947 */ /* 0x000fec0003800000 */
[----:B------:R-:W0:Y:S01]  /*8410*/  LDCU.64 UR4, c[0x0][0x3b8] ;  /* 0x00007700ff0477ac */ /* 0x000e220008000a00 */
[----:B------:R-:W-:Y:S01]  /*8420*/  IMAD R5, R42, 0x1980, RZ ;  /* 0x000019802a057824 */ /* 0x000fe200078e02ff */
[----:B------:R-:W-:-:S04]  /*8430*/  LOP3.LUT R2, R41, 0x1f, R3, 0xf8, !PT ;  /* 0x0000001f29027812 */ /* 0x000fc800078ef803 */
[----:B------:R-:W-:-:S04]  /*8440*/  IADD3 R3, P1, PT, R5, R2, RZ ;  /* 0x0000000205037210 */ /* 0x000fc80007f3e0ff */
[----:B------:R-:W-:Y:S02]  /*8450*/  LEA.HI.X.SX32 R4, R5, RZ, 0x1, P1 ;  /* 0x000000ff05047211 */ /* 0x000fe400008f0eff */
[----:B0-----:R-:W-:-:S04]  /*8460*/  LEA R2, P1, R3, UR4, 0x2 ;  /* 0x0000000403027c11 */ /* 0x001fc8000f8210ff */
        /* <DEDUP_REMOVED lines=19> */
.L_x_112:
[----:B------:R-:W-:Y:S01]  /*85a0*/  IMAD.IADD R60, R23, 0x1, -R54 ;  /* 0x00000001173c7824 */ /* 0x000fe200078e0a36 */
[----:B------:R-:W0:Y:S01]  /*85b0*/  LDCU.64 UR4, c[0x0][0x3b8] ;  /* 0x00007700ff0477ac */ /* 0x000e220008000a00 */
[----:B------:R-:W-:-:S03]  /*85c0*/  VIADD R3, R57, 0x20 ;  /* 0x0000002039037836 */ /* 0x000fc60000000000 */
[-C--:B------:R-:W-:Y:S02]  /*85d0*/  ISETP.GE.AND P2, PT, R57, R60.reuse, PT ;  /* 0x0000003c3900720c */ /* 0x080fe40003f46270 */
[----:B------:R-:W-:Y:S01]  /*85e0*/  ISETP.GE.AND P1, PT, R3, R60, PT ;  /* 0x0000003c0300720c */ /* 0x000fe20003f26270 */
[----:B------:R-:W-:-:S05]  /*85f0*/  VIADD R3, R57, 0x40 ;  /* 0x0000004039037836 */ /* 0x000fca0000000000 */
[----:B------:R-:W-:Y:S01]  /*8600*/  ISETP.GE.AND P5, PT, R3, R60, PT ;  /* 0x0000003c0300720c */ /* 0x000fe20003fa6270 */
[----:B------:R-:W-:-:S05]  /*8610*/  VIADD R3, R57, 0x60 ;  /* 0x0000006039037836 */ /* 0x000fca0000000000 */
[----:B------:R-:W-:Y:S01]  /*8620*/  ISETP.GE.AND P4, PT, R3, R60, PT ;  /* 0x0000003c0300720c */ /* 0x000fe20003f86270 */
[----:B------:R-:W-:Y:S01]  /*8630*/  VIADD R3, R57, 0x80 ;  /* 0x0000008039037836 */ /* 0x000fe20000000000 */
[----:B0-----:R-:W-:Y:S01]  /*8640*/  IADD3 R2, P6, PT, R5, UR4, RZ ;  /* 0x0000000405027c10 */ /* 0x001fe2000ffde0ff */
[----:B------:R-:W-:-:S03]  /*8650*/  VIADD R5, R57, 0xa0 ;  /* 0x000000a039057836 */ /* 0x000fc60000000000 */
[-C--:B------:R-:W-:Y:S02]  /*8660*/  ISETP.GE.AND P3, PT, R3, R60.reuse, PT ;  /* 0x0000003c0300720c */ /* 0x080fe40003f66270 */
[----:B------:R-:W-:Y:S02]  /*8670*/  IADD3.X R3, PT, PT, R4, UR5, RZ, P6, !PT ;  /* 0x0000000504037c10 */ /* 0x000fe4000b7fe4ff */
[-C--:B------:R-:W-:Y:S01]  /*8680*/  ISETP.GE.AND P6, PT, R5, R60.reuse, PT ;  /* 0x0000003c0500720c */ /* 0x080fe20003fc6270 */
[----:B------:R-:W-:Y:S02]  /*8690*/  VIADD R5, R57, 0xc0 ;  /* 0x000000c039057836 */ /* 0x000fe40000000000 */
[----:B------:R-:W5:Y:S03]  /*86a0*/  @!P2 LDG.E R41, desc[UR6][R2.64] ;  /* 0x000000060229a981 */ /* 0x000f66000c1e1900 */
[-C--:B------:R-:W-:Y:S01]  /*86b0*/  ISETP.GE.AND P2, PT, R5, R60.reuse, PT ;  /* 0x0000003c0500720c */ /* 0x080fe20003f46270 */
[----:B------:R-:W-:Y:S01]  /*86c0*/  VIADD R5, R57, 0xe0 ;  /* 0x000000e039057836 */ /* 0x000fe20000000000 */
[----:B------:R-:W5:Y:S04]  /*86d0*/  @!P1 LDG.E R44, desc[UR6][R2.64+0x80] ;  /* 0x00008006022c9981 */ /* 0x000f68000c1e1900 */
[----:B------:R-:W-:Y:S01]  /*86e0*/  ISETP.GE.AND P1, PT, R5, R60, PT ;  /* 0x0000003c0500720c */ /* 0x000fe20003f26270 */
[----:B------:R-:W-:Y:S01]  /*86f0*/  VIADD R59, R57, 0x100 ;  /* 0x00000100393b7836 */ /* 0x000fe20000000000 */
[----:B------:R-:W5:Y:S04]  /*8700*/  @!P5 LDG.E R43, desc[UR6][R2.64+0x100] ;  /* 0x00010006022bd981 */ /* 0x000f68000c1e1900 */
[----:B------:R-:W5:Y:S04]  /*8710*/  @!P4 LDG.E R46, desc[UR6][R2.64+0x180] ;  /* 0x00018006022ec981 */ /* 0x000f68000c1e1900 */
[----:B------:R-:W5:Y:S03]  /*8720*/  @!P2 LDG.E R47, desc[UR6][R2.64+0x300] ;  /* 0x00030006022fa981 */ /* 0x000f66000c1e1900 */
[C---:B------:R-:W-:Y:S01]  /*8730*/  @!P1 IADD3 R5, P2, PT, R54.reuse, R57, RZ ;  /* 0x0000003936059210 */ /* 0x040fe20007f5e0ff */
[----:B------:R-:W5:Y:S03]  /*8740*/  @!P3 LDG.E R45, desc[UR6][R2.64+0x200] ;  /* 0x00020006022db981 */ /* 0x000f66000c1e1900 */
[----:B------:R-:W-:Y:S01]  /*8750*/  @!P1 LEA.HI.X.SX32 R62, R54, RZ, 0x1, P2 ;  /* 0x000000ff363e9211 */ /* 0x000fe200010f0eff */
[----:B------:R0:W5:Y:S01]  /*8760*/  @!P6 LDG.E R48, desc[UR6][R2.64+0x280] ;  /* 0x000280060230e981 */ /* 0x000162000c1e1900 */
[----:B------:R-:W-:-:S04]  /*8770*/  @!P1 LEA R4, P2, R5, UR4, 0x2 ;  /* 0x0000000405049c11 */ /* 0x000fc8000f8410ff */
[----:B------:R-:W-:-:S05]  /*8780*/  @!P1 LEA.HI.X R5, R5, UR5, R62, 0x2, P2 ;  /* 0x0000000505059c11 */ /* 0x000fca00090f143e */
[----:B------:R1:W5:Y:S01]  /*8790*/  @!P1 LDG.E R50, desc[UR6][R4.64+0x380] ;  /* 0x0003800604329981 */ /* 0x000362000c1e1900 */
[----:B------:R-:W-:-:S13]  /*87a0*/  ISETP.GE.AND P1, PT, R59, R60, PT ;  /* 0x0000003c3b00720c */ /* 0x000fda0003f26270 */
[----:B------:R-:W-:-:S04]  /*87b0*/  @!P1 IADD3 R59, P2, PT, R54, R57, RZ ;  /* 0x00000039363b9210 */ /* 0x000fc80007f5e0ff */
[----:B------:R-:W-:Y:S02]  /*87c0*/  @!P1 LEA.HI.X.SX32 R62, R54, RZ, 0x1, P2 ;  /* 0x000000ff363e9211 */ /* 0x000fe400010f0eff */
[----:B0-----:R-:W-:-:S04]  /*87d0*/  @!P1 LEA R2, P2, R59, UR4, 0x2 ;  /* 0x000000043b029c11 */ /* 0x001fc8000f8410ff */
[----:B------:R-:W-:Y:S01]  /*87e0*/  @!P1 LEA.HI.X R3, R59, UR5, R62, 0x2, P2 ;  /* 0x000000053b039c11 */ /* 0x000fe200090f143e */
[----:B------:R-:W-:-:S04]  /*87f0*/  VIADD R59, R57, 0x120 ;  /* 0x00000120393b7836 */ /* 0x000fc80000000000 */
[----:B------:R0:W5:Y:S01]  /*8800*/  @!P1 LDG.E R49, desc[UR6][R2.64+0x400] ;  /* 0x0004000602319981 */ /* 0x000162000c1e1900 */
[----:B------:R-:W-:-:S13]  /*8810*/  ISETP.GE.AND P1, PT, R59, R60, PT ;  /* 0x0000003c3b00720c */ /* 0x000fda0003f26270 */
[----:B------:R-:W-:-:S04]  /*8820*/  @!P1 IADD3 R59, P2, PT, R54, R57, RZ ;  /* 0x00000039363b9210 */ /* 0x000fc80007f5e0ff */
[----:B------:R-:W-:Y:S02]  /*8830*/  @!P1 LEA.HI.X.SX32 R62, R54, RZ, 0x1, P2 ;  /* 0x000000ff363e9211 */ /* 0x000fe400010f0eff */
[----:B-1----:R-:W-:-:S04]  /*8840*/  @!P1 LEA R4, P2, R59, UR4, 0x2 ;  /* 0x000000043b049c11 */ /* 0x002fc8000f8410ff */
[----:B------:R-:W-:Y:S01]  /*8850*/  @!P1 LEA.HI.X R5, R59, UR5, R62, 0x2, P2 ;  /* 0x000000053b059c11 */ /* 0x000fe200090f143e */
[----:B------:R-:W-:-:S04]  /*8860*/  VIADD R59, R57, 0x140 ;  /* 0x00000140393b7836 */ /* 0x000fc80000000000 */
        /* <DEDUP_REMOVED lines=9> */
[----:B------:R-:W-:-:S05]  /*8900*/  @!P1 IMAD R62, R42, 0x1980, RZ ;  /* 0x000019802a3e9824 */ /* 0x000fca00078e02ff */
[----:B-1----:R-:W-:-:S04]  /*8910*/  @!P1 IADD3 R5, P2, PT, R62, R57, RZ ;  /* 0x000000393e059210 */ /* 0x002fc80007f5e0ff */
[----:B------:R-:W-:Y:S02]  /*8920*/  @!P1 LEA.HI.X.SX32 R62, R62, RZ, 0x1, P2 ;  /* 0x000000ff3e3e9211 */ /* 0x000fe400010f0eff */
[----:B------:R-:W-:Y:S01]  /*8930*/  @!P1 LEA R4, P2, R5, UR4, 0x2 ;  /* 0x0000000405049c11 */ /* 0x000fe2000f8410ff */
[----:B------:R-:W-:-:S03]  /*8940*/  VIADD R59, R57, 0x180 ;  /* 0x00000180393b7836 */ /* 0x000fc60000000000 */
[----:B------:R-:W-:-:S05]  /*8950*/  @!P1 LEA.HI.X R5, R5, UR5, R62, 0x2, P2 ;  /* 0x0000000505059c11 */ /* 0x000fca00090f143e */
[----:B------:R1:W5:Y:S01]  /*8960*/  @!P1 LDG.E R56, desc[UR6][R4.64+0x580] ;  /* 0x0005800604389981 */ /* 0x000362000c1e1900 */
[----:B------:R-:W-:-:S13]  /*8970*/  ISETP.GE.AND P1, PT, R59, R60, PT ;  /* 0x0000003c3b00720c */ /* 0x000fda0003f26270 */
[----:B0-----:R-:W-:-:S05]  /*8980*/  @!P1 IMAD R2, R42, 0x1980, RZ ;  /* 0x000019802a029824 */ /* 0x001fca00078e02ff */
[----:B------:R-:W-:-:S04]  /*8990*/  @!P1 IADD3 R3, P2, PT, R2, R57, RZ ;  /* 0x0000003902039210 */ /* 0x000fc80007f5e0ff */
[----:B------:R-:W-:Y:S02]  /*89a0*/  @!P1 LEA.HI.X.SX32 R62, R2, RZ, 0x1, P2 ;  /* 0x000000ff023e9211 */ /* 0x000fe400010f0eff */
[----:B------:R-:W-:Y:S01]  /*89b0*/  @!P1 LEA R2, P2, R3, UR4, 0x2 ;  /* 0x0000000403029c11 */ /* 0x000fe2000f8410ff */
[----:B------:R-:W-:-:S03]  /*89c0*/  VIADD R59, R57, 0x1a0 ;  /* 0x000001a0393b7836 */ /* 0x000fc60000000000 */
[----:B------:R-:W-:-:S05]  /*89d0*/  @!P1 LEA.HI.X R3, R3, UR5, R62, 0x2, P2 ;  /* 0x0000000503039c11 */ /* 0x000fca00090f143e */
[----:B------:R0:W5:Y:S01]  /*89e0*/  @!P1 LDG.E R53, desc[UR6][R2.64+0x600] ;  /* 0x0006000602359981 */ /* 0x000162000c1e1900 */
[----:B------:R-:W-:-:S13]  /*89f0*/  ISETP.GE.AND P1, PT, R59, R60, PT ;  /* 0x0000003c3b00720c */ /* 0x000fda0003f26270 */
[----:B-1----:R-:W-:-:S05]  /*8a00*/  @!P1 IMAD R4, R42, 0x1980, RZ ;  /* 0x000019802a049824 */ /* 0x002fca00078e02ff */
[----:B------:R-:W-:-:S04]  /*8a10*/  @!P1 IADD3 R5, P2, PT, R4, R57, RZ ;  /* 0x0000003904059210 */ /* 0x000fc80007f5e0ff */
[----:B------:R-:W-:Y:S02]  /*8a20*/  @!P1 LEA.HI.X.SX32 R62, R4, RZ, 0x1, P2 ;  /* 0x000000ff043e9211 */ /* 0x000fe400010f0eff */
[----:B------:R-:W-:Y:S01]  /*8a30*/  @!P1 LEA R4, P2, R5, UR4, 0x2 ;  /* 0x0000000405049c11 */ /* 0x000fe2000f8410ff */
[----:B------:R-:W-:-:S03]  /*8a40*/  VIADD R59, R57, 0x1c0 ;  /* 0x000001c0393b7836 */ /* 0x000fc60000000000 */
[----:B------:R-:W-:-:S05]  /*8a50*/  @!P1 LEA.HI.X R5, R5, UR5, R62, 0x2, P2 ;  /* 0x0000000505059c11 */ /* 0x000fca00090f143e */
[----:B------:R1:W5:Y:S01]  /*8a60*/  @!P1 LDG.E R54, desc[UR6][R4.64+0x680] ;  /* 0x0006800604369981 */ /* 0x000362000c1e1900 */
[----:B------:R-:W-:Y:S01]  /*8a70*/  ISETP.GE.AND P1, PT, R59, R60, PT ;  /* 0x0000003c3b00720c */ /* 0x000fe20003f26270 */
[----:B------:R-:W-:-:S05]  /*8a80*/  VIADD R59, R57, 0x200 ;  /* 0x00000200393b7836 */ /* 0x000fca0000000000 */
[----:B------:R-:W-:-:S07]  /*8a90*/  ISETP.GE.AND P3, PT, R59, R60, PT ;  /* 0x0000003c3b00720c */ /* 0x000fce0003f66270 */
[----:B0-----:R-:W-:-:S05]  /*8aa0*/  @!P1 IMAD R2, R42, 0x1980, RZ ;  /* 0x000019802a029824 */ /* 0x001fca00078e02ff */
[C---:B------:R-:W-:Y:S01]  /*8ab0*/  @!P1 IADD3 R3, P2, PT, R2.reuse, R57, RZ ;  /* 0x0000003902039210 */ /* 0x040fe20007f5e0ff */
[----:B------:R-:W0:Y:S03]  /*8ac0*/  @!P3 S2R R59, SR_TID.X ;  /* 0x00000000003bb919 */ /* 0x000e260000002100 */
[----:B------:R-:W-:Y:S02]  /*8ad0*/  @!P1 LEA.HI.X.SX32 R62, R2, RZ, 0x1, P2 ;  /* 0x000000ff023e9211 */ /* 0x000fe400010f0eff */
[----:B------:R-:W-:Y:S01]  /*8ae0*/  @!P1 LEA R2, P2, R3, UR4, 0x2 ;  /* 0x0000000403029c11 */ /* 0x000fe2000f8410ff */
[----:B-1----:R-:W-:-:S03]  /*8af0*/  VIADD R5, R57, 0x1e0 ;  /* 0x000001e039057836 */ /* 0x002fc60000000000 */
[----:B------:R-:W-:-:S05]  /*8b00*/  @!P1 LEA.HI.X R3, R3, UR5, R62, 0x2, P2 ;  /* 0x0000000503039c11 */ /* 0x000fca00090f143e */
[----:B------:R0:W5:Y:S01]  /*8b10*/  @!P1 LDG.E R51, desc[UR6][R2.64+0x700] ;  /* 0x0007000602339981 */ /* 0x000162000c1e1900 */
[----:B------:R-:W-:-:S13]  /*8b20*/  ISETP.GE.AND P1, PT, R5, R60, PT ;  /* 0x0000003c0500720c */ /* 0x000fda0003f26270 */
[----:B------:R-:W-:-:S05]  /*8b30*/  @!P1 IMAD R4, R42, 0x1980, RZ ;  /* 0x000019802a049824 */ /* 0x000fca00078e02ff */
[C---:B------:R-:W-:Y:S02]  /*8b40*/  @!P1 IADD3 R5, P2, PT, R4.reuse, R57, RZ ;  /* 0x0000003904059210 */ /* 0x040fe40007f5e0ff */
[----:B0-----:R-:W-:Y:S02]  /*8b50*/  @!P3 LOP3.LUT R2, R59, 0x3e0, RZ, 0xc0, !PT ;  /* 0x000003e03b02b812 */ /* 0x001fe400078ec0ff */
[----:B------:R-:W-:Y:S02]  /*8b60*/  @!P1 LEA.HI.X.SX32 R60, R4, RZ, 0x1, P2 ;  /* 0x000000ff043c9211 */ /* 0x000fe400010f0eff */
[----:B------:R-:W-:Y:S02]  /*8b70*/  @!P1 LEA R4, P2, R5, UR4, 0x2 ;  /* 0x0000000405049c11 */ /* 0x000fe4000f8410ff */
[----:B------:R-:W-:Y:S01]  /*8b80*/  @!P3 LOP3.LUT R59, R59, 0x1f, RZ, 0xc0, !PT ;  /* 0x0000001f3b3bb812 */ /* 0x000fe200078ec0ff */
[----:B------:R-:W-:Y:S01]  /*8b90*/  @!P3 IMAD R3, R42, 0x1980, RZ ;  /* 0x000019802a03b824 */ /* 0x000fe200078e02ff */
[----:B------:R-:W-:-:S03]  /*8ba0*/  @!P1 LEA.HI.X R5, R5, UR5, R60, 0x2, P2 ;  /* 0x0000000505059c11 */ /* 0x000fc600090f143c */
[----:B------:R-:W-:Y:S02]  /*8bb0*/  @!P3 IMAD R2, R2, 0x11, R59 ;  /* 0x000000110202b824 */ /* 0x000fe400078e023b */
[----:B------:R1:W5:Y:S03]  /*8bc0*/  @!P1 LDG.E R58, desc[UR6][R4.64+0x780] ;  /* 0x00078006043a9981 */ /* 0x000366000c1e1900 */
[----:B------:R-:W-:-:S04]  /*8bd0*/  @!P3 IADD3 R59, P1, PT, R3, R2, RZ ;  /* 0x00000002033bb210 */ /* 0x000fc80007f3e0ff */
[----:B------:R-:W-:Y:S02]  /*8be0*/  @!P3 LEA.HI.X.SX32 R60, R3, RZ, 0x1, P1 ;  /* 0x000000ff033cb211 */ /* 0x000fe400008f0eff */
[----:B------:R-:W-:-:S04]  /*8bf0*/  @!P3 LEA R2, P1, R59, UR4, 0x2 ;  /* 0x000000043b02bc11 */ /* 0x000fc8000f8210ff */
[----:B------:R-:W-:-:S05]  /*8c00*/  @!P3 LEA.HI.X R3, R59, UR5, R60, 0x2, P1 ;  /* 0x000000053b03bc11 */ /* 0x000fca00088f143c */
[----:B------:R1:W5:Y:S04]  /*8c10*/  @!P3 LDG.E R57, desc[UR6][R2.64+0x800] ;  /* 0x000800060239b981 */ /* 0x000368000c1e1900 */
.L_x_113:
[----:B------:R-:W-:Y:S08]  /*8c20*/  BAR.SYNC.DEFER_BLOCKING 0x0 ;  /* 0x0000000000007b1d */ /* 0x000ff00000010000 */
[----:B------:R-:W2:Y:S01]  /*8c30*/  S2UR UR5, SR_CgaCtaId ;  /* 0x00000000000579c3 */ /* 0x000ea20000008800 */
[----:B------:R-:W-:Y:S01]  /*8c40*/  UMOV UR4, 0x400 ;  /* 0x0000040000047882 */ /* 0x000fe20000000000 */
[----:B01----:R-:W0:Y:S01]  /*8c50*/  S2R R2, SR_TID.X ;  /* 0x0000000000027919 */ /* 0x003e220000002100 */
[----:B-----5:R1:W-:Y:S04]  /*8c60*/  STS [R40+-0x4], R41 ;  /* 0xfffffc2928007388 */ /* 0x0203e80000000800 */
[----:B------:R1:W-:Y:S01]  /*8c70*/  STS [R39+-0x4], R44 ;  /* 0xfffffc2c27007388 */ /* 0x0003e20000000800 */
[----:B--2---:R-:W-:-:S03]  /*8c80*/  ULEA UR4, UR5, UR4, 0x18 ;  /* 0x0000000405047291 */ /* 0x004fc6000f8ec0ff */
[----:B------:R1:W-:Y:S04]  /*8c90*/  STS [R38+-0x4], R43 ;  /* 0xfffffc2b26007388 */ /* 0x0003e80000000800 */
        /* <DEDUP_REMOVED lines=13> */
[----:B------:R1:W-:Y:S01]  /*8d70*/  STS [R24+-0x4], R57 ;  /* 0xfffffc3918007388 */ /* 0x0003e20000000800 */
[----:B------:R-:W-:Y:S06]  /*8d80*/  BAR.SYNC.DEFER_BLOCKING 0x0 ;  /* 0x0000000000007b1d */ /* 0x000fec0000010000 */
[----:B0-----:R-:W-:Y:S05]  /*8d90*/  @P0 BRA `(.L_x_114) ;  /* 0x00000008006c0947 */ /* 0x001fea0003800000 */
[----:B------:R-:W-:Y:S01]  /*8da0*/  LEA R21, R21, UR4, 0x3 ;  /* 0x0000000415157c11 */ /* 0x000fe2000f8e18ff */
[----:B------:R-:W-:Y:S01]  /*8db0*/  LDS R3, [R22] ;  /* 0x0000000016037984 */ /* 0x000fe20000000800 */
[----:B------:R-:W0:Y:S01]  /*8dc0*/  LDCU.64 UR8, c[0x0][0x3b0] ;  /* 0x00007600ff0877ac */ /* 0x000e220008000a00 */
[----:B-1----:R-:W-:Y:S02]  /*8dd0*/  LEA R26, R20, UR4, 0x3 ;  /* 0x00000004141a7c11 */ /* 0x002fe4000f8e18ff */
[----:B------:R-:W1:Y:S01]  /*8de0*/  LDS.64 R4, [R21+0x6600] ;  /* 0x0066000015047984 */ /* 0x000e620000000a00 */
[----:B------:R-:W-:Y:S02]  /*8df0*/  LEA R19, R19, UR4, 0x3 ;  /* 0x0000000413137c11 */ /* 0x000fe4000f8e18ff */
[----:B------:R-:W-:Y:S02]  /*8e00*/  LEA R17, R17, UR4, 0x3 ;  /* 0x0000000411117c11 */ /* 0x000fe4000f8e18ff */
[----:B------:R-:W-:-:S02]  /*8e10*/  LEA R15, R15, UR4, 0x3 ;  /* 0x000000040f0f7c11 */ /* 0x000fc4000f8e18ff */
[----:B------:R-:W-:Y:S02]  /*8e20*/  LEA R13, R13, UR4, 0x3 ;  /* 0x000000040d0d7c11 */ /* 0x000fe4000f8e18ff */
[----:B------:R-:W-:Y:S02]  /*8e30*/  LEA R11, R11, UR4, 0x3 ;  /* 0x000000040b0b7c11 */ /* 0x000fe4000f8e18ff */
[----:B------:R-:W-:Y:S02]  /*8e40*/  LEA R9, R9, UR4, 0x3 ;  /* 0x0000000409097c11 */ /* 0x000fe4000f8e18ff */
[----:B------:R-:W-:Y:S02]  /*8e50*/  LEA R7, R7, UR4, 0x3 ;  /* 0x0000000407077c11 */ /* 0x000fe4000f8e18ff */
[----:B-1----:R-:W-:-:S05]  /*8e60*/  IADD3 R4, P0, PT, R4, R2, RZ ;  /* 0x0000000204047210 */ /* 0x002fca0007f1e0ff */
[----:B------:R-:W-:Y:S01]  /*8e70*/  IMAD.X R5, RZ, RZ, R5, P0 ;  /* 0x000000ffff057224 */ /* 0x000fe200000e0605 */
[----:B0-----:R-:W-:-:S04]  /*8e80*/  LEA R24, P0, R4, UR8, 0x2 ;  /* 0x0000000804187c11 */ /* 0x001fc8000f8010ff */
[----:B------:R-:W-:-:S05]  /*8e90*/  LEA.HI.X R25, R4, UR9, R5, 0x2, P0 ;  /* 0x0000000904197c11 */ /* 0x000fca00080f1405 */
[----:B------:R-:W-:Y:S01]  /*8ea0*/  STG.E desc[UR6][R24.64], R3 ;  /* 0x0000000318007986 */ /* 0x000fe2000c101906 */
[----:B------:R-:W-:-:S03]  /*8eb0*/  NOP ;  /* 0x0000000000007918 */ /* 0x000fc60000000000 */
[----:B------:R0:W1:Y:S04]  /*8ec0*/  LDS.64 R4, [R26+0x6600] ;  /* 0x006600001a047984 */ /* 0x0000680000000a00 */
[----:B------:R-:W2:Y:S01]  /*8ed0*/  LDS R23, [R22+0x600] ;  /* 0x0006000016177984 */ /* 0x000ea20000000800 */
[----:B0-----:R-:W-:Y:S02]  /*8ee0*/  LEA R26, R18, UR4, 0x3 ;  /* 0x00000004121a7c11 */ /* 0x001fe4000f8e18ff */
[----:B-1----:R-:W-:-:S05]  /*8ef0*/  IADD3 R4, P0, PT, R4, R2, RZ ;  /* 0x0000000204047210 */ /* 0x002fca0007f1e0ff */
[----:B------:R-:W-:Y:S01]  /*8f00*/  IMAD.X R5, RZ, RZ, R5, P0 ;  /* 0x000000ffff057224 */ /* 0x000fe200000e0605 */
[----:B------:R-:W-:-:S04]  /*8f10*/  LEA R20, P0, R4, UR8, 0x2 ;  /* 0x0000000804147c11 */ /* 0x000fc8000f8010ff */
[----:B------:R-:W-:-:S05]  /*8f20*/  LEA.HI.X R21, R4, UR9, R5, 0x2, P0 ;  /* 0x0000000904157c11 */ /* 0x000fca00080f1405 */
[----:B--2---:R-:W-:Y:S01]  /*8f30*/  STG.E desc[UR6][R20.64+0x600], R23 ;  /* 0x0006001714007986 */ /* 0x004fe2000c101906 */
[----:B------:R-:W-:-:S03]  /*8f40*/  NOP ;  /* 0x0000000000007918 */ /* 0x000fc60000000000 */
[----:B------:R-:W0:Y:S04]  /*8f50*/  LDS.64 R4, [R19+0x6600] ;  /* 0x0066000013047984 */ /* 0x000e280000000a00 */
[----:B------:R-:W1:Y:S01]  /*8f60*/  LDS R3, [R22+0xc00] ;  /* 0x000c000016037984 */ /* 0x000e620000000800 */
[----:B0-----:R-:W-:-:S05]  /*8f70*/  IADD3 R4, P0, PT, R4, R2, RZ ;  /* 0x0000000204047210 */ /* 0x001fca0007f1e0ff */
[----:B------:R-:W-:Y:S01]  /*8f80*/  IMAD.X R5, RZ, RZ, R5, P0 ;  /* 0x000000ffff057224 */ /* 0x000fe200000e0605 */
[----:B------:R-:W-:-:S04]  /*8f90*/  LEA R24, P0, R4, UR8, 0x2 ;  /* 0x0000000804187c11 */ /* 0x000fc8000f8010ff */
[----:B------:R-:W-:-:S05]  /*8fa0*/  LEA.HI.X R25, R4, UR9, R5, 0x2, P0 ;  /* 0x0000000904197c11 */ /* 0x000fca00080f1405 */
[----:B-1----:R0:W-:Y:S01]  /*8fb0*/  STG.E desc[UR6][R24.64+0xc00], R3 ;  /* 0x000c000318007986 */ /* 0x0021e2000c101906 */
[----:B------:R-:W-:-:S03]  /*8fc0*/  NOP ;  /* 0x0000000000007918 */ /* 0x000fc60000000000 */
[----:B------:R-:W1:Y:S04]  /*8fd0*/  LDS.64 R4, [R26+0x6600] ;  /* 0x006600001a047984 */ /* 0x000e680000000a00 */
        /* <DEDUP_REMOVED lines=99> */
[----:B-1----:R-:W-:Y:S01]  /*9610*/  STG.E desc[UR6][R10.64+0x5400], R3 ;  /* 0x005400030a007986 */ /* 0x002fe2000c101906 */
[----:B------:R-:W-:-:S03]  /*9620*/  NOP ;  /* 0x0000000000007918 */ /* 0x000fc60000000000 */
[----:B------:R-:W0:Y:S04]  /*9630*/  LDS.64 R4, [R12+0x6600] ;  /* 0x006600000c047984 */ /* 0x000e280000000a00 */
[----:B------:R-:W1:Y:S01]  /*9640*/  LDS R9, [R22+0x5a00] ;  /* 0x005a000016097984 */ /* 0x000e620000000800 */
[----:B0-----:R-:W-:-:S05]  /*9650*/  IADD3 R4, P0, PT, R4, R2, RZ ;  /* 0x0000000204047210 */ /* 0x001fca0007f1e0ff */
[----:B------:R-:W-:Y:S01]  /*9660*/  IMAD.X R5, RZ, RZ, R5, P0 ;  /* 0x000000ffff057224 */ /* 0x000fe200000e0605 */
[----:B------:R-:W-:-:S04]  /*9670*/  LEA R6, P0, R4, UR8, 0x2 ;  /* 0x0000000804067c11 */ /* 0x000fc8000f8010ff */
[----:B------:R-:W-:Y:S02]  /*9680*/  LEA.HI.X R7, R4, UR9, R5, 0x2, P0 ;  /* 0x0000000904077c11 */ /* 0x000fe400080f1405 */
[----:B------:R-:W-:-:S03]  /*9690*/  LEA R4, R0, UR4, 0x3 ;  /* 0x0000000400047c11 */ /* 0x000fc6000f8e18ff */
[----:B-1----:R-:W-:Y:S01]  /*96a0*/  STG.E desc[UR6][R6.64+0x5a00], R9 ;  /* 0x005a000906007986 */ /* 0x002fe2000c101906 */
        /* <DEDUP_REMOVED lines=8> */
[----:B------:R-:W-:Y:S01]  /*9730*/  NOP ;  /* 0x0000000000007918 */ /* 0x000fe20000000000 */
[----:B------:R-:W-:Y:S05]  /*9740*/  EXIT ;  /* 0x000000000000794d */ /* 0x000fea0003800000 */
.L_x_114:
[----:B------:R-:W-:Y:S01]  /*9750*/  LEA R21, R21, UR4, 0x3 ;  /* 0x0000000415157c11 */ /* 0x000fe2000f8e18ff */
[----:B------:R-:W-:Y:S01]  /*9760*/  IMAD R23, R42, -0x1980, R23 ;  /* 0xffffe6802a177824 */ /* 0x000fe200078e0217 */
[----:B-1----:R-:W-:Y:S01]  /*9770*/  LEA R26, R20, UR4, 0x3 ;  /* 0x00000004141a7c11 */ /* 0x002fe2000f8e18ff */
[C---:B------:R-:W-:Y:S01]  /*9780*/  VIADD R20, R2.reuse, 0x180 ;  /* 0x0000018002147836 */ /* 0x040fe20000000000 */
[----:B------:R-:W-:Y:S01]  /*9790*/  LEA R19, R19, UR4, 0x3 ;  /* 0x0000000413137c11 */ /* 0x000fe2000f8e18ff */
[----:B------:R-:W0:Y:S01]  /*97a0*/  LDS.64 R4, [R21+0x6600] ;  /* 0x0066000015047984 */ /* 0x000e220000000a00 */
[----:B------:R-:W-:Y:S02]  /*97b0*/  ISETP.GE.AND P1, PT, R2, R23, PT ;  /* 0x000000170200720c */ /* 0x000fe40003f26270 */
[----:B------:R-:W-:Y:S02]  /*97c0*/  LEA R17, R17, UR4, 0x3 ;  /* 0x0000000411117c11 */ /* 0x000fe4000f8e18ff */
[----:B------:R-:W-:-:S02]  /*97d0*/  LEA R15, R15, UR4, 0x3 ;  /* 0x000000040f0f7c11 */ /* 0x000fc4000f8e18ff */
[----:B------:R-:W-:Y:S02]  /*97e0*/  LEA R13, R13, UR4, 0x3 ;  /* 0x000000040d0d7c11 */ /* 0x000fe4000f8e18ff */
[----:B------:R-:W-:Y:S02]  /*97f0*/  LEA R11, R11, UR4, 0x3 ;  /* 0x000000040b0b7c11 */ /* 0x000fe4000f8e18ff */
[----:B------:R-:W-:Y:S02]  /*9800*/  LEA R9, R9, UR4, 0x3 ;  /* 0x0000000409097c11 */ /* 0x000fe4000f8e18ff */
[----:B------:R-:W-:Y:S01]  /*9810*/  LEA R7, R7, UR4, 0x3 ;  /* 0x0000000407077c11 */ /* 0x000fe2000f8e18ff */
[----:B------:R-:W1:Y:S01]  /*9820*/  @!P1 LDS R3, [R22] ;  /* 0x0000000016039984 */ /* 0x000e620000000800 */
[----:B------:R-:W2:Y:S01]  /*9830*/  @!P1 LDC.64 R24, c[0x0][0x3b0] ;  /* 0x0000ec00ff189b82 */ /* 0x000ea20000000a00 */
[----:B0-----:R-:W-:-:S05]  /*9840*/  @!P1 IADD3 R4, P0, PT, R4, R2, RZ ;  /* 0x0000000204049210 */ /* 0x001fca0007f1e0ff */
[----:B------:R-:W-:Y:S01]  /*9850*/  @!P1 IMAD.X R5, RZ, RZ, R5, P0 ;  /* 0x000000ffff059224 */ /* 0x000fe200000e0605 */
[----:B--2---:R-:W-:-:S04]  /*9860*/  @!P1 LEA R24, P0, R4, R24, 0x2 ;  /* 0x0000001804189211 */ /* 0x004fc800078010ff */
[----:B------:R-:W-:-:S05]  /*9870*/  @!P1 LEA.HI.X R25, R4, R25, R5, 0x2, P0 ;  /* 0x0000001904199211 */ /* 0x000fca00000f1405 */
[----:B-1----:R0:W-:Y:S01]  /*9880*/  @!P1 STG.E desc[UR6][R24.64], R3 ;  /* 0x0000000318009986 */ /* 0x0021e2000c101906 */
[----:B------:R-:W-:-:S03]  /*9890*/  NOP ;  /* 0x0000000000007918 */ /* 0x000fc60000000000 */
[----:B------:R1:W2:Y:S01]  /*98a0*/  LDS.64 R4, [R26+0x6600] ;  /* 0x006600001a047984 */ /* 0x0002a20000000a00 */
[----:B------:R-:W-:Y:S01]  /*98b0*/  ISETP.GE.AND P1, PT, R20, R23, PT ;  /* 0x000000171400720c */ /* 0x000fe20003f26270 */
[----:B0-----:R-:W-:Y:S01]  /*98c0*/  VIADD R24, R2, 0x300 ;  /* 0x0000030002187836 */ /* 0x001fe20000000000 */
[----:B-1----:R-:W-:Y:S01]  /*98d0*/  LEA R26, R18, UR4, 0x3 ;  /* 0x00000004121a7c11 */ /* 0x002fe2000f8e18ff */
[----:B------:R-:W-:-:S10]  /*98e0*/  VIADD R18, R2, 0x480 ;  /* 0x0000048002127836 */ /* 0x000fd40000000000 */
[----:B------:R-:W0:Y:S01]  /*98f0*/  @!P1 LDS R27, [R22+0x600] ;  /* 0x00060000161b9984 */ /* 0x000e220000000800 */
[----:B------:R-:W1:Y:S01]  /*9900*/  @!P1 LDC.64 R20, c[0x0][0x3b0] ;  /* 0x0000ec00ff149b82 */ /* 0x000e620000000a00 */
[----:B--2---:R-:W-:-:S05]  /*9910*/  @!P1 IADD3 R4, P0, PT, R4, R2, RZ ;  /* 0x0000000204049210 */ /* 0x004fca0007f1e0ff */
[----:B------:R-:W-:Y:S01]  /*9920*/  @!P1 IMAD.X R5, RZ, RZ, R5, P0 ;  /* 0x000000ffff059224 */ /* 0x000fe200000e0605 */
[----:B-1----:R-:W-:-:S04]  /*9930*/  @!P1 LEA R20, P0, R4, R20, 0x2 ;  /* 0x0000001404149211 */ /* 0x002fc800078010ff */
[----:B------:R-:W-:-:S05]  /*9940*/  @!P1 LEA.HI.X R21, R4, R21, R5, 0x2, P0 ;  /* 0x0000001504159211 */ /* 0x000fca00000f1405 */
[----:B0-----:R0:W-:Y:S01]  /*9950*/  @!P1 STG.E desc[UR6][R20.64+0x600], R27 ;  /* 0x0006001b14009986 */ /* 0x0011e2000c101906 */
[----:B------:R-:W-:-:S03]  /*9960*/  NOP ;  /* 0x0000000000007918 */ /* 0x000fc60000000000 */
[----:B------:R-:W1:Y:S01]  /*9970*/  LDS.64 R4, [R19+0x6600] ;  /* 0x0066000013047984 */ /* 0x000e620000000a00 */
[----:B------:R-:W-:Y:S01]  /*9980*/  ISETP.GE.AND P1, PT, R24, R23, PT ;  /* 0x000000171800720c */ /* 0x000fe20003f26270 */
[----:B0-----:R-:W-:-:S12]  /*9990*/  VIADD R20, R2, 0x600 ;  /* 0x0000060002147836 */ /* 0x001fd80000000000 */
[----:B------:R-:W0:Y:S01]  /*99a0*/  @!P1 LDS R3, [R22+0xc00] ;  /* 0x000c000016039984 */ /* 0x000e220000000800 */
[----:B------:R-:W2:Y:S01]  /*99b0*/  @!P1 LDC.64 R24, c[0x0][0x3b0] ;  /* 0x0000ec00ff189b82 */ /* 0x000ea20000000a00 */
[----:B-1----:R-:W-:-:S05]  /*99c0*/  @!P1 IADD3 R4, P0, PT, R4, R2, RZ ;  /* 0x0000000204049210 */ /* 0x002fca0007f1e0ff */
[----:B------:R-:W-:Y:S01]  /*99d0*/  @!P1 IMAD.X R5, RZ, RZ, R5, P0 ;  /* 0x000000ffff059224 */ /* 0x000fe200000e0605 */
[----:B--2---:R-:W-:-:S04]  /*99e0*/  @!P1 LEA R24, P0, R4, R24, 0x2 ;  /* 0x0000001804189211 */ /* 0x004fc800078010ff */
[----:B------:R-:W-:-:S05]  /*99f0*/  @!P1 LEA.HI.X R25, R4, R25, R5, 0x2, P0 ;  /* 0x0000001904199211 */ /* 0x000fca00000f1405 */
[----:B0-----:R0:W-:Y:S01]  /*9a00*/  @!P1 STG.E desc[UR6][R24.64+0xc00], R3 ;  /* 0x000c000318009986 */ /* 0x0011e2000c101906 */
[----:B------:R-:W-:-:S03]  /*9a10*/  NOP ;  /* 0x0000000000007918 */ /* 0x000fc60000000000 */
[----:B------:R-:W1:Y:S01]  /*9a20*/  LDS.64 R4, [R26+0x6600] ;  /* 0x006600001a047984 */ /* 0x000e620000000a00 */
[----:B------:R-:W-:Y:S02]  /*9a30*/  ISETP.GE.AND P1, PT, R18, R23, PT ;  /* 0x000000171200720c */ /* 0x000fe40003f26270 */
[----:B0-----:R-:W-:Y:S01]  /*9a40*/  LEA R24, R16, UR4, 0x3 ;  /* 0x0000000410187c11 */ /* 0x001fe2000f8e18ff */
[----:B------:R-:W-:-:S10]  /*9a50*/  VIADD R16, R2, 0x780 ;  /* 0x0000078002107836 */ /* 0x000fd40000000000 */
        /* <DEDUP_REMOVED lines=33> */
[----:B0-----:R-:W-:-:S11]  /*9c70*/  LOP3.LUT R16, R2, 0xc00, RZ, 0xfc, !PT ;  /* 0x00000c0002107812 */ /* 0x001fd600078efcff */
        /* <DEDUP_REMOVED lines=87> */
[----:B0-----:R-:W-:Y:S01]  /*a1f0*/  @!P1 STG.E desc[UR6][R8.64+0x4e00], R15 ;  /* 0x004e000f08009986 */ /* 0x001fe2000c101906 */
[----:B------:R-:W-:-:S03]  /*a200*/  NOP ;  /* 0x0000000000007918 */ /* 0x000fc60000000000 */
[----:B------:R-:W0:Y:S01]  /*a210*/  LDS.64 R4, [R7+0x6600] ;  /* 0x0066000007047984 */ /* 0x000e220000000a00 */
[----:B------:R-:W-:-:S13]  /*a220*/  ISETP.GE.AND P1, PT, R10, R23, PT ;  /* 0x000000170a00720c */ /* 0x000fda0003f26270 */
[----:B------:R-:W1:Y:S01]  /*a230*/  @!P1 LDS R3, [R22+0x5400] ;  /* 0x0054000016039984 */ /* 0x000e620000000800 */
[----:B------:R-:W2:Y:S01]  /*a240*/  @!P1 LDC.64 R10, c[0x0][0x3b0] ;  /* 0x0000ec00ff0a9b82 */ /* 0x000ea20000000a00 */
[----:B0-----:R-:W-:-:S05]  /*a250*/  @!P1 IADD3 R4, P0, PT, R4, R2, RZ ;  /* 0x0000000204049210 */ /* 0x001fca0007f1e0ff */
[----:B------:R-:W-:Y:S01]  /*a260*/  @!P1 IMAD.X R5, RZ, RZ, R5, P0 ;  /* 0x000000ffff059224 */ /* 0x000fe200000e0605 */
[----:B--2---:R-:W-:-:S04]  /*a270*/  @!P1 LEA R10, P0, R4, R10, 0x2 ;  /* 0x0000000a040a9211 */ /* 0x004fc800078010ff */
[----:B------:R-:W-:-:S05]  /*a280*/  @!P1 LEA.HI.X R11, R4, R11, R5, 0x2, P0 ;  /* 0x0000000b040b9211 */ /* 0x000fca00000f1405 */
[----:B-1----:R-:W-:Y:S01]  /*a290*/  @!P1 STG.E desc[UR6][R10.64+0x5400], R3 ;  /* 0x005400030a009986 */ /* 0x002fe2000c101906 */
        /* <DEDUP_REMOVED lines=8> */
[----:B------:R-:W-:Y:S02]  /*a320*/  @!P1 LEA.HI.X R7, R4, R7, R5, 0x2, P0 ;  /* 0x0000000704079211 */ /* 0x000fe400000f1405 */
[----:B------:R-:W-:Y:S02]  /*a330*/  LEA R5, R0, UR4, 0x3 ;  /* 0x0000000400057c11 */ /* 0x000fe4000f8e18ff */
[----:B------:R-:W-:Y:S01]  /*a340*/  LOP3.LUT R0, R2, 0x1800, RZ, 0xfc, !PT ;  /* 0x0000180002007812 */ /* 0x000fe200078efcff */
[----:B-1----:R-:W-:Y:S01]  /*a350*/  @!P1 STG.E desc[UR6][R6.64+0x5a00], R9 ;  /* 0x005a000906009986 */ /* 0x002fe2000c101906 */
[----:B------:R-:W-:-:S03]  /*a360*/  NOP ;  /* 0x0000000000007918 */ /* 0x000fc60000000000 */
[----:B------:R-:W0:Y:S01]  /*a370*/  LDS.64 R4, [R5+0x6600] ;  /* 0x0066000005047984 */ /* 0x000e220000000a00 */
[----:B------:R-:W-:-:S13]  /*a380*/  ISETP.GE.AND P1, PT, R0, R23, PT ;  /* 0x000000170000720c */ /* 0x000fda0003f26270 */
[----:B------:R-:W1:Y:S01]  /*a390*/  @!P1 LDS R11, [R22+0x6000] ;  /* 0x00600000160b9984 */ /* 0x000e620000000800 */
[----:B------:R-:W2:Y:S01]  /*a3a0*/  @!P1 LDC.64 R12, c[0x0][0x3b0] ;  /* 0x0000ec00ff0c9b82 */ /* 0x000ea20000000a00 */
[----:B0-----:R-:W-:-:S05]  /*a3b0*/  IADD3 R0, P0, PT, R4, R2, RZ ;  /* 0x0000000204007210 */ /* 0x001fca0007f1e0ff */
[----:B------:R-:W-:Y:S01]  /*a3c0*/  IMAD.X R4, RZ, RZ, R5, P0 ;  /* 0x000000ffff047224 */ /* 0x000fe200000e0605 */
[----:B--2---:R-:W-:-:S04]  /*a3d0*/  @!P1 LEA R2, P0, R0, R12, 0x2 ;  /* 0x0000000c00029211 */ /* 0x004fc800078010ff */
[----:B------:R-:W-:-:S05]  /*a3e0*/  @!P1 LEA.HI.X R3, R0, R13, R4, 0x2, P0 ;  /* 0x0000000d00039211 */ /* 0x000fca00000f1404 */
[----:B-1----:R-:W-:Y:S01]  /*a3f0*/  @!P1 STG.E desc[UR6][R2.64+0x6000], R11 ;  /* 0x0060000b02009986 */ /* 0x002fe2000c101906 */
[----:B------:R-:W-:Y:S01]  /*a400*/  NOP ;  /* 0x0000000000007918 */ /* 0x000fe20000000000 */
[----:B------:R-:W-:Y:S05]  /*a410*/  EXIT ;  /* 0x000000000000794d */ /* 0x000fea0003800000 */
.L_x_30:
[----:B------:R-:W-:Y:S02]  /*a420*/  IMAD.MOV.U32 R58, RZ, RZ, R39 ;  /* 0x000000ffff3a7224 */ /* 0x000fe400078e0027 */
[----:B------:R-:W-:Y:S02]  /*a430*/  IMAD.MOV.U32 R49, RZ, RZ, 0x1 ;  /* 0x00000001ff317424 */ /* 0x000fe400078e00ff */
[----:B------:R-:W-:Y:S02]  /*a440*/  IMAD.MOV.U32 R60, RZ, RZ, RZ ;  /* 0x000000ffff3c7224 */ /* 0x000fe400078e00ff */
[----:B------:R-:W-:-:S07]  /*a450*/  IMAD.MOV.U32 R47, RZ, RZ, -0x1 ;  /* 0xffffffffff2f7424 */ /* 0x000fce00078e00ff */
[----:B------:R-:W-:Y:S05]  /*a460*/  WARPSYNC.COLLECTIVE R47, `(.L_x_115) ;  /* 0x000000002f087348 */ /* 0x000fea0003c00000 */
[----:B------:R0:W1:Y:S02]  /*a470*/  SHFL.UP P0, R46, R58, R49, R60 ;  /* 0x040000313a2e7389 */ /* 0x000064000000003c */
[----:B01----:R-:W-:Y:S05]  /*a480*/  ENDCOLLECTIVE ;  /* 0x000000000000791b */ /* 0x003fea0003800000 */
.L_x_115:
[----:B------:R-:W-:Y:S02]  /*a490*/  IMAD.MOV.U32 R49, RZ, RZ, 0x2 ;  /* 0x00000002ff317424 */ /* 0x000fe400078e00ff */
[----:B------:R-:W-:-:S04]  /*a4a0*/  IMAD.MOV.U32 R40, RZ, RZ, R46 ;  /* 0x000000ffff287224 */ /* 0x000fc800078e002e */
[----:B------:R-:W-:-:S04]  /*a4b0*/  @P0 IMAD.IADD R40, R39, 0x1, R40 ;  /* 0x0000000127280824 */ /* 0x000fc800078e0228 */
[----:B------:R-:W-:-:S07]  /*a4c0*/  IMAD.MOV.U32 R58, RZ, RZ, R40 ;  /* 0x000000ffff3a7224 */ /* 0x000fce00078e0028 */
[----:B------:R-:W-:Y:S05]  /*a4d0*/  WARPSYNC.COLLECTIVE R47, `(.L_x_116) ;  /* 0x000000002f087348 */ /* 0x000fea0003c00000 */
[----:B------:R0:W1:Y:S02]  /*a4e0*/  SHFL.UP P0, R46, R58, R49, R60 ;  /* 0x040000313a2e7389 */ /* 0x000064000000003c */
[----:B01----:R-:W-:Y:S05]  /*a4f0*/  ENDCOLLECTIVE ;  /* 0x000000000000791b */ /* 0x003fea0003800000 */
.L_x_116:
[----:B------:R-:W-:Y:S02]  /*a500*/  IMAD.MOV.U32 R49, RZ, RZ, 0x4 ;  /* 0x00000004ff317424 */ /* 0x000fe400078e00ff */
[----:B------:R-:W-:-:S04]  /*a510*/  IMAD.MOV.U32 R43, RZ, RZ, R46 ;  /* 0x000000ffff2b7224 */ /* 0x000fc800078e002e */
[----:B------:R-:W-:-:S04]  /*a520*/  @P0 IMAD.IADD R43, R40, 0x1, R43 ;  /* 0x00000001282b0824 */ /* 0x000fc800078e022b */
[----:B------:R-:W-:-:S07]  /*a530*/  IMAD.MOV.U32 R58, RZ, RZ, R43 ;  /* 0x000000ffff3a7224 */ /* 0x000fce00078e002b */
[----:B------:R-:W-:Y:S05]  /*a540*/  WARPSYNC.COLLECTIVE R47, `(.L_x_117) ;  /* 0x000000002f087348 */ /* 0x000fea0003c00000 */
[----:B------:R0:W1:Y:S02]  /*a550*/  SHFL.UP P0, R46, R58, R49, R60 ;  /* 0x040000313a2e7389 */ /* 0x000064000000003c */
[----:B01----:R-:W-:Y:S05]  /*a560*/  ENDCOLLECTIVE ;  /* 0x000000000000791b */ /* 0x003fea0003800000 */
.L_x_117:
[----:B------:R-:W-:Y:S02]  /*a570*/  IMAD.MOV.U32 R49, RZ, RZ, 0x8 ;  /* 0x00000008ff317424 */ /* 0x000fe400078e00ff */
[----:B------:R-:W-:-:S04]  /*a580*/  IMAD.MOV.U32 R44, RZ, RZ, R46 ;  /* 0x000000ffff2c7224 */ /* 0x000fc800078e002e */
[----:B------:R-:W-:-:S04]  /*a590*/  @P0 IMAD.IADD R44, R43, 0x1, R44 ;  /* 0x000000012b2c0824 */ /* 0x000fc800078e022c */
[----:B------:R-:W-:-:S07]  /*a5a0*/  IMAD.MOV.U32 R58, RZ, RZ, R44 ;  /* 0x000000ffff3a7224 */ /* 0x000fce00078e002c */
[----:B------:R-:W-:Y:S05]  /*a5b0*/  WARPSYNC.COLLECTIVE R47, `(.L_x_118) ;  /* 0x000000002f087348 */ /* 0x000fea0003c00000 */
[----:B------:R0:W1:Y:S02]  /*a5c0*/  SHFL.UP P0, R46, R58, R49, R60 ;  /* 0x040000313a2e7389 */ /* 0x000064000000003c */
[----:B01----:R-:W-:Y:S05]  /*a5d0*/  ENDCOLLECTIVE ;  /* 0x000000000000791b */ /* 0x003fea0003800000 */
.L_x_118:
[----:B------:R-:W-:Y:S02]  /*a5e0*/  IMAD.MOV.U32 R49, RZ, RZ, 0x10 ;  /* 0x00000010ff317424 */ /* 0x000fe400078e00ff */
[----:B------:R-:W-:-:S04]  /*a5f0*/  IMAD.MOV.U32 R45, RZ, RZ, R46 ;  /* 0x000000ffff2d7224 */ /* 0x000fc800078e002e */
[----:B------:R-:W-:-:S04]  /*a600*/  @P0 IMAD.IADD R45, R44, 0x1, R45 ;  /* 0x000000012c2d0824 */ /* 0x000fc800078e022d */
[----:B------:R-:W-:-:S07]  /*a610*/  IMAD.MOV.U32 R58, RZ, RZ, R45 ;  /* 0x000000ffff3a7224 */ /* 0x000fce00078e002d */
[----:B------:R-:W-:Y:S05]  /*a620*/  WARPSYNC.COLLECTIVE R47, `(.L_x_119) ;  /* 0x000000002f087348 */ /* 0x000fea0003c00000 */
[----:B------:R0:W1:Y:S02]  /*a630*/  SHFL.UP P0, R46, R58, R49, R60 ;  /* 0x040000313a2e7389 */ /* 0x000064000000003c */
[----:B01----:R-:W-:Y:S05]  /*a640*/  ENDCOLLECTIVE ;  /* 0x000000000000791b */ /* 0x003fea0003800000 */
.L_x_119:
[----:B------:R-:W-:Y:S05]  /*a650*/  BRA `(.L_x_120) ;  /* 0xffffff8400407947 */ /* 0x000fea000383ffff */
.L_x_121:
[----:B------:R-:W-:-:S00]  /*a660*/  BRA `(.L_x_121) ;  /* 0xfffffffc00fc7947 */ /* 0x000fc0000383ffff */
[----:B------:R-:W-:-:S00]  /*a670*/  NOP ;  /* 0x0000000000007918 */ /* 0x000fc00000000000 */
        /* <DEDUP_REMOVED lines=8> */
.L_x_459:


//--------------------- .text._ZN3cub18CUB_300001_SM_10006detail10radix_sort33DeviceRadixSortExclusiveSumKernelINS1_5radix10policy_hubIiiyE10Policy1000EyEEvPT0_ --------------------------
	.section	.text._ZN3cub18CUB_300001_SM_10006detail10radix_sort33DeviceRadixSortExclusiveSumKernelINS1_5radix10policy_hubIiiyE10Policy1000EyEEvPT0_,"ax",@progbits
	.align	128
        .global         _ZN3cub18CUB_300001_SM_10006detail10radix_sort33DeviceRadixSortExclusiveSumKernelINS1_5radix10policy_hubIiiyE10Policy1000EyEEvPT0_
        .type           _ZN3cub18CUB_300001_SM_10006detail10radix_sort33DeviceRadixSortExclusiveSumKernelINS1_5radix10policy_hubIiiyE10Policy1000EyEEvPT0_,@function
        .size           _ZN3cub18CUB_300001_SM_10006detail10radix_sort33DeviceRadixSortExclusiveSumKernelINS1_5radix10policy_hubIiiyE10Policy1000EyEEvPT0_,(.L_x_460 - _ZN3cub18CUB_300001_SM_10006detail10radix_sort33DeviceRadixSortExclusiveSumKernelINS1_5radix10policy_hubIiiyE10Policy1000EyEEvPT0_)
        .other          _ZN3cub18CUB_300001_SM_10006detail10radix_sort33DeviceRadixSortExclusiveSumKernelINS1_5radix10policy_hubIiiyE10Policy1000EyEEvPT0_,@"STO_CUDA_ENTRY STV_DEFAULT"
_ZN3cub18CUB_300001_SM_10006detail10radix_sort33DeviceRadixSortExclusiveSumKernelINS1_5radix10policy_hubIiiyE10Policy1000EyEEvPT0_:
.text._ZN3cub18CUB_300001_SM_10006detail10radix_sort33DeviceRadixSortExclusiveSumKernelINS1_5radix10policy_hubIiiyE10Policy1000EyEEvPT0_:
[----:B------:R-:W-:Y:S01]  /*0000*/  LDC R1, c[0x0][0x37c] ;  /* 0x0000df00ff017b82 */ /* 0x000fe20000000800 */
[----:B------:R-:W0:Y:S07]  /*0010*/  S2R R18, SR_TID.X ;  /* 0x0000000000127919 */ /* 0x000e2e0000002100 */
[----:B------:R-:W1:Y:S01]  /*0020*/  LDC.64 R16, c[0x0][0x380] ;  /* 0x0000e000ff107b82 */ /* 0x000e620000000a00 */
[----:B------:R-:W2:Y:S01]  /*0030*/  LDCU.64 UR4, c[0x0][0x358] ;  /* 0x00006b00ff0477ac */ /* 0x000ea20008000a00 */
[----:B------:R-:W3:Y:S01]  /*0040*/  S2R R5, SR_CTAID.X ;  /* 0x0000000000057919 */ /* 0x000ee20000002500 */
[----:B0-----:R-:W-:Y:S01]  /*0050*/  ISETP.GT.U32.AND P1, PT, R18, 0xff, PT ;  /* 0x000000ff1200780c */ /* 0x001fe20003f24070 */
[----:B---3--:R-:W-:-:S04]  /*0060*/  IMAD R5, R5, 0x100, R18 ;  /* 0x0000010005057824 */ /* 0x008fc800078e0212 */
[----:B-1----:R-:W-:-:S08]  /*0070*/  IMAD.WIDE R16, R5, 0x8, R16 ;  /* 0x0000000805107825 */ /* 0x002fd000078e0210 */
[----:B--2---:R-:W2:Y:S01]  /*0080*/  @!P1 LDG.E.64 R2, desc[UR4][R16.64] ;  /* 0x0000000410029981 */ /* 0x004ea2000c1e1b00 */
[----:B------:R-:W-:Y:S02]  /*0090*/  MOV R0, 0x400 ;  /* 0x0000040000007802 */ /* 0x000fe40000000f00 */
[C---:B------:R-:W-:Y:S01]  /*00a0*/  ISETP.GT.U32.AND P0, PT, R18.reuse, 0x1f, PT ;  /* 0x0000001f1200780c */ /* 0x040fe20003f04070 */
[----:B------:R-:W0:Y:S02]  /*00b0*/  S2R R5, SR_CgaCtaId ;  /* 0x0000000000057919 */ /* 0x000e240000008800 */
[----:B0-----:R-:W-:Y:S02]  /*00c0*/  LEA R5, R5, R0, 0x18 ;  /* 0x0000000005057211 */ /* 0x001fe400078ec0ff */
[----:B------:R-:W-:-:S05]  /*00d0*/  LEA.HI R0, R18, R18, RZ, 0x1d ;  /* 0x0000001212007211 */ /* 0x000fca00078fe8ff */
[----:B------:R-:W-:-:S05]  /*00e0*/  IMAD R0, R0, 0x8, R5 ;  /* 0x0000000800007824 */ /* 0x000fca00078e0205 */
[----:B--2---:R0:W-:Y:S01]  /*00f0*/  STS.64 [R0+0x10], R2 ;  /* 0x0000100200007388 */ /* 0x0041e20000000a00 */
[----:B------:R-:W-:Y:S06]  /*0100*/  BAR.SYNC.DEFER_BLOCKING 0x0 ;  /* 0x0000000000007b1d */ /* 0x000fec0000010000 */
[----:B------:R-:W-:Y:S05]  /*0110*/  @P0 BRA `(.L_x_122) ;  /* 0x0000000400240947 */ /* 0x000fea0003800000 */
[----:B------:R-:W-:Y:S01]  /*0120*/  IMAD R18, R18, 0x48, R5 ;  /* 0x0000004812127824 */ /* 0x000fe200078e0205 */
[----:B------:R-:W-:-:S04]  /*0130*/  UMOV UR6, 0xffffffff ;  /* 0xffffffff00067882 */ /* 0x000fc80000000000 */
[----:B------:R-:W-:Y:S04]  /*0140*/  LDS.64 R14, [R18+0x10] ;  /* 0x00001000120e7984 */ /* 0x000fe80000000a00 */
[----:B------:R-:W-:Y:S04]  /*0150*/  LDS.64 R12, [R18+0x18] ;  /* 0x00001800120c7984 */ /* 0x000fe80000000a00 */
[----:B------:R-:W1:Y:S04]  /*0160*/  LDS.64 R10, [R18+0x20] ;  /* 0x00002000120a7984 */ /* 0x000e680000000a00 */
[----:B------:R-:W-:Y:S04]  /*0170*/  LDS.64 R8, [R18+0x28] ;  /* 0x0000280012087984 */ /* 0x000fe80000000a00 */
[----:B------:R-:W2:Y:S04]  /*0180*/  LDS.64 R6, [R18+0x30] ;  /* 0x0000300012067984 */ /* 0x000ea80000000a00 */
[----:B------:R-:W-:Y:S04]  /*0190*/  LDS.64 R4, [R18+0x38] ;  /* 0x0000380012047984 */ /* 0x000fe80000000a00 */
[----:B0-----:R-:W0:Y:S04]  /*01a0*/  LDS.64 R2, [R18+0x40] ;  /* 0x0000400012027984 */ /* 0x001e280000000a00 */
[----:B------:R-:W3:Y:S01]  /*01b0*/  LDS.64 R20, [R18+0x48] ;  /* 0x0000480012147984 */ /* 0x000ee20000000a00 */
[----:B-1----:R-:W-:-:S04]  /*01c0*/  IADD3 R19, P3, P4, R10, R12, R14 ;  /* 0x0000000c0a137210 */ /* 0x002fc80007c7e00e */
[----:B------:R-:W-:Y:S02]  /*01d0*/  IADD3.X R23, PT, PT, R11, R13, R15, P3, P4 ;  /* 0x0000000d0b177210 */ /* 0x000fe40001fe840f */
[----:B--2---:R-:W-:-:S04]  /*01e0*/  IADD3 R19, P0, P2, R6, R19, R8 ;  /* 0x0000001306137210 */ /* 0x004fc80007a1e008 */
[----:B------:R-:W-:Y:S02]  /*01f0*/  IADD3.X R23, PT, PT, R7, R23, R9, P0, P2 ;  /* 0x0000001707177210 */ /* 0x000fe400007e4409 */
[----:B0-----:R-:W-:-:S04]  /*0200*/  IADD3 R19, P3, P4, R2, R19, R4 ;  /* 0x0000001302137210 */ /* 0x001fc80007c7e004 */
[----:B---3--:R-:W-:Y:S02]  /*0210*/  IADD3 R20, P0, PT, R20, R19, RZ ;  /* 0x0000001314147210 */ /* 0x008fe40007f1e0ff */
[----:B------:R-:W-:-:S05]  /*0220*/  IADD3.X R19, PT, PT, R3, R23, R5, P3, P4 ;  /* 0x0000001703137210 */ /* 0x000fca0001fe8405 */
[----:B------:R-:W-:Y:S01]  /*0230*/  IMAD.X R19, R21, 0x1, R19, P0 ;  /* 0x0000000115137824 */ /* 0x000fe200000e0613 */
[----:B------:R-:W-:Y:S06]  /*0240*/  BRA.DIV UR6, `(.L_x_123) ;  /* 0x0000000206f07947 */ /* 0x000fec000b800000 */
[----:B------:R-:W0:Y:S04]  /*0250*/  SHFL.UP PT, R27, R20, 0x1, RZ ;  /* 0x04200000141b7989 */ /* 0x000e2800000e00ff */
[----:B------:R-:W1:Y:S01]  /*0260*/  SHFL.UP P0, R25, R19, 0x1, RZ ;  /* 0x0420000013197989 */ /* 0x000e6200000000ff */
[----:B0-----:R-:W-:-:S04]  /*0270*/  IADD3 R22, P2, PT, R27, R20, RZ ;  /* 0x000000141b167210 */ /* 0x001fc80007f5e0ff */
[----:B-1----:R-:W-:Y:S01]  /*0280*/  SEL R27, R22, R27, P0 ;  /* 0x0000001b161b7207 */ /* 0x002fe20000000000 */
[----:B------:R-:W-:-:S04]  /*0290*/  IMAD.X R26, R25, 0x1, R19, P2 ;  /* 0x00000001191a7824 */ /* 0x000fc800010e0613 */
[----:B------:R-:W0:Y:S01]  /*02a0*/  SHFL.UP PT, R28, R27, 0x2, RZ ;  /* 0x044000001b1c7989 */ /* 0x000e2200000e00ff */
[----:B------:R-:W-:-:S05]  /*02b0*/  SEL R26, R26, R25, P0 ;  /* 0x000000191a1a7207 */ /* 0x000fca0000000000 */
[----:B------:R-:W1:Y:S01]  /*02c0*/  SHFL.UP P0, R25, R26, 0x2, RZ ;  /* 0x044000001a197989 */ /* 0x000e6200000000ff */
[----:B0-----:R-:W-:-:S05]  /*02d0*/  IADD3 R21, P2, PT, R28, R27, RZ ;  /* 0x0000001b1c157210 */ /* 0x001fca0007f5e0ff */
[----:B-1----:R-:W-:Y:S01]  /*02e0*/  IMAD.X R22, R25, 0x1, R26, P2 ;  /* 0x0000000119167824 */ /* 0x002fe200010e061a */
[----:B------:R-:W-:-:S04]  /*02f0*/  SEL R28, R21, R28, P0 ;  /* 0x0000001c151c7207 */ /* 0x000fc80000000000 */
[----:B------:R-:W-:Y:S01]  /*0300*/  SEL R29, R22, R25, P0 ;  /* 0x00000019161d7207 */ /* 0x000fe20000000000 */
        /* <DEDUP_REMOVED lines=12> */
[----:B------:R0:W1:Y:S04]  /*03d0*/  SHFL.UP PT, R28, R27, 0x10, RZ ;  /* 0x060000001b1c7989 */ /* 0x00006800000e00ff */
[----:B------:R0:W2:Y:S02]  /*03e0*/  SHFL.UP P0, R25, R26, 0x10, RZ ;  /* 0x060000001a197989 */ /* 0x0000a400000000ff */
.L_x_134:
[----:B-1----:R-:W-:-:S04]  /*03f0*/  IADD3 R21, P2, PT, R28, R27, RZ ;  /* 0x0000001b1c157210 */ /* 0x002fc80007f5e0ff */
[----:B--2---:R-:W-:Y:S01]  /*0400*/  SEL R21, R21, R28, P0 ;  /* 0x0000001c15157207 */ /* 0x004fe20000000000 */
[----:B------:R-:W-:-:S05]  /*0410*/  IMAD.X R22, R25, 0x1, R26, P2 ;  /* 0x0000000119167824 */ /* 0x000fca00010e061a */
[----:B------:R-:W-:Y:S02]  /*0420*/  SEL R22, R22, R25, P0 ;  /* 0x0000001916167207 */ /* 0x000fe40000000000 */
[----:B------:R-:W-:-:S05]  /*0430*/  IADD3 R20, P0, PT, R21, -R20, RZ ;  /* 0x8000001415147210 */ /* 0x000fca0007f1e0ff */
[----:B------:R-:W-:Y:S01]  /*0440*/  IMAD.X R21, R22, 0x1, ~R19, P0 ;  /* 0x0000000116157824 */ /* 0x000fe200000e0e13 */
[----:B------:R-:W-:-:S04]  /*0450*/  IADD3 R14, P0, PT, R14, R20, RZ ;  /* 0x000000140e0e7210 */ /* 0x000fc80007f1e0ff */
[----:B------:R1:W-:Y:S01]  /*0460*/  STS.64 [R18+0x10], R20 ;  /* 0x0000101412007388 */ /* 0x0003e20000000a00 */
[----:B------:R-:W-:Y:S01]  /*0470*/  IMAD.X R15, R15, 0x1, R21, P0 ;  /* 0x000000010f0f7824 */ /* 0x000fe200000e0615 */
        /* <DEDUP_REMOVED lines=17> */
[----:B------:R-:W-:-:S05]  /*0590*/  IMAD.X R3, R3, 0x1, R5, P0 ;  /* 0x0000000103037824 */ /* 0x000fca00000e0605 */
[----:B------:R1:W-:Y:S03]  /*05a0*/  STS.64 [R18+0x48], R2 ;  /* 0x0000480212007388 */ /* 0x0003e60000000a00 */
.L_x_122:
[----:B------:R-:W-:Y:S05]  /*05b0*/  WARPSYNC.ALL ;  /* 0x0000000000007948 */ /* 0x000fea0003800000 */
[----:B------:R-:W-:Y:S06]  /*05c0*/  BAR.SYNC.DEFER_BLOCKING 0x0 ;  /* 0x0000000000007b1d */ /* 0x000fec0000010000 */
[----:B------:R-:W-:Y:S05]  /*05d0*/  @P1 EXIT ;  /* 0x000000000000194d */ /* 0x000fea0003800000 */
[----:B01----:R-:W0:Y:S04]  /*05e0*/  LDS.64 R2, [R0+0x10] ;  /* 0x0000100000027984 */ /* 0x003e280000000a00 */
[----:B0-----:R-:W-:Y:S01]  /*05f0*/  STG.E.64 desc[UR4][R16.64], R2 ;  /* 0x0000000210007986 */ /* 0x001fe2000c101b04 */
[----:B------:R-:W-:Y:S05]  /*0600*/  EXIT ;  /* 0x000000000000794d */ /* 0x000fea0003800000 */
.L_x_123:
[----:B------:R-:W-:Y:S02]  /*0610*/  IMAD.MOV.U32 R24, RZ, RZ, R20 ;  /* 0x000000ffff187224 */ /* 0x000fe400078e0014 */
[----:B------:R-:W-:Y:S02]  /*0620*/  IMAD.MOV.U32 R23, RZ, RZ, 0x1 ;  /* 0x00000001ff177424 */ /* 0x000fe400078e00ff */
[----:B------:R-:W-:Y:S02]  /*0630*/  IMAD.MOV.U32 R22, RZ, RZ, RZ ;  /* 0x000000ffff167224 */ /* 0x000fe400078e00ff */
[----:B------:R-:W-:-:S07]  /*0640*/  IMAD.MOV.U32 R21, RZ, RZ, -0x1 ;  /* 0xffffffffff157424 */ /* 0x000fce00078e00ff */
[----:B------:R-:W-:Y:S05]  /*0650*/  WARPSYNC.COLLECTIVE R21, `(.L_x_124) ;  /* 0x0000000015087348 */ /* 0x000fea0003c00000 */
[----:B------:R0:W1:Y:S02]  /*0660*/  SHFL.UP P0, R25, R24, R23, R22 ;  /* 0x0400001718197389 */ /* 0x0000640000000016 */
[----:B01----:R-:W-:Y:S05]  /*0670*/  ENDCOLLECTIVE ;  /* 0x000000000000791b */ /* 0x003fea0003800000 */
.L_x_124:
[----:B------:R-:W-:Y:S02]  /*0680*/  IMAD.MOV.U32 R24, RZ, RZ, R19 ;  /* 0x000000ffff187224 */ /* 0x000fe400078e0013 */
[----:B------:R-:W-:-:S07]  /*0690*/  IMAD.MOV.U32 R27, RZ, RZ, R25 ;  /* 0x000000ffff1b7224 */ /* 0x000fce00078e0019 */
[----:B------:R-:W-:Y:S05]  /*06a0*/  WARPSYNC.COLLECTIVE R21, `(.L_x_125) ;  /* 0x0000000015087348 */ /* 0x000fea0003c00000 */
[----:B------:R0:W1:Y:S02]  /*06b0*/  SHFL.UP P0, R25, R24, R23, R22 ;  /* 0x0400001718197389 */ /* 0x0000640000000016 */
[----:B01----:R-:W-:Y:S05]  /*06c0*/  ENDCOLLECTIVE ;  /* 0x000000000000791b */ /* 0x003fea0003800000 */
.L_x_125:
[----:B------:R-:W-:Y:S01]  /*06d0*/  IADD3 R26, P2, PT, R27, R20, RZ ;  /* 0x000000141b1a7210 */ /* 0x000fe20007f5e0ff */
[----:B------:R-:W-:-:S03]  /*06e0*/  IMAD.MOV.U32 R23, RZ, RZ, 0x2 ;  /* 0x00000002ff177424 */ /* 0x000fc600078e00ff */
[----:B------:R-:W-:Y:S01]  /*06f0*/  SEL R27, R26, R27, P0 ;  /* 0x0000001b1a1b7207 */ /* 0x000fe20000000000 */
[----:B------:R-:W-:-:S04]  /*0700*/  IMAD.X R26, R25, 0x1, R19, P2 ;  /* 0x00000001191a7824 */ /* 0x000fc800010e0613 */
[----:B------:R-:W-:Y:S01]  /*0710*/  IMAD.MOV.U32 R24, RZ, RZ, R27 ;  /* 0x000000ffff187224 */ /* 0x000fe200078e001b */
[----:B------:R-:W-:-:S07]  /*0720*/  SEL R26, R26, R25, P0 ;  /* 0x000000191a1a7207 */ /* 0x000fce0000000000 */
[----:B------:R-:W-:Y:S05]  /*0730*/  WARPSYNC.COLLECTIVE R21, `(.L_x_126) ;  /* 0x0000000015087348 */ /* 0x000fea0003c00000 */
[----:B------:R0:W1:Y:S02]  /*0740*/  SHFL.UP P0, R25, R24, R23, R22 ;  /* 0x0400001718197389 */ /* 0x0000640000000016 */
[----:B01----:R-:W-:Y:S05]  /*0750*/  ENDCOLLECTIVE ;  /* 0x000000000000791b */ /* 0x003fea0003800000 */
.L_x_126:
[----:B------:R-:W-:Y:S02]  /*0760*/  IMAD.MOV.U32 R24, RZ, RZ, R26 ;  /* 0x000000ffff187224 */ /* 0x000fe400078e001a */
[----:B------:R-:W-:-:S07]  /*0770*/  IMAD.MOV.U32 R28, RZ, RZ, R25 ;  /* 0x000000ffff1c7224 */ /* 0x000fce00078e0019 */
[----:B------:R-:W-:Y:S05]  /*0780*/  WARPSYNC.COLLECTIVE R21, `(.L_x_127) ;  /* 0x0000000015087348 */ /* 0x000fea0003c00000 */
[----:B------:R0:W1:Y:S02]  /*0790*/  SHFL.UP P0, R25, R24, R23, R22 ;  /* 0x0400001718197389 */ /* 0x0000640000000016 */
[----:B01----:R-:W-:Y:S05]  /*07a0*/  ENDCOLLECTIVE ;  /* 0x000000000000791b */ /* 0x003fea0003800000 */
.L_x_127:
        /* <DEDUP_REMOVED lines=9> */
.L_x_128:
[----:B------:R-:W-:Y:S02]  /*0840*/  IMAD.MOV.U32 R24, RZ, RZ, R29 ;  /* 0x000000ffff187224 */ /* 0x000fe400078e001d */
[----:B------:R-:W-:-:S07]  /*0850*/  IMAD.MOV.U32 R27, RZ, RZ, R25 ;  /* 0x000000ffff1b7224 */ /* 0x000fce00078e0019 */
[----:B------:R-:W-:Y:S05]  /*0860*/  WARPSYNC.COLLECTIVE R21, `(.L_x_129) ;  /* 0x0000000015087348 */ /* 0x000fea0003c00000 */
[----:B------:R0:W1:Y:S02]  /*0870*/  SHFL.UP P0, R25, R24, R23, R22 ;  /* 0x0400001718197389 */ /* 0x0000640000000016 */
[----:B01----:R-:W-:Y:S05]  /*0880*/  ENDCOLLECTIVE ;  /* 0x000000000000791b */ /* 0x003fea0003800000 */
.L_x_129:
        /* <DEDUP_REMOVED lines=9> */
.L_x_130:
[----:B------:R-:W-:Y:S02]  /*0920*/  IMAD.MOV.U32 R24, RZ, RZ, R29 ;  /* 0x000000ffff187224 */ /* 0x000fe400078e001d */
[----:B------:R-:W-:-:S07]  /*0930*/  IMAD.MOV.U32 R27, RZ, RZ, R25 ;  /* 0x000000ffff1b7224 */ /* 0x000fce00078e0019 */
[----:B------:R-:W-:Y:S05]  /*0940*/  WARPSYNC.COLLECTIVE R21, `(.L_x_131) ;  /* 0x0000000015087348 */ /* 0x000fea0003c00000 */
[----:B------:R0:W1:Y:S02]  /*0950*/  SHFL.UP P0, R25, R24, R23, R22 ;  /* 0x0400001718197389 */ /* 0x0000640000000016 */
[----:B01----:R-:W-:Y:S05]  /*0960*/  ENDCOLLECTIVE ;  /* 0x000000000000791b */ /* 0x003fea0003800000 */
.L_x_131:
        /* <DEDUP_REMOVED lines=9> */
.L_x_132:
[----:B------:R-:W-:Y:S02]  /*0a00*/  IMAD.MOV.U32 R24, RZ, RZ, R26 ;  /* 0x000000ffff187224 */ /* 0x000fe400078e001a */
[----:B------:R-:W-:-:S07]  /*0a10*/  IMAD.MOV.U32 R28, RZ, RZ, R25 ;  /* 0x000000ffff1c7224 */ /* 0x000fce00078e0019 */
[----:B------:R-:W-:Y:S05]  /*0a20*/  WARPSYNC.COLLECTIVE R21, `(.L_x_133) ;  /* 0x0000000015087348 */ /* 0x000fea0003c00000 */
[----:B------:R0:W1:Y:S02]  /*0a30*/  SHFL.UP P0, R25, R24, R23, R22 ;  /* 0x0400001718197389 */ /* 0x0000640000000016 */
[----:B01----:R-:W-:Y:S05]  /*0a40*/  ENDCOLLECTIVE ;  /* 0x000000000000791b */ /* 0x003fea0003800000 */
.L_x_133:
[----:B------:R-:W-:Y:S05]  /*0a50*/  BRA `(.L_x_134) ;  /* 0xfffffff800647947 */ /* 0x000fea000383ffff */
.L_x_135:
        /* <DEDUP_REMOVED lines=10> */
.L_x_460:


//--------------------- .text._ZN3cub18CUB_300001_SM_10006detail10radix_sort30DeviceRadixSortHistogramKernelINS1_5radix10policy_hubIiiyE10Policy1000ELNS0_9SortOrderE0EiyNS1_21identity_decomposer_tEEEvPT2_PKT1_SA_iiT3_ --------------------------
	.section	.text._ZN3cub18CUB_300001_SM_10006detail10radix_sort30DeviceRadixSortHistogramKernelINS1_5radix10policy_hubIiiyE10Policy1000ELNS0_9SortOrderE0EiyNS1_21identity_decomposer_tEEEvPT2_PKT1_SA_iiT3_,"ax",@progbits
	.align	128
        .global         _ZN3cub18CUB_300001_SM_10006detail10radix_sort30DeviceRadixSortHistogramKernelINS1_5radix10policy_hubIiiyE10Policy1000ELNS0_9SortOrderE0EiyNS1_21identity_decomposer_tEEEvPT2_PKT1_SA_iiT3_
        .type           _ZN3cub18CUB_300001_SM_10006detail10radix_sort30DeviceRadixSortHistogramKernelINS1_5radix10policy_hubIiiyE10Policy1000ELNS0_9SortOrderE0EiyNS1_21identity_decomposer_tEEEvPT2_PKT1_SA_iiT3_,@function
        .size           _ZN3cub18CUB_300001_SM_10006detail10radix_sort30DeviceRadixSortHistogramKernelINS1_5radix10policy_hubIiiyE10Policy1000ELNS0_9SortOrderE0EiyNS1_21identity_decomposer_tEEEvPT2_PKT1_SA_iiT3_,(.L_x_461 - _ZN3cub18CUB_300001_SM_10006detail10radix_sort30DeviceRadixSortHistogramKernelINS1_5radix10policy_hubIiiyE10Policy1000ELNS0_9SortOrderE0EiyNS1_21identity_decomposer_tEEEvPT2_PKT1_SA_iiT3_)
        .other          _ZN3cub18CUB_300001_SM_10006detail10radix_sort30DeviceRadixSortHistogramKernelINS1_5radix10policy_hubIiiyE10Policy1000ELNS0_9SortOrderE0EiyNS1_21identity_decomposer_tEEEvPT2_PKT1_SA_iiT3_,@"STO_CUDA_ENTRY STV_DEFAULT"
_ZN3cub18CUB_300001_SM_10006detail10radix_sort30DeviceRadixSortHistogramKernelINS1_5radix10policy_hubIiiyE10Policy1000ELNS0_9SortOrderE0EiyNS1_21identity_decomposer_tEEEvPT2_PKT1_SA_iiT3_:
.text._ZN3cub18CUB_300001_SM_10006detail10radix_sort30DeviceRadixSortHistogramKernelINS1_5radix10policy_hubIiiyE10Policy1000ELNS0_9SortOrderE0EiyNS1_21identity_decomposer_tEEEvPT2_PKT1_SA_iiT3_:
[----:B------:R-:W-:Y:S01]  /*0000*/  LDC R1, c[0x0][0x37c] ;  /* 0x0000df00ff017b82 */ /* 0x000fe20000000800 */
[----:B------:R-:W0:Y:S02]  /*0010*/  LDCU.64 UR14, c[0x0][0x390] ;  /* 0x00007200ff0e77ac */ /* 0x000e240008000a00 */
[----:B0-----:R-:W-:-:S04]  /*0020*/  ISETP.NE.U32.AND P0, PT, RZ, UR14, PT ;  /* 0x0000000eff007c0c */ /* 0x001fc8000bf05070 */
[----:B------:R-:W-:-:S13]  /*0030*/  ISETP.NE.AND.EX P0, PT, RZ, UR15, PT, P0 ;  /* 0x0000000fff007c0c */ /* 0x000fda000bf05300 */
[----:B------:R-:W-:Y:S05]  /*0040*/  @!P0 EXIT ;  /* 0x000000000000894d */ /* 0x000fea0003800000 */
[----:B------:R-:W-:Y:S01]  /*0050*/  UIADD3 UR11, UP0, UPT, UR14, -0x1, URZ ;  /* 0xffffffff0e0b7890 */ /* 0x000fe2000ff1e0ff */
[----:B------:R-:W0:Y:S01]  /*0060*/  S2R R4, SR_TID.X ;  /* 0x0000000000047919 */ /* 0x000e220000002100 */
[----:B------:R-:W1:Y:S01]  /*0070*/  LDCU.64 UR4, c[0x0][0x398] ;  /* 0x00007300ff0477ac */ /* 0x000e620008000a00 */
[----:B------:R-:W2:Y:S01]  /*0080*/  S2UR UR7, SR_CgaCtaId ;  /* 0x00000000000779c3 */ /* 0x000ea20000008800 */
[----:B------:R-:W-:Y:S01]  /*0090*/  UIADD3.X UR12, UPT, UPT, UR15, -0x1, URZ, UP0, !UPT ;  /* 0xffffffff0f0c7890 */ /* 0x000fe200087fe4ff */
[----:B------:R-:W-:Y:S01]  /*00a0*/  UMOV UR6, 0x400 ;  /* 0x0000040000067882 */ /* 0x000fe20000000000 */
[----:B------:R-:W3:Y:S05]  /*00b0*/  LDCU.64 UR20, c[0x0][0x358] ;  /* 0x00006b00ff1477ac */ /* 0x000eea0008000a00 */
[----:B------:R-:W4:Y:S01]  /*00c0*/  S2UR UR8, SR_CTAID.X ;  /* 0x00000000000879c3 */ /* 0x000f220000002500 */
[----:B------:R-:W-:Y:S01]  /*00d0*/  USHF.R.U64 UR11, UR11, 0x1e, UR12 ;  /* 0x0000001e0b0b7899 */ /* 0x000fe2000800120c */
[----:B------:R-:W0:Y:S03]  /*00e0*/  LDCU UR28, c[0x0][0x370] ;  /* 0x00006e00ff1c77ac */ /* 0x000e260008000800 */
[----:B------:R-:W-:-:S02]  /*00f0*/  UIADD3 UR11, UP0, UPT, UR11, 0x1, URZ ;  /* 0x000000010b0b7890 */ /* 0x000fc4000ff1e0ff */
[----:B-1----:R-:W-:Y:S02]  /*0100*/  UIADD3 UR4, UPT, UPT, UR5, 0x7, -UR4 ;  /* 0x0000000705047890 */ /* 0x002fe4000fffe804 */
[----:B------:R-:W-:Y:S02]  /*0110*/  ULEA.HI.X UR12, UR12, URZ, URZ, 0x2, UP0 ;  /* 0x000000ff0c0c7291 */ /* 0x000fe400080f14ff */
[----:B------:R-:W-:Y:S02]  /*0120*/  UISETP.LT.U32.AND UP0, UPT, UR11, UR14, UPT ;  /* 0x0000000e0b00728c */ /* 0x000fe4000bf01070 */
[----:B------:R-:W-:Y:S02]  /*0130*/  USHF.R.S32.HI UR5, URZ, 0x1f, UR4 ;  /* 0x0000001fff057899 */ /* 0x000fe40008011404 */
[----:B------:R-:W-:Y:S02]  /*0140*/  UISETP.LT.U32.AND.EX UP0, UPT, UR12, UR15, UPT, UP0 ;  /* 0x0000000f0c00728c */ /* 0x000fe4000bf01100 */
[----:B------:R-:W-:-:S02]  /*0150*/  ULEA.HI UR5, UR5, UR4, URZ, 0x3 ;  /* 0x0000000405057291 */ /* 0x000fc4000f8f18ff */
[----:B------:R-:W-:Y:S01]  /*0160*/  USEL UR11, UR11, UR14, UP0 ;  /* 0x0000000e0b0b7287 */ /* 0x000fe20008000000 */
[C---:B0-----:R-:W-:Y:S01]  /*0170*/  VIADD R21, R4.reuse, 0x780 ;  /* 0x0000078004157836 */ /* 0x041fe20000000000 */
[----:B------:R-:W-:Y:S02]  /*0180*/  USEL UR12, UR12, UR15, UP0 ;  /* 0x0000000f0c0c7287 */ /* 0x000fe40008000000 */
[----:B------:R-:W-:Y:S02]  /*0190*/  UISETP.GE.AND UP0, UPT, UR4, 0x8, UPT ;  /* 0x000000080400788c */ /* 0x000fe4000bf06270 */
[----:B--2---:R-:W-:Y:S02]  /*01a0*/  ULEA UR6, UR7, UR6, 0x18 ;  /* 0x0000000607067291 */ /* 0x004fe4000f8ec0ff */
[----:B------:R-:W-:Y:S02]  /*01b0*/  USHF.R.S32.HI UR5, URZ, 0x3, UR5 ;  /* 0x00000003ff057899 */ /* 0x000fe40008011405 */
[----:B------:R-:W-:Y:S01]  /*01c0*/  PLOP3.LUT P0, PT, PT, PT, UP0, 0x80, 0x8 ;  /* 0x000000000008781c */ /* 0x000fe20003f0f008 */
[----:B----4-:R-:W-:Y:S01]  /*01d0*/  USHF.L.U32 UR8, UR8, 0xb, URZ ;  /* 0x0000000b08087899 */ /* 0x010fe200080006ff */
[C---:B------:R-:W-:Y:S01]  /*01e0*/  LEA R0, R4.reuse, UR6, 0x2 ;  /* 0x0000000604007c11 */ /* 0x040fe2000f8e10ff */
[----:B------:R-:W-:Y:S01]  /*01f0*/  UIADD3 UR22, UPT, UPT, UR5, -0x1, URZ ;  /* 0xffffffff05167890 */ /* 0x000fe2000fffe0ff */
[----:B------:R-:W-:Y:S01]  /*0200*/  ISETP.GT.U32.OR P0, PT, R4, 0xff, !P0 ;  /* 0x000000ff0400780c */ /* 0x000fe20004704470 */
[----:B------:R-:W-:-:S02]  /*0210*/  ULOP3.LUT UR23, UR5, 0xf, URZ, 0xc0, !UPT ;  /* 0x0000000f05177892 */ /* 0x000fc4000f8ec0ff */
[----:B------:R-:W-:Y:S01]  /*0220*/  ULOP3.LUT UR24, UR5, 0x7, URZ, 0xc0, !UPT ;  /* 0x0000000705187892 */ /* 0x000fe2000f8ec0ff */
[----:B------:R-:W-:Y:S01]  /*0230*/  P2R R20, PR, RZ, 0x1 ;  /* 0x00000001ff147803 */ /* 0x000fe20000000000 */
[----:B------:R-:W-:Y:S02]  /*0240*/  ULOP3.LUT UR25, UR5, 0x3, URZ, 0xc0, !UPT ;  /* 0x0000000305197892 */ /* 0x000fe4000f8ec0ff */
[----:B------:R-:W-:Y:S02]  /*0250*/  ULOP3.LUT UR26, UR5, 0xffffff0, URZ, 0xc0, !UPT ;  /* 0x0ffffff0051a7892 */ /* 0x000fe4000f8ec0ff */
[----:B------:R-:W-:Y:S02]  /*0260*/  ULOP3.LUT UR27, UR5, 0xffffff8, URZ, 0xc0, !UPT ;  /* 0x0ffffff8051b7892 */ /* 0x000fe4000f8ec0ff */
[----:B------:R-:W-:Y:S01]  /*0270*/  ULOP3.LUT UR9, UR5, 0x1, URZ, 0xc0, !UPT ;  /* 0x0000000105097892 */ /* 0x000fe2000f8ec0ff */
[----:B------:R-:W-:Y:S01]  /*0280*/  UMOV UR6, URZ ;  /* 0x000000ff00067c82 */ /* 0x000fe20008000000 */
[----:B---3--:R-:W-:-:S10]  /*0290*/  UMOV UR7, URZ ;  /* 0x000000ff00077c82 */ /* 0x008fd40008000000 */
.L_x_219:
[----:B------:R-:W-:Y:S01]  /*02a0*/  ISETP.NE.AND P0, PT, R20, RZ, PT ;  /* 0x000000ff1400720c */ /* 0x000fe20003f05270 */
[----:B------:R-:W-:-:S12]  /*02b0*/  BSSY.RECONVERGENT B0, `(.L_x_136) ;  /* 0x000007c000007945 */ /* 0x000fd80003800200 */
[----:B012345:R-:W-:Y:S05]  /*02c0*/  @P0 BRA `(.L_x_137) ;  /* 0x0000000400e80947 */ /* 0x03ffea0003800000 */
[----:B------:R-:W-:Y:S02]  /*02d0*/  IMAD.U32 R2, RZ, RZ, UR22 ;  /* 0x00000016ff027e24 */ /* 0x000fe4000f8e00ff */
[----:B------:R-:W-:-:S03]  /*02e0*/  IMAD.MOV.U32 R3, RZ, RZ, RZ ;  /* 0x000000ffff037224 */ /* 0x000fc600078e00ff */
[----:B------:R-:W-:-:S13]  /*02f0*/  ISETP.GE.U32.AND P1, PT, R2, 0xf, PT ;  /* 0x0000000f0200780c */ /* 0x000fda0003f26070 */
[----:B------:R-:W-:Y:S05]  /*0300*/  @!P1 BRA `(.L_x_138) ;  /* 0x00000000005c9947 */ /* 0x000fea0003800000 */
[----:B------:R-:W-:Y:S01]  /*0310*/  VIADD R2, R0, 0x2000 ;  /* 0x0000200000027836 */ /* 0x000fe20000000000 */
[----:B------:R-:W-:-:S12]  /*0320*/  UIADD3 UR4, UPT, UPT, -UR26, URZ, URZ ;  /* 0x000000ff1a047290 */ /* 0x000fd8000fffe1ff */
.L_x_139:
[----:B------:R-:W-:Y:S01]  /*0330*/  UIADD3 UR4, UPT, UPT, UR4, 0x10, URZ ;  /* 0x0000001004047890 */ /* 0x000fe2000fffe0ff */
[----:B------:R-:W-:Y:S03]  /*0340*/  STS [R2+-0x2000], RZ ;  /* 0xffe000ff02007388 */ /* 0x000fe60000000800 */
[----:B------:R-:W-:Y:S01]  /*0350*/  UISETP.NE.AND UP0, UPT, UR4, URZ, UPT ;  /* 0x000000ff0400728c */ /* 0x000fe2000bf05270 */
        /* <DEDUP_REMOVED lines=16> */
[----:B------:R-:W-:Y:S06]  /*0460*/  BRA.U UP0, `(.L_x_139) ;  /* 0xfffffffd00b07547 */ /* 0x000fec000b83ffff */
[----:B------:R-:W-:-:S07]  /*0470*/  IMAD.U32 R3, RZ, RZ, UR26 ;  /* 0x0000001aff037e24 */ /* 0x000fce000f8e00ff */
.L_x_138:
[----:B------:R-:W-:Y:S01]  /*0480*/  ISETP.NE.AND P0, PT, RZ, UR23, PT ;  /* 0x00000017ff007c0c */ /* 0x000fe2000bf05270 */
[----:B------:R-:W-:Y:S01]  /*0490*/  IMAD.U32 R6, RZ, RZ, UR24 ;  /* 0x00000018ff067e24 */ /* 0x000fe2000f8e00ff */
[----:B------:R-:W-:-:S03]  /*04a0*/  MOV R2, UR23 ;  /* 0x0000001700027c02 */ /* 0x000fc60008000f00 */
[----:B------:R-:W-:Y:S02]  /*04b0*/  VIADD R6, R6, 0xffffffff ;  /* 0xffffffff06067836 */ /* 0x000fe40000000000 */
[----:B------:R-:W-:-:S06]  /*04c0*/  VIADD R2, R2, 0xffffffff ;  /* 0xffffffff02027836 */ /* 0x000fcc0000000000 */
[----:B------:R-:W-:Y:S05]  /*04d0*/  @!P0 BRA `(.L_x_140) ;  /* 0x00000000007c8947 */ /* 0x000fea0003800000 */
[----:B------:R-:W-:Y:S01]  /*04e0*/  ISETP.GE.U32.AND P2, PT, R2, 0x7, PT ;  /* 0x000000070200780c */ /* 0x000fe20003f46070 */
[----:B------:R-:W-:-:S12]  /*04f0*/  UISETP.NE.AND UP0, UPT, UR24, URZ, UPT ;  /* 0x000000ff1800728c */ /* 0x000fd8000bf05270 */
[----:B------:R-:W-:Y:S05]  /*0500*/  @!P2 BRA `(.L_x_141) ;  /* 0x000000000028a947 */ /* 0x000fea0003800000 */
        /* <DEDUP_REMOVED lines=10> */
.L_x_141:
[----:B------:R-:W-:Y:S05]  /*05b0*/  BRA.U !UP0, `(.L_x_140) ;  /* 0x0000000108447547 */ /* 0x000fea000b800000 */
[----:B------:R-:W-:Y:S01]  /*05c0*/  ISETP.GE.U32.AND P2, PT, R6, 0x3, PT ;  /* 0x000000030600780c */ /* 0x000fe20003f46070 */
[----:B------:R-:W-:-:S12]  /*05d0*/  UISETP.NE.AND UP0, UPT, UR25, URZ, UPT ;  /* 0x000000ff1900728c */ /* 0x000fd8000bf05270 */
[C---:B0-----:R-:W-:Y:S02]  /*05e0*/  @P2 IMAD R5, R3.reuse, 0x400, R0 ;  /* 0x0000040003052824 */ /* 0x041fe400078e0200 */
[----:B------:R-:W-:-:S03]  /*05f0*/  @P2 VIADD R3, R3, 0x4 ;  /* 0x0000000403032836 */ /* 0x000fc60000000000 */
[----:B------:R1:W-:Y:S04]  /*0600*/  @P2 STS [R5], RZ ;  /* 0x000000ff05002388 */ /* 0x0003e80000000800 */
[----:B------:R1:W-:Y:S04]  /*0610*/  @P2 STS [R5+0x400], RZ ;  /* 0x000400ff05002388 */ /* 0x0003e80000000800 */
[----:B------:R1:W-:Y:S04]  /*0620*/  @P2 STS [R5+0x800], RZ ;  /* 0x000800ff05002388 */ /* 0x0003e80000000800 */
[----:B------:R1:W-:Y:S01]  /*0630*/  @P2 STS [R5+0xc00], RZ ;  /* 0x000c00ff05002388 */ /* 0x0003e20000000800 */
[----:B------:R-:W-:Y:S05]  /*0640*/  BRA.U !UP0, `(.L_x_140) ;  /* 0x0000000108207547 */ /* 0x000fea000b800000 */
[----:B------:R-:W-:Y:S01]  /*0650*/  IMAD R3, R3, 0x400, R0 ;  /* 0x0000040003037824 */ /* 0x000fe200078e0200 */
[----:B------:R-:W-:-:S04]  /*0660*/  UISETP.NE.AND UP0, UPT, UR25, 0x1, UPT ;  /* 0x000000011900788c */ /* 0x000fc8000bf05270 */
[----:B------:R2:W-:Y:S05]  /*0670*/  STS [R3], RZ ;  /* 0x000000ff03007388 */ /* 0x0005ea0000000800 */
[----:B------:R-:W-:Y:S05]  /*0680*/  BRA.U !UP0, `(.L_x_140) ;  /* 0x0000000108107547 */ /* 0x000fea000b800000 */
[----:B------:R-:W-:Y:S01]  /*0690*/  UISETP.NE.AND UP0, UPT, UR25, 0x2, UPT ;  /* 0x000000021900788c */ /* 0x000fe2000bf05270 */
[----:B------:R3:W-:Y:S05]  /*06a0*/  STS [R3+0x400], RZ ;  /* 0x000400ff03007388 */ /* 0x0007ea0000000800 */
[----:B------:R-:W-:-:S13]  /*06b0*/  PLOP3.LUT P2, PT, PT, PT, UP0, 0x80, 0x8 ;  /* 0x000000000008781c */ /* 0x000fda0003f4f008 */
[----:B------:R3:W-:Y:S02]  /*06c0*/  @P2 STS [R3+0x800], RZ ;  /* 0x000800ff03002388 */ /* 0x0007e40000000800 */
.L_x_140:
[----:B------:R-:W-:-:S13]  /*06d0*/  ISETP.GT.U32.AND P2, PT, R4, 0x7f, PT ;  /* 0x0000007f0400780c */ /* 0x000fda0003f44070 */
[----:B------:R-:W-:Y:S05]  /*06e0*/  @P2 BRA `(.L_x_137) ;  /* 0x0000000000e02947 */ /* 0x000fea0003800000 */
[----:B--23--:R-:W-:Y:S01]  /*06f0*/  HFMA2 R3, -RZ, RZ, 0, 0 ;  /* 0x00000000ff037431 */ /* 0x00cfe200000001ff */
[----:B------:R-:W-:Y:S06]  /*0700*/  @!P1 BRA `(.L_x_142) ;  /* 0x0000000000589947 */ /* 0x000fec0003800000 */
[----:B------:R-:W-:-:S07]  /*0710*/  IMAD.MOV.U32 R3, RZ, RZ, RZ ;  /* 0x000000ffff037224 */ /* 0x000fce00078e00ff */
.L_x_143:
[C---:B012---:R-:W-:Y:S02]  /*0720*/  IMAD R5, R3.reuse, 0x400, R0 ;  /* 0x0000040003057824 */ /* 0x047fe400078e0200 */
[----:B------:R-:W-:-:S03]  /*0730*/  VIADD R3, R3, 0x10 ;  /* 0x0000001003037836 */ /* 0x000fc60000000000 */
[----:B------:R2:W-:Y:S02]  /*0740*/  STS [R5+0x200], RZ ;  /* 0x000200ff05007388 */ /* 0x0005e40000000800 */
[----:B------:R-:W-:Y:S02]  /*0750*/  ISETP.NE.AND P1, PT, R3, UR26, PT ;  /* 0x0000001a03007c0c */ /* 0x000fe4000bf25270 */
[----:B------:R2:W-:Y:S04]  /*0760*/  STS [R5+0x600], RZ ;  /* 0x000600ff05007388 */ /* 0x0005e80000000800 */
        /* <DEDUP_REMOVED lines=13> */
[----:B------:R2:W-:Y:S01]  /*0840*/  STS [R5+0x3e00], RZ ;  /* 0x003e00ff05007388 */ /* 0x0005e20000000800 */
[----:B------:R-:W-:Y:S05]  /*0850*/  @P1 BRA `(.L_x_143) ;  /* 0xfffffffc00b01947 */ /* 0x000fea000383ffff */
[----:B------:R-:W-:-:S07]  /*0860*/  IMAD.U32 R3, RZ, RZ, UR26 ;  /* 0x0000001aff037e24 */ /* 0x000fce000f8e00ff */
.L_x_142:
[----:B------:R-:W-:Y:S05]  /*0870*/  @!P0 BRA `(.L_x_137) ;  /* 0x00000000007c8947 */ /* 0x000fea0003800000 */
[----:B------:R-:W-:Y:S01]  /*0880*/  ISETP.GE.U32.AND P0, PT, R2, 0x7, PT ;  /* 0x000000070200780c */ /* 0x000fe20003f06070 */
[----:B------:R-:W-:-:S12]  /*0890*/  UISETP.NE.AND UP0, UPT, UR24, URZ, UPT ;  /* 0x000000ff1800728c */ /* 0x000fd8000bf05270 */
[----:B------:R-:W-:Y:S05]  /*08a0*/  @!P0 BRA `(.L_x_144) ;  /* 0x0000000000288947 */ /* 0x000fea0003800000 */
[C---:B------:R-:W-:Y:S02]  /*08b0*/  IMAD R2, R3.reuse, 0x400, R0 ;  /* 0x0000040003027824 */ /* 0x040fe400078e0200 */
[----:B------:R-:W-:-:S03]  /*08c0*/  VIADD R3, R3, 0x8 ;  /* 0x0000000803037836 */ /* 0x000fc60000000000 */
[----:B------:R3:W-:Y:S04]  /*08d0*/  STS [R2+0x200], RZ ;  /* 0x000200ff02007388 */ /* 0x0007e80000000800 */
[----:B------:R3:W-:Y:S04]  /*08e0*/  STS [R2+0x600], RZ ;  /* 0x000600ff02007388 */ /* 0x0007e80000000800 */
[----:B------:R3:W-:Y:S04]  /*08f0*/  STS [R2+0xa00], RZ ;  /* 0x000a00ff02007388 */ /* 0x0007e80000000800 */
[----:B------:R3:W-:Y:S04]  /*0900*/  STS [R2+0xe00], RZ ;  /* 0x000e00ff02007388 */ /* 0x0007e80000000800 */
[----:B------:R3:W-:Y:S04]  /*0910*/  STS [R2+0x1200], RZ ;  /* 0x001200ff02007388 */ /* 0x0007e80000000800 */
[----:B------:R3:W-:Y:S04]  /*0920*/  STS [R2+0x1600], RZ ;  /* 0x001600ff02007388 */ /* 0x0007e80000000800 */
[----:B------:R3:W-:Y:S04]  /*0930*/  STS [R2+0x1a00], RZ ;  /* 0x001a00ff02007388 */ /* 0x0007e80000000800 */
[----:B------:R3:W-:Y:S02]  /*0940*/  STS [R2+0x1e00], RZ ;  /* 0x001e00ff02007388 */ /* 0x0007e40000000800 */
.L_x_144:
[----:B------:R-:W-:Y:S05]  /*0950*/  BRA.U !UP0, `(.L_x_137) ;  /* 0x0000000108447547 */ /* 0x000fea000b800000 */
[----:B------:R-:W-:Y:S01]  /*0960*/  ISETP.GE.U32.AND P0, PT, R6, 0x3, PT ;  /* 0x000000030600780c */ /* 0x000fe20003f06070 */
[----:B------:R-:W-:-:S12]  /*0970*/  UISETP.NE.AND UP0, UPT, UR25, URZ, UPT ;  /* 0x000000ff1900728c */ /* 0x000fd8000bf05270 */
[C---:B---3--:R-:W-:Y:S01]  /*0980*/  @P0 IMAD R2, R3.reuse, 0x400, R0 ;  /* 0x0000040003020824 */ /* 0x048fe200078e0200 */
[----:B------:R-:W-:-:S04]  /*0990*/  @P0 IADD3 R3, PT, PT, R3, 0x4, RZ ;  /* 0x0000000403030810 */ /* 0x000fc80007ffe0ff */
[----:B------:R4:W-:Y:S04]  /*09a0*/  @P0 STS [R2+0x200], RZ ;  /* 0x000200ff02000388 */ /* 0x0009e80000000800 */
[----:B------:R4:W-:Y:S04]  /*09b0*/  @P0 STS [R2+0x600], RZ ;  /* 0x000600ff02000388 */ /* 0x0009e80000000800 */
[----:B------:R4:W-:Y:S04]  /*09c0*/  @P0 STS [R2+0xa00], RZ ;  /* 0x000a00ff02000388 */ /* 0x0009e80000000800 */
[----:B------:R4:W-:Y:S01]  /*09d0*/  @P0 STS [R2+0xe00], RZ ;  /* 0x000e00ff02000388 */ /* 0x0009e20000000800 */
[----:B------:R-:W-:Y:S05]  /*09e0*/  BRA.U !UP0, `(.L_x_137) ;  /* 0x0000000108207547 */ /* 0x000fea000b800000 */
[----:B------:R-:W-:Y:S01]  /*09f0*/  IMAD R3, R3, 0x400, R0 ;  /* 0x0000040003037824 */ /* 0x000fe200078e0200 */
[----:B------:R-:W-:-:S04]  /*0a00*/  UISETP.NE.AND UP0, UPT, UR25, 0x1, UPT ;  /* 0x000000011900788c */ /* 0x000fc8000bf05270 */
[----:B------:R3:W-:Y:S05]  /*0a10*/  STS [R3+0x200], RZ ;  /* 0x000200ff03007388 */ /* 0x0007ea0000000800 */
[----:B------:R-:W-:Y:S05]  /*0a20*/  BRA.U !UP0, `(.L_x_137) ;  /* 0x0000000108107547 */ /* 0x000fea000b800000 */
[----:B------:R-:W-:Y:S01]  /*0a30*/  UISETP.NE.AND UP0, UPT, UR25, 0x2, UPT ;  /* 0x000000021900788c */ /* 0x000fe2000bf05270 */
[----:B------:R0:W-:Y:S05]  /*0a40*/  STS [R3+0x600], RZ ;  /* 0x000600ff03007388 */ /* 0x0001ea0000000800 */
[----:B------:R-:W-:-:S13]  /*0a50*/  PLOP3.LUT P0, PT, PT, PT, UP0, 0x80, 0x8 ;  /* 0x000000000008781c */ /* 0x000fda0003f0f008 */
[----:B------:R0:W-:Y:S02]  /*0a60*/  @P0 STS [R3+0xa00], RZ ;  /* 0x000a00ff03000388 */ /* 0x0001e40000000800 */
.L_x_137:
[----:B------:R-:W-:Y:S05]  /*0a70*/  BSYNC.RECONVERGENT B0 ;  /* 0x0000000000007941 */ /* 0x000fea0003800200 */
.L_x_136:
[----:B------:R-:W5:Y:S01]  /*0a80*/  LDCU.64 UR14, c[0x0][0x390] ;  /* 0x00007200ff0e77ac */ /* 0x000f620008000a00 */
[----:B------:R-:W-:Y:S02]  /*0a90*/  USHF.L.U32 UR4, UR6, 0x1e, URZ ;  /* 0x0000001e06047899 */ /* 0x000fe400080006ff */
[----:B------:R-:W-:Y:S02]  /*0aa0*/  USHF.L.U64.HI UR5, UR6, 0x1e, UR7 ;  /* 0x0000001e06057899 */ /* 0x000fe40008010207 */
[----:B-----5:R-:W-:-:S04]  /*0ab0*/  UIADD3 UR4, UP0, UPT, -UR4, UR14, URZ ;  /* 0x0000000e04047290 */ /* 0x020fc8000ff1e1ff */
[----:B------:R-:W-:Y:S02]  /*0ac0*/  UIADD3.X UR5, UPT, UPT, ~UR5, UR15, URZ, UP0, !UPT ;  /* 0x0000000f05057290 */ /* 0x000fe400087fe5ff */
[----:B------:R-:W-:-:S04]  /*0ad0*/  UISETP.LT.U32.AND UP0, UPT, UR4, 0x40000000, UPT ;  /* 0x400000000400788c */ /* 0x000fc8000bf01070 */
[----:B------:R-:W-:-:S04]  /*0ae0*/  UISETP.LT.U32.AND.EX UP0, UPT, UR5, URZ, UPT, UP0 ;  /* 0x000000ff0500728c */ /* 0x000fc8000bf01100 */
[----:B------:R-:W-:Y:S02]  /*0af0*/  USEL UR13, UR4, 0x40000000, UP0 ;  /* 0x40000000040d7887 */ /* 0x000fe40008000000 */
[----:B------:R-:W-:Y:S02]  /*0b00*/  USEL UR14, UR5, URZ, UP0 ;  /* 0x000000ff050e7287 */ /* 0x000fe40008000000 */
[----:B------:R-:W-:-:S04]  /*0b10*/  UISETP.GT.U32.AND UP0, UPT, UR13, UR8, UPT ;  /* 0x000000080d00728c */ /* 0x000fc8000bf04070 */
[----:B------:R-:W-:Y:S01]  /*0b20*/  UISETP.GT.U32.AND.EX UP0, UPT, UR14, URZ, UPT, UP0 ;  /* 0x000000ff0e00728c */ /* 0x000fe2000bf04100 */
[----:B------:R-:W-:Y:S08]  /*0b30*/  BAR.SYNC.DEFER_BLOCKING 0x0 ;  /* 0x0000000000007b1d */ /* 0x000ff00000010000 */
[----:B------:R-:W-:Y:S06]  /*0b40*/  BAR.SYNC.DEFER_BLOCKING 0x0 ;  /* 0x0000000000007b1d */ /* 0x000fec0000010000 */
[----:B------:R-:W-:Y:S05]  /*0b50*/  BRA.U !UP0, `(.L_x_145) ;  /* 0x0000000d082c7547 */ /* 0x000fea000b800000 */
[----:B------:R-:W-:Y:S01]  /*0b60*/  UMOV UR10, UR8 ;  /* 0x00000008000a7c82 */ /* 0x000fe20008000000 */
[----:B------:R-:W-:-:S05]  /*0b70*/  UMOV UR5, URZ ;  /* 0x000000ff00057c82 */ /* 0x000fca0008000000 */
.L_x_150:
[----:B-----5:R-:W5:Y:S01]  /*0b80*/  LDCU.64 UR18, c[0x0][0x390] ;  /* 0x00007200ff1277ac */ /* 0x020f620008000a00 */
[----:B------:R-:W-:Y:S02]  /*0b90*/  USHF.L.U32 UR15, UR6, 0x1e, URZ ;  /* 0x0000001e060f7899 */ /* 0x000fe400080006ff */
[----:B------:R-:W-:Y:S02]  /*0ba0*/  USHF.L.U64.HI UR16, UR6, 0x1e, UR7 ;  /* 0x0000001e06107899 */ /* 0x000fe40008010207 */
[----:B------:R-:W-:-:S04]  /*0bb0*/  UIADD3 UR15, UP0, UPT, UR10, UR15, URZ ;  /* 0x0000000f0a0f7290 */ /* 0x000fc8000ff1e0ff */
[----:B------:R-:W-:Y:S02]  /*0bc0*/  UIADD3.X UR16, UPT, UPT, UR5, UR16, URZ, UP0, !UPT ;  /* 0x0000001005107290 */ /* 0x000fe400087fe4ff */
[----:B------:R-:W-:Y:S02]  /*0bd0*/  ULEA UR10, UP0, UR28, UR10, 0xb ;  /* 0x0000000a1c0a7291 */ /* 0x000fe4000f8058ff */
[----:B-----5:R-:W-:Y:S02]  /*0be0*/  UIADD3 UR17, UP1, UPT, -UR15, UR18, URZ ;  /* 0x000000120f117290 */ /* 0x020fe4000ff3e1ff */
[----:B------:R-:W-:Y:S02]  /*0bf0*/  UIADD3.X UR5, UPT, UPT, URZ, UR5, URZ, UP0, !UPT ;  /* 0x00000005ff057290 */ /* 0x000fe400087fe4ff */
[----:B------:R-:W-:Y:S02]  /*0c00*/  UIADD3.X UR4, UPT, UPT, ~UR16, UR19, URZ, UP1, !UPT ;  /* 0x0000001310047290 */ /* 0x000fe40008ffe5ff */
[----:B------:R-:W-:-:S02]  /*0c10*/  UISETP.GE.U32.AND UP1, UPT, UR17, 0x800, UPT ;  /* 0x000008001100788c */ /* 0x000fc4000bf26070 */
[----:B------:R-:W-:Y:S02]  /*0c20*/  UISETP.GE.U32.AND UP0, UPT, UR10, UR13, UPT ;  /* 0x0000000d0a00728c */ /* 0x000fe4000bf06070 */
[----:B------:R-:W-:Y:S02]  /*0c30*/  UISETP.GE.U32.AND.EX UP1, UPT, UR4, URZ, UPT, UP1 ;  /* 0x000000ff0400728c */ /* 0x000fe4000bf26110 */
[----:B------:R-:W-:-:S07]  /*0c40*/  UISETP.GE.U32.AND.EX UP0, UPT, UR5, UR14, UPT, UP0 ;  /* 0x0000000e0500728c */ /* 0x000fce000bf06100 */
[----:B0-----:R-:W-:Y:S05]  /*0c50*/  BRA.U !UP1, `(.L_x_146) ;  /* 0x0000000109587547 */ /* 0x001fea000b800000 */
[----:B------:R-:W4:Y:S01]  /*0c60*/  LDCU.64 UR18, c[0x0][0x388] ;  /* 0x00007100ff1277ac */ /* 0x000f220008000a00 */
[----:B0-23--:R-:W-:-:S05]  /*0c70*/  IADD3 R3, P0, PT, R4, UR15, RZ ;  /* 0x0000000f04037c10 */ /* 0x00dfca000ff1e0ff */
[----:B------:R-:W-:Y:S01]  /*0c80*/  IMAD.X R6, RZ, RZ, UR16, P0 ;  /* 0x00000010ff067e24 */ /* 0x000fe200080e06ff */
[----:B----4-:R-:W-:-:S04]  /*0c90*/  LEA R2, P0, R3, UR18, 0x2 ;  /* 0x0000001203027c11 */ /* 0x010fc8000f8010ff */
        /* <DEDUP_REMOVED lines=18> */
.L_x_146:
[----:B------:R-:W4:Y:S01]  /*0dc0*/  LDCU.64 UR18, c[0x0][0x388] ;  /* 0x00007100ff1277ac */ /* 0x000f220008000a00 */
[C---:B012---:R-:W-:Y:S01]  /*0dd0*/  VIADD R5, R4.reuse, 0x100 ;  /* 0x0000010004057836 */ /* 0x047fe20000000000 */
[C---:B---3--:R-:W-:Y:S01]  /*0de0*/  IADD3 R3, P0, PT, R4.reuse, UR15, RZ ;  /* 0x0000000f04037c10 */ /* 0x048fe2000ff1e0ff */
[C---:B----4-:R-:W-:Y:S01]  /*0df0*/  VIADD R2, R4.reuse, 0x80 ;  /* 0x0000008004027836 */ /* 0x050fe20000000000 */
[C---:B------:R-:W-:Y:S01]  /*0e00*/  ISETP.GE.AND P1, PT, R4.reuse, UR17, PT ;  /* 0x0000001104007c0c */ /* 0x040fe2000bf26270 */
[----:B------:R-:W-:Y:S01]  /*0e10*/  VIADD R7, R4, 0x180 ;  /* 0x0000018004077836 */ /* 0x000fe20000000000 */
[----:B------:R-:W-:Y:S01]  /*0e20*/  ISETP.GE.AND P3, PT, R5, UR17, PT ;  /* 0x0000001105007c0c */ /* 0x000fe2000bf66270 */
[----:B------:R-:W-:Y:S01]  /*0e30*/  IMAD.X R6, RZ, RZ, UR16, P0 ;  /* 0x00000010ff067e24 */ /* 0x000fe200080e06ff */
[----:B------:R-:W-:Y:S01]  /*0e40*/  ISETP.GE.AND P2, PT, R2, UR17, PT ;  /* 0x0000001102007c0c */ /* 0x000fe2000bf46270 */
[----:B------:R-:W-:Y:S01]  /*0e50*/  VIADD R5, R4, 0x200 ;  /* 0x0000020004057836 */ /* 0x000fe20000000000 */
[----:B------:R-:W-:Y:S01]  /*0e60*/  ISETP.GE.AND P4, PT, R7, UR17, PT ;  /* 0x0000001107007c0c */ /* 0x000fe2000bf86270 */
[----:B------:R-:W-:-:S03]  /*0e70*/  IMAD.MOV.U32 R12, RZ, RZ, 0x7fffffff ;  /* 0x7fffffffff0c7424 */ /* 0x000fc600078e00ff */
[----:B------:R-:W-:Y:S01]  /*0e80*/  ISETP.GE.AND P5, PT, R5, UR17, PT ;  /* 0x0000001105007c0c */ /* 0x000fe2000bfa6270 */
[----:B------:R-:W-:Y:S01]  /*0e90*/  VIADD R5, R4, 0x300 ;  /* 0x0000030004057836 */ /* 0x000fe20000000000 */
[----:B------:R-:W-:-:S04]  /*0ea0*/  LEA R2, P0, R3, UR18, 0x2 ;  /* 0x0000001203027c11 */ /* 0x000fc8000f8010ff */
[----:B------:R-:W-:Y:S01]  /*0eb0*/  LEA.HI.X R3, R3, UR19, R6, 0x2, P0 ;  /* 0x0000001303037c11 */ /* 0x000fe200080f1406 */
[----:B------:R-:W-:Y:S01]  /*0ec0*/  IMAD.MOV.U32 R11, RZ, RZ, 0x7fffffff ;  /* 0x7fffffffff0b7424 */ /* 0x000fe200078e00ff */
[----:B------:R-:W-:-:S03]  /*0ed0*/  IADD3 R6, PT, PT, R4, 0x280, RZ ;  /* 0x0000028004067810 */ /* 0x000fc60007ffe0ff */
[----:B------:R1:W5:Y:S01]  /*0ee0*/  @!P1 LDG.E R12, desc[UR20][R2.64] ;  /* 0x00000014020c9981 */ /* 0x000362000c1e1900 */
[----:B------:R-:W-:Y:S01]  /*0ef0*/  ISETP.GE.AND P1, PT, R5, UR17, PT ;  /* 0x0000001105007c0c */ /* 0x000fe2000bf26270 */
[----:B------:R-:W-:Y:S01]  /*0f00*/  VIADD R5, R4, 0x380 ;  /* 0x0000038004057836 */ /* 0x000fe20000000000 */
[----:B------:R-:W-:Y:S01]  /*0f10*/  ISETP.GE.AND P0, PT, R6, UR17, PT ;  /* 0x0000001106007c0c */ /* 0x000fe2000bf06270 */
[----:B------:R-:W-:Y:S01]  /*0f20*/  IMAD.MOV.U32 R9, RZ, RZ, 0x7fffffff ;  /* 0x7fffffffff097424 */ /* 0x000fe200078e00ff */
[----:B------:R1:W5:Y:S02]  /*0f30*/  @!P2 LDG.E R11, desc[UR20][R2.64+0x200] ;  /* 0x00020014020ba981 */ /* 0x000364000c1e1900 */
[----:B------:R-:W-:Y:S01]  /*0f40*/  ISETP.GE.AND P2, PT, R5, UR17, PT ;  /* 0x0000001105007c0c */ /* 0x000fe2000bf46270 */
[----:B------:R-:W-:Y:S02]  /*0f50*/  VIADD R5, R4, 0x480 ;  /* 0x0000048004057836 */ /* 0x000fe40000000000 */
[----:B------:R-:W-:Y:S01]  /*0f60*/  IMAD.MOV.U32 R10, RZ, RZ, 0x7fffffff ;  /* 0x7fffffffff0a7424 */ /* 0x000fe200078e00ff */
[----:B------:R1:W5:Y:S01]  /*0f70*/  @!P4 LDG.E R9, desc[UR20][R2.64+0x600] ;  /* 0x000600140209c981 */ /* 0x000362000c1e1900 */
[----:B------:R-:W-:-:S02]  /*0f80*/  MOV R8, 0x7fffffff ;  /* 0x7fffffff00087802 */ /* 0x000fc40000000f00 */
[C---:B------:R-:W-:Y:S02]  /*0f90*/  LOP3.LUT R6, R4.reuse, 0x400, RZ, 0xfc, !PT ;  /* 0x0000040004067812 */ /* 0x040fe400078efcff */
[----:B------:R-:W-:Y:S01]  /*0fa0*/  ISETP.GE.AND P4, PT, R5, UR17, PT ;  /* 0x0000001105007c0c */ /* 0x000fe2000bf86270 */
[----:B------:R-:W-:Y:S01]  /*0fb0*/  VIADD R5, R4, 0x500 ;  /* 0x0000050004057836 */ /* 0x000fe20000000000 */
[----:B------:R1:W5:Y:S01]  /*0fc0*/  @!P3 LDG.E R10, desc[UR20][R2.64+0x400] ;  /* 0x00040014020ab981 */ /* 0x000362000c1e1900 */
[----:B------:R-:W-:Y:S01]  /*0fd0*/  ISETP.GE.AND P3, PT, R6, UR17, PT ;  /* 0x0000001106007c0c */ /* 0x000fe2000bf66270 */
[----:B------:R-:W-:Y:S02]  /*0fe0*/  IMAD.MOV.U32 R6, RZ, RZ, 0x7fffffff ;  /* 0x7fffffffff067424 */ /* 0x000fe400078e00ff */
[----:B------:R1:W5:Y:S01]  /*0ff0*/  @!P5 LDG.E R8, desc[UR20][R2.64+0x800] ;  /* 0x000800140208d981 */ /* 0x000362000c1e1900 */
[----:B------:R-:W-:Y:S01]  /*1000*/  ISETP.GE.AND P5, PT, R5, UR17, PT ;  /* 0x0000001105007c0c */ /* 0x000fe2000bfa6270 */
[----:B------:R-:W-:-:S02]  /*1010*/  VIADD R5, R4, 0x600 ;  /* 0x0000060004057836 */ /* 0x000fc40000000000 */
[----:B------:R-:W-:Y:S01]  /*1020*/  IMAD.MOV.U32 R7, RZ, RZ, 0x7fffffff ;  /* 0x7fffffffff077424 */ /* 0x000fe200078e00ff */
[----:B------:R1:W5:Y:S01]  /*1030*/  @!P1 LDG.E R6, desc[UR20][R2.64+0xc00] ;  /* 0x000c001402069981 */ /* 0x000362000c1e1900 */
[C---:B------:R-:W-:Y:S01]  /*1040*/  VIADD R13, R4.reuse, 0x580 ;  /* 0x00000580040d7836 */ /* 0x040fe20000000000 */
[----:B------:R-:W-:Y:S01]  /*1050*/  ISETP.GE.AND P1, PT, R5, UR17, PT ;  /* 0x0000001105007c0c */ /* 0x000fe2000bf26270 */
[----:B------:R-:W-:Y:S02]  /*1060*/  IMAD.MOV.U32 R5, RZ, RZ, 0x7fffffff ;  /* 0x7fffffffff057424 */ /* 0x000fe400078e00ff */
[----:B------:R-:W-:Y:S01]  /*1070*/  IMAD.MOV.U32 R19, RZ, RZ, 0x7fffffff ;  /* 0x7fffffffff137424 */ /* 0x000fe200078e00ff */
[----:B------:R1:W5:Y:S01]  /*1080*/  @!P0 LDG.E R7, desc[UR20][R2.64+0xa00] ;  /* 0x000a001402078981 */ /* 0x000362000c1e1900 */
[----:B------:R-:W-:Y:S01]  /*1090*/  IMAD.MOV.U32 R18, RZ, RZ, 0x7fffffff ;  /* 0x7fffffffff127424 */ /* 0x000fe200078e00ff */
[----:B------:R-:W-:Y:S01]  /*10a0*/  ISETP.GE.AND P0, PT, R13, UR17, PT ;  /* 0x000000110d007c0c */ /* 0x000fe2000bf06270 */
[C---:B------:R-:W-:Y:S01]  /*10b0*/  VIADD R14, R4.reuse, 0x700 ;  /* 0x00000700040e7836 */ /* 0x040fe20000000000 */
[----:B------:R-:W-:Y:S01]  /*10c0*/  IADD3 R13, PT, PT, R4, 0x680, RZ ;  /* 0x00000680040d7810 */ /* 0x000fe20007ffe0ff */
[----:B------:R1:W5:Y:S03]  /*10d0*/  @!P2 LDG.E R5, desc[UR20][R2.64+0xe00] ;  /* 0x000e00140205a981 */ /* 0x000366000c1e1900 */
[----:B------:R-:W-:Y:S01]  /*10e0*/  ISETP.GE.AND P2, PT, R13, UR17, PT ;  /* 0x000000110d007c0c */ /* 0x000fe2000bf46270 */
[----:B------:R1:W5:Y:S01]  /*10f0*/  @!P3 LDG.E R19, desc[UR20][R2.64+0x1000] ;  /* 0x001000140213b981 */ /* 0x000362000c1e1900 */
[----:B------:R-:W-:-:S03]  /*1100*/  ISETP.GE.AND P3, PT, R14, UR17, PT ;  /* 0x000000110e007c0c */ /* 0x000fc6000bf66270 */
[----:B------:R1:W5:Y:S01]  /*1110*/  @!P4 LDG.E R18, desc[UR20][R2.64+0x1200] ;  /* 0x001200140212c981 */ /* 0x000362000c1e1900 */
[----:B------:R-:W-:Y:S01]  /*1120*/  ISETP.GE.AND P4, PT, R21, UR17, PT ;  /* 0x0000001115007c0c */ /* 0x000fe2000bf86270 */
[----:B------:R-:W-:Y:S01]  /*1130*/  IMAD.MOV.U32 R17, RZ, RZ, 0x7fffffff ;  /* 0x7fffffffff117424 */ /* 0x000fe200078e00ff */
[----:B------:R-:W-:Y:S01]  /*1140*/  MOV R14, 0x7fffffff ;  /* 0x7fffffff000e7802 */ /* 0x000fe20000000f00 */
[----:B------:R-:W-:Y:S02]  /*1150*/  IMAD.MOV.U32 R16, RZ, RZ, 0x7fffffff ;  /* 0x7fffffffff107424 */ /* 0x000fe400078e00ff */
[----:B------:R-:W-:Y:S02]  /*1160*/  IMAD.MOV.U32 R22, RZ, RZ, 0x7fffffff ;  /* 0x7fffffffff167424 */ /* 0x000fe400078e00ff */
        /* <DEDUP_REMOVED lines=8> */
.L_x_147:
[----:B01----:R-:W0:Y:S02]  /*11f0*/  LDC.64 R2, c[0x0][0x398] ;  /* 0x0000e600ff027b82 */ /* 0x003e240000000a00 */
[----:B0-----:R-:W-:-:S13]  /*1200*/  ISETP.GT.AND P0, PT, R3, R2, PT ;  /* 0x000000020300720c */ /* 0x001fda0003f04270 */
[----:B------:R-:W-:Y:S05]  /*1210*/  @!P0 BRA `(.L_x_148) ;  /* 0x0000000400788947 */ /* 0x000fea0003800000 */
[----:B------:R-:W0:Y:S01]  /*1220*/  S2UR UR15, SR_CgaCtaId ;  /* 0x00000000000f79c3 */ /* 0x000e220000008800 */
[----:B-----5:R-:W-:Y:S01]  /*1230*/  LOP3.LUT R15, R15, 0x80000000, RZ, 0x3c, !PT ;  /* 0x800000000f0f7812 */ /* 0x020fe200078e3cff */
[----:B------:R-:W-:Y:S01]  /*1240*/  UMOV UR4, 0x400 ;  /* 0x0000040000047882 */ /* 0x000fe20000000000 */
[----:B------:R-:W-:Y:S01]  /*1250*/  LOP3.LUT R14, R14, 0x80000000, RZ, 0x3c, !PT ;  /* 0x800000000e0e7812 */ /* 0x000fe200078e3cff */
[----:B------:R-:W1:Y:S01]  /*1260*/  LDCU UR16, c[0x0][0x398] ;  /* 0x00007300ff1077ac */ /* 0x000e620008000800 */
[----:B------:R-:W-:Y:S02]  /*1270*/  LOP3.LUT R13, R13, 0x80000000, RZ, 0x3c, !PT ;  /* 0x800000000d0d7812 */ /* 0x000fe400078e3cff */
[----:B------:R-:W-:Y:S02]  /*1280*/  LOP3.LUT R2, R22, 0x80000000, RZ, 0x3c, !PT ;  /* 0x8000000016027812 */ /* 0x000fe400078e3cff */
[----:B------:R-:W-:Y:S02]  /*1290*/  LOP3.LUT R16, R16, 0x80000000, RZ, 0x3c, !PT ;  /* 0x8000000010107812 */ /* 0x000fe400078e3cff */
[----:B------:R-:W-:-:S02]  /*12a0*/  LOP3.LUT R17, R17, 0x80000000, RZ, 0x3c, !PT ;  /* 0x8000000011117812 */ /* 0x000fc400078e3cff */
[----:B------:R-:W-:Y:S02]  /*12b0*/  LOP3.LUT R18, R18, 0x80000000, RZ, 0x3c, !PT ;  /* 0x8000000012127812 */ /* 0x000fe400078e3cff */
[----:B------:R-:W-:Y:S02]  /*12c0*/  LOP3.LUT R19, R19, 0x80000000, RZ, 0x3c, !PT ;  /* 0x8000000013137812 */ /* 0x000fe400078e3cff */
[----:B------:R-:W-:Y:S02]  /*12d0*/  LOP3.LUT R5, R5, 0x80000000, RZ, 0x3c, !PT ;  /* 0x8000000005057812 */ /* 0x000fe400078e3cff */
[----:B------:R-:W-:Y:S02]  /*12e0*/  LOP3.LUT R6, R6, 0x80000000, RZ, 0x3c, !PT ;  /* 0x8000000006067812 */ /* 0x000fe400078e3cff */
[----:B------:R-:W-:Y:S02]  /*12f0*/  LOP3.LUT R7, R7, 0x80000000, RZ, 0x3c, !PT ;  /* 0x8000000007077812 */ /* 0x000fe400078e3cff */
[----:B------:R-:W-:Y:S01]  /*1300*/  LOP3.LUT R8, R8, 0x80000000, RZ, 0x3c, !PT ;  /* 0x8000000008087812 */ /* 0x000fe200078e3cff */
[----:B0-----:R-:W-:Y:S01]  /*1310*/  ULEA UR15, UR15, UR4, 0x18 ;  /* 0x000000040f0f7291 */ /* 0x001fe2000f8ec0ff */
[----:B------:R-:W-:-:S02]  /*1320*/  LOP3.LUT R9, R9, 0x80000000, RZ, 0x3c, !PT ;  /* 0x8000000009097812 */ /* 0x000fc400078e3cff */
[----:B------:R-:W-:Y:S01]  /*1330*/  LOP3.LUT R10, R10, 0x80000000, RZ, 0x3c, !PT ;  /* 0x800000000a0a7812 */ /* 0x000fe200078e3cff */
[----:B------:R-:W-:Y:S01]  /*1340*/  UMOV UR4, URZ ;  /* 0x000000ff00047c82 */ /* 0x000fe20008000000 */
[----:B------:R-:W-:Y:S02]  /*1350*/  LOP3.LUT R11, R11, 0x80000000, RZ, 0x3c, !PT ;  /* 0x800000000b0b7812 */ /* 0x000fe400078e3cff */
[----:B-1----:R-:W-:-:S07]  /*1360*/  LOP3.LUT R12, R12, 0x80000000, RZ, 0x3c, !PT ;  /* 0x800000000c0c7812 */ /* 0x002fce00078e3cff */
.L_x_149:
[----:B------:R-:W-:Y:S01]  /*1370*/  IMAD R22, RZ, RZ, -UR16 ;  /* 0x80000010ff167e24 */ /* 0x000fe2000f8e02ff */
[----:B0-----:R-:W-:Y:S01]  /*1380*/  SHF.R.U32.HI R23, RZ, UR16, R12 ;  /* 0x00000010ff177c19 */ /* 0x001fe2000801160c */
[----:B------:R-:W-:Y:S01]  /*1390*/  IMAD.MOV.U32 R25, RZ, RZ, -0x1 ;  /* 0xffffffffff197424 */ /* 0x000fe200078e00ff */
[----:B------:R-:W-:Y:S01]  /*13a0*/  ULEA UR17, UR4, UR15, 0xa ;  /* 0x0000000f04117291 */ /* 0x000fe2000f8e50ff */
[----:B------:R-:W-:Y:S01]  /*13b0*/  SHF.R.U32.HI R27, RZ, UR16, R10 ;  /* 0x00000010ff1b7c19 */ /* 0x000fe2000801160a */
[----:B------:R-:W-:Y:S01]  /*13c0*/  UIADD3 UR4, UPT, UPT, UR4, 0x1, URZ ;  /* 0x0000000104047890 */ /* 0x000fe2000fffe0ff */
[----:B------:R-:W-:Y:S02]  /*13d0*/  VIADDMNMX R22, R22, R3, 0x8, PT ;  /* 0x0000000816167446 */ /* 0x000fe40003800103 */
[----:B------:R-:W-:Y:S02]  /*13e0*/  SHF.R.U32.HI R29, RZ, UR16, R9 ;  /* 0x00000010ff1d7c19 */ /* 0x000fe40008011609 */
[----:B------:R-:W-:-:S02]  /*13f0*/  SHF.L.U32 R22, R25, R22, RZ ;  /* 0x0000001619167219 */ /* 0x000fc400000006ff */
[----:B------:R-:W-:Y:S02]  /*1400*/  SHF.R.U32.HI R25, RZ, UR16, R11 ;  /* 0x00000010ff197c19 */ /* 0x000fe4000801160b */
[-C--:B------:R-:W-:Y:S02]  /*1410*/  LOP3.LUT R23, R23, R22.reuse, RZ, 0x30, !PT ;  /* 0x0000001617177212 */ /* 0x080fe400078e30ff */
[-C--:B------:R-:W-:Y:S02]  /*1420*/  LOP3.LUT R25, R25, R22.reuse, RZ, 0x30, !PT ;  /* 0x0000001619197212 */ /* 0x080fe400078e30ff */
[----:B------:R-:W-:Y:S02]  /*1430*/  LOP3.LUT R27, R27, R22, RZ, 0x30, !PT ;  /* 0x000000161b1b7212 */ /* 0x000fe400078e30ff */
[----:B------:R-:W-:Y:S02]  /*1440*/  LEA R23, R23, UR17, 0x2 ;  /* 0x0000001117177c11 */ /* 0x000fe4000f8e10ff */
[----:B------:R-:W-:-:S02]  /*1450*/  LEA R25, R25, UR17, 0x2 ;  /* 0x0000001119197c11 */ /* 0x000fc4000f8e10ff */
[----:B------:R-:W-:Y:S01]  /*1460*/  LEA R27, R27, UR17, 0x2 ;  /* 0x000000111b1b7c11 */ /* 0x000fe2000f8e10ff */
[----:B------:R0:W-:Y:S01]  /*1470*/  ATOMS.POPC.INC.32 RZ, [R23+URZ] ;  /* 0x0000000017ff7f8c */ /* 0x0001e2000d8000ff */
[----:B------:R-:W-:Y:S02]  /*1480*/  SHF.R.U32.HI R24, RZ, UR16, R8 ;  /* 0x00000010ff187c19 */ /* 0x000fe40008011608 */
[----:B------:R-:W-:Y:S01]  /*1490*/  SHF.R.U32.HI R26, RZ, UR16, R7 ;  /* 0x00000010ff1a7c19 */ /* 0x000fe20008011607 */
[----:B------:R1:W-:Y:S01]  /*14a0*/  ATOMS.POPC.INC.32 RZ, [R25+URZ] ;  /* 0x0000000019ff7f8c */ /* 0x0003e2000d8000ff */
[-C--:B------:R-:W-:Y:S02]  /*14b0*/  LOP3.LUT R29, R29, R22.reuse, RZ, 0x30, !PT ;  /* 0x000000161d1d7212 */ /* 0x080fe400078e30ff */
[----:B------:R-:W-:Y:S01]  /*14c0*/  LOP3.LUT R24, R24, R22, RZ, 0x30, !PT ;  /* 0x0000001618187212 */ /* 0x000fe200078e30ff */
[----:B------:R2:W-:Y:S01]  /*14d0*/  ATOMS.POPC.INC.32 RZ, [R27+URZ] ;  /* 0x000000001bff7f8c */ /* 0x0005e2000d8000ff */
[----:B0-----:R-:W-:-:S02]  /*14e0*/  SHF.R.U32.HI R23, RZ, UR16, R6 ;  /* 0x00000010ff177c19 */ /* 0x001fc40008011606 */
[-C--:B------:R-:W-:Y:S02]  /*14f0*/  LOP3.LUT R26, R26, R22.reuse, RZ, 0x30, !PT ;  /* 0x000000161a1a7212 */ /* 0x080fe400078e30ff */
[----:B-1----:R-:W-:Y:S02]  /*1500*/  SHF.R.U32.HI R25, RZ, UR16, R5 ;  /* 0x00000010ff197c19 */ /* 0x002fe40008011605 */
[-C--:B------:R-:W-:Y:S02]  /*1510*/  LOP3.LUT R23, R23, R22.reuse, RZ, 0x30, !PT ;  /* 0x0000001617177212 */ /* 0x080fe400078e30ff */
[----:B--2---:R-:W-:Y:S02]  /*1520*/  SHF.R.U32.HI R27, RZ, UR16, R19 ;  /* 0x00000010ff1b7c19 */ /* 0x004fe40008011613 */
[----:B------:R-:W-:Y:S02]  /*1530*/  LEA R29, R29, UR17, 0x2 ;  /* 0x000000111d1d7c11 */ /* 0x000fe4000f8e10ff */
[----:B------:R-:W-:-:S02]  /*1540*/  LOP3.LUT R25, R25, R22, RZ, 0x30, !PT ;  /* 0x0000001619197212 */ /* 0x000fc400078e30ff */
[----:B------:R-:W-:Y:S01]  /*1550*/  LEA R24, R24, UR17, 0x2 ;  /* 0x0000001118187c11 */ /* 0x000fe2000f8e10ff */
[----:B------:R0:W-:Y:S01]  /*1560*/  ATOMS.POPC.INC.32 RZ, [R29+URZ] ;  /* 0x000000001dff7f8c */ /* 0x0001e2000d8000ff */
[----:B------:R-:W-:Y:S02]  /*1570*/  LOP3.LUT R27, R27, R22, RZ, 0x30, !PT ;  /* 0x000000161b1b7212 */ /* 0x000fe400078e30ff */
[----:B------:R-:W-:Y:S01]  /*1580*/  LEA R26, R26, UR17, 0x2 ;  /* 0x000000111a1a7c11 */ /* 0x000fe2000f8e10ff */
[----:B------:R1:W-:Y:S01]  /*1590*/  ATOMS.POPC.INC.32 RZ, [R24+URZ] ;  /* 0x0000000018ff7f8c */ /* 0x0003e2000d8000ff */
[----:B------:R-:W-:Y:S02]  /*15a0*/  LEA R23, R23, UR17, 0x2 ;  /* 0x0000001117177c11 */ /* 0x000fe4000f8e10ff */
[----:B------:R-:W-:Y:S01]  /*15b0*/  LEA R25, R25, UR17, 0x2 ;  /* 0x0000001119197c11 */ /* 0x000fe2000f8e10ff */
[----:B------:R2:W-:Y:S01]  /*15c0*/  ATOMS.POPC.INC.32 RZ, [R26+URZ] ;  /* 0x000000001aff7f8c */ /* 0x0005e2000d8000ff */
[----:B------:R-:W-:-:S02]  /*15d0*/  LEA R27, R27, UR17, 0x2 ;  /* 0x000000111b1b7c11 */ /* 0x000fc4000f8e10ff */
[----:B0-----:R-:W-:Y:S01]  /*15e0*/  SHF.R.U32.HI R29, RZ, UR16, R18 ;  /* 0x00000010ff1d7c19 */ /* 0x001fe20008011612 */
[----:B------:R0:W-:Y:S01]  /*15f0*/  ATOMS.POPC.INC.32 RZ, [R23+URZ] ;  /* 0x0000000017ff7f8c */ /* 0x0001e2000d8000ff */
[----:B-1----:R-:W-:Y:S02]  /*1600*/  SHF.R.U32.HI R24, RZ, UR16, R17 ;  /* 0x00000010ff187c19 */ /* 0x002fe40008011611 */
[----:B------:R-:W-:Y:S01]  /*1610*/  SHF.R.U32.HI R28, RZ, UR16, R15 ;  /* 0x00000010ff1c7c19 */ /* 0x000fe2000801160f */
[----:B------:R1:W-:Y:S01]  /*1620*/  ATOMS.POPC.INC.32 RZ, [R25+URZ] ;  /* 0x0000000019ff7f8c */ /* 0x0003e2000d8000ff */
[----:B--2---:R-:W-:Y:S02]  /*1630*/  SHF.R.U32.HI R26, RZ, UR16, R16 ;  /* 0x00000010ff1a7c19 */ /* 0x004fe40008011610 */
[----:B------:R-:W-:Y:S01]  /*1640*/  LOP3.LUT R29, R29, R22, RZ, 0x30, !PT ;  /* 0x000000161d1d7212 */ /* 0x000fe200078e30ff */
[----:B------:R2:W-:Y:S01]  /*1650*/  ATOMS.POPC.INC.32 RZ, [R27+URZ] ;  /* 0x000000001bff7f8c */ /* 0x0005e2000d8000ff */
[----:B0-----:R-:W-:-:S02]  /*1660*/  SHF.R.U32.HI R23, RZ, UR16, R2 ;  /* 0x00000010ff177c19 */ /* 0x001fc40008011602 */
[-C--:B------:R-:W-:Y:S02]  /*1670*/  LOP3.LUT R24, R24, R22.reuse, RZ, 0x30, !PT ;  /* 0x0000001618187212 */ /* 0x080fe400078e30ff */
[----:B-1----:R-:W-:Y:S02]  /*1680*/  SHF.R.U32.HI R25, RZ, UR16, R13 ;  /* 0x00000010ff197c19 */ /* 0x002fe4000801160d */
[-C--:B------:R-:W-:Y:S02]  /*1690*/  LOP3.LUT R26, R26, R22.reuse, RZ, 0x30, !PT ;  /* 0x000000161a1a7212 */ /* 0x080fe400078e30ff */
[----:B--2---:R-:W-:Y:S01]  /*16a0*/  SHF.R.U32.HI R27, RZ, UR16, R14 ;  /* 0x00000010ff1b7c19 */ /* 0x004fe2000801160e */
[----:B------:R-:W-:Y:S01]  /*16b0*/  UIADD3 UR16, UPT, UPT, UR16, 0x8, URZ ;  /* 0x0000000810107890 */ /* 0x000fe2000fffe0ff */
[----:B------:R-:W-:Y:S02]  /*16c0*/  LOP3.LUT R23, R23, R22, RZ, 0x30, !PT ;  /* 0x0000001617177212 */ /* 0x000fe400078e30ff */
[----:B------:R-:W-:-:S02]  /*16d0*/  LEA R29, R29, UR17, 0x2 ;  /* 0x000000111d1d7c11 */ /* 0x000fc4000f8e10ff */
[-C--:B------:R-:W-:Y:S02]  /*16e0*/  LOP3.LUT R25, R25, R22.reuse, RZ, 0x30, !PT ;  /* 0x0000001619197212 */ /* 0x080fe400078e30ff */
[----:B------:R-:W-:Y:S01]  /*16f0*/  ISETP.LE.AND P0, PT, R3, UR16, PT ;  /* 0x0000001003007c0c */ /* 0x000fe2000bf03270 */
[----:B------:R0:W-:Y:S01]  /*1700*/  ATOMS.POPC.INC.32 RZ, [R29+URZ] ;  /* 0x000000001dff7f8c */ /* 0x0001e2000d8000ff */
[----:B------:R-:W-:Y:S02]  /*1710*/  LEA R24, R24, UR17, 0x2 ;  /* 0x0000001118187c11 */ /* 0x000fe4000f8e10ff */
[-C--:B------:R-:W-:Y:S02]  /*1720*/  LOP3.LUT R27, R27, R22.reuse, RZ, 0x30, !PT ;  /* 0x000000161b1b7212 */ /* 0x080fe400078e30ff */
[----:B------:R-:W-:Y:S01]  /*1730*/  LEA R26, R26, UR17, 0x2 ;  /* 0x000000111a1a7c11 */ /* 0x000fe2000f8e10ff */
[----:B------:R0:W-:Y:S01]  /*1740*/  ATOMS.POPC.INC.32 RZ, [R24+URZ] ;  /* 0x0000000018ff7f8c */ /* 0x0001e2000d8000ff */
[----:B------:R-:W-:-:S02]  /*1750*/  LOP3.LUT R28, R28, R22, RZ, 0x30, !PT ;  /* 0x000000161c1c7212 */ /* 0x000fc400078e30ff */
[----:B------:R-:W-:Y:S01]  /*1760*/  LEA R23, R23, UR17, 0x2 ;  /* 0x0000001117177c11 */ /* 0x000fe2000f8e10ff */
[----:B------:R0:W-:Y:S01]  /*1770*/  ATOMS.POPC.INC.32 RZ, [R26+URZ] ;  /* 0x000000001aff7f8c */ /* 0x0001e2000d8000ff */
[----:B------:R-:W-:Y:S02]  /*1780*/  LEA R25, R25, UR17, 0x2 ;  /* 0x0000001119197c11 */ /* 0x000fe4000f8e10ff */
[----:B------:R-:W-:Y:S01]  /*1790*/  LEA R27, R27, UR17, 0x2 ;  /* 0x000000111b1b7c11 */ /* 0x000fe2000f8e10ff */
[----:B------:R0:W-:Y:S01]  /*17a0*/  ATOMS.POPC.INC.32 RZ, [R23+URZ] ;  /* 0x0000000017ff7f8c */ /* 0x0001e2000d8000ff */
[----:B------:R-:W-:-:S03]  /*17b0*/  LEA R28, R28, UR17, 0x2 ;  /* 0x000000111c1c7c11 */ /* 0x000fc6000f8e10ff */
[----:B------:R0:W-:Y:S04]  /*17c0*/  ATOMS.POPC.INC.32 RZ, [R25+URZ] ;  /* 0x0000000019ff7f8c */ /* 0x0001e8000d8000ff */
[----:B------:R0:W-:Y:S04]  /*17d0*/  ATOMS.POPC.INC.32 RZ, [R27+URZ] ;  /* 0x000000001bff7f8c */ /* 0x0001e8000d8000ff */
[----:B------:R0:W-:Y:S01]  /*17e0*/  ATOMS.POPC.INC.32 RZ, [R28+URZ] ;  /* 0x000000001cff7f8c */ /* 0x0001e2000d8000ff */
[----:B------:R-:W-:Y:S05]  /*17f0*/  @!P0 BRA `(.L_x_149) ;  /* 0xfffffff800dc8947 */ /* 0x000fea000383ffff */
.L_x_148:
[----:B------:R-:W-:Y:S05]  /*1800*/  BRA.U !UP0, `(.L_x_150) ;  /* 0xfffffff108dc7547 */ /* 0x000fea000b83ffff */
.L_x_145:
[----:B------:R-:W-:Y:S01]  /*1810*/  BAR.SYNC.DEFER_BLOCKING 0x0 ;  /* 0x0000000000007b1d */ /* 0x000fe20000010000 */
[----:B------:R-:W-:-:S05]  /*1820*/  ISETP.NE.AND P0, PT, R20, RZ, PT ;  /* 0x000000ff1400720c */ /* 0x000fca0003f05270 */
[----:B------:R-:W-:Y:S08]  /*1830*/  BSSY.RECONVERGENT B0, `(.L_x_151) ;  /* 0x0000164000007945 */ /* 0x000ff00003800200 */
[----:B------:R-:W-:Y:S05]  /*1840*/  @P0 BRA `(.L_x_152) ;  /* 0x0000001400880947 */ /* 0x000fea0003800000 */
[----:B------:R-:W-:Y:S01]  /*1850*/  UISETP.GE.U32.AND UP0, UPT, UR22, 0x7, UPT ;  /* 0x000000071600788c */ /* 0x000fe2000bf06070 */
[----:B0-23--:R-:W-:-:S08]  /*1860*/  IMAD.MOV.U32 R3, RZ, RZ, RZ ;  /* 0x000000ffff037224 */ /* 0x00dfd000078e00ff */
[----:B------:R-:W-:Y:S05]  /*1870*/  BRA.U !UP0, `(.L_x_153) ;  /* 0x00000005085c7547 */ /* 0x000fea000b800000 */
[----:B----4-:R-:W0:Y:S01]  /*1880*/  LDC.64 R2, c[0x0][0x380] ;  /* 0x0000e000ff027b82 */ /* 0x010e220000000a00 */
[----:B-1---5:R-:W-:-:S07]  /*1890*/  IMAD.MOV.U32 R5, RZ, RZ, RZ ;  /* 0x000000ffff057224 */ /* 0x022fce00078e00ff */
.L_x_170:
[----:B----4-:R-:W-:Y:S01]  /*18a0*/  IMAD R7, R5, 0x400, R0 ;  /* 0x0000040005077824 */ /* 0x010fe200078e0200 */
[----:B------:R-:W-:Y:S04]  /*18b0*/  BSSY.RECONVERGENT B1, `(.L_x_154) ;  /* 0x000000f000017945 */ /* 0x000fe80003800200 */
[----:B01----:R-:W1:Y:S04]  /*18c0*/  LDS R18, [R7] ;  /* 0x0000000007127984 */ /* 0x003e680000000800 */
[----:B--23--:R2:W3:Y:S04]  /*18d0*/  LDS R9, [R7+0x400] ;  /* 0x0004000007097984 */ /* 0x00c4e80000000800 */
[----:B------:R2:W4:Y:S04]  /*18e0*/  LDS R22, [R7+0x800] ;  /* 0x0008000007167984 */ /* 0x0005280000000800 */
[----:B------:R2:W0:Y:S04]  /*18f0*/  LDS R14, [R7+0xc00] ;  /* 0x000c0000070e7984 */ /* 0x0004280000000800 */
[----:B------:R2:W0:Y:S04]  /*1900*/  LDS R12, [R7+0x1000] ;  /* 0x00100000070c7984 */ /* 0x0004280000000800 */
[----:B------:R2:W0:Y:S04]  /*1910*/  LDS R6, [R7+0x1400] ;  /* 0x0014000007067984 */ /* 0x0004280000000800 */
[----:B------:R2:W0:Y:S04]  /*1920*/  LDS R8, [R7+0x1800] ;  /* 0x0018000007087984 */ /* 0x0004280000000800 */
[----:B------:R2:W0:Y:S01]  /*1930*/  LDS R10, [R7+0x1c00] ;  /* 0x001c0000070a7984 */ /* 0x0004220000000800 */
[----:B-1----:R-:W-:-:S13]  /*1940*/  ISETP.NE.AND P0, PT, R18, RZ, PT ;  /* 0x000000ff1200720c */ /* 0x002fda0003f05270 */
[----:B--234-:R-:W-:Y:S05]  /*1950*/  @!P0 BRA `(.L_x_155) ;  /* 0x0000000000108947 */ /* 0x01cfea0003800000 */
[----:B------:R-:W-:Y:S01]  /*1960*/  LEA R17, R5, R4, 0x8 ;  /* 0x0000000405117211 */ /* 0x000fe200078e40ff */
[----:B------:R-:W-:-:S04]  /*1970*/  IMAD.MOV.U32 R19, RZ, RZ, RZ ;  /* 0x000000ffff137224 */ /* 0x000fc800078e00ff */
[----:B0-----:R-:W-:-:S05]  /*1980*/  IMAD.WIDE.U32 R16, R17, 0x8, R2 ;  /* 0x0000000811107825 */ /* 0x001fca00078e0002 */
[----:B------:R1:W-:Y:S02]  /*1990*/  REDG.E.ADD.64.STRONG.GPU desc[UR20][R16.64], R18 ;  /* 0x000000121000798e */ /* 0x0003e4000c12e514 */
.L_x_155:
[----:B------:R-:W-:Y:S05]  /*19a0*/  BSYNC.RECONVERGENT B1 ;  /* 0x0000000000017941 */ /* 0x000fea0003800200 */
.L_x_154:
[----:B------:R-:W-:Y:S01]  /*19b0*/  ISETP.NE.AND P6, PT, R9, RZ, PT ;  /* 0x000000ff0900720c */ /* 0x000fe20003fc5270 */
[----:B------:R-:W-:Y:S01]  /*19c0*/  BSSY.RECONVERGENT B1, `(.L_x_156) ;  /* 0x000000e000017945 */ /* 0x000fe20003800200 */
[----:B------:R-:W-:Y:S02]  /*19d0*/  ISETP.NE.AND P0, PT, R22, RZ, PT ;  /* 0x000000ff1600720c */ /* 0x000fe40003f05270 */
[----:B0-----:R-:W-:Y:S02]  /*19e0*/  ISETP.NE.AND P1, PT, R14, RZ, PT ;  /* 0x000000ff0e00720c */ /* 0x001fe40003f25270 */
[----:B------:R-:W-:Y:S02]  /*19f0*/  ISETP.NE.AND P2, PT, R12, RZ, PT ;  /* 0x000000ff0c00720c */ /* 0x000fe40003f45270 */
[----:B------:R-:W-:Y:S02]  /*1a00*/  ISETP.NE.AND P3, PT, R6, RZ, PT ;  /* 0x000000ff0600720c */ /* 0x000fe40003f65270 */
[----:B------:R-:W-:-:S02]  /*1a10*/  ISETP.NE.AND P4, PT, R8, RZ, PT ;  /* 0x000000ff0800720c */ /* 0x000fc40003f85270 */
[----:B------:R-:W-:Y:S01]  /*1a20*/  ISETP.NE.AND P5, PT, R10, RZ, PT ;  /* 0x000000ff0a00720c */ /* 0x000fe20003fa5270 */
[----:B------:R-:W-:-:S12]  /*1a30*/  @!P6 BRA `(.L_x_157) ;  /* 0x000000000018e947 */ /* 0x000fd80003800000 */
[----:B-1----:R-:W-:Y:S02]  /*1a40*/  IMAD R17, R5, 0x100, R4 ;  /* 0x0000010005117824 */ /* 0x002fe400078e0204 */
[----:B------:R-:W-:Y:S02]  /*1a50*/  IMAD.MOV.U32 R18, RZ, RZ, R9 ;  /* 0x000000ffff127224 */ /* 0x000fe400078e0009 */
[----:B------:R-:W-:Y:S02]  /*1a60*/  VIADD R17, R17, 0x100 ;  /* 0x0000010011117836 */ /* 0x000fe40000000000 */
[----:B------:R-:W-:Y:S02]  /*1a70*/  IMAD.MOV.U32 R19, RZ, RZ, RZ ;  /* 0x000000ffff137224 */ /* 0x000fe400078e00ff */
[----:B------:R-:W-:-:S05]  /*1a80*/  IMAD.WIDE.U32 R16, R17, 0x8, R2 ;  /* 0x0000000811107825 */ /* 0x000fca00078e0002 */
[----:B------:R0:W-:Y:S02]  /*1a90*/  REDG.E.ADD.64.STRONG.GPU desc[UR20][R16.64], R18 ;  /* 0x000000121000798e */ /* 0x0001e4000c12e514 */
.L_x_157:
[----:B------:R-:W-:Y:S05]  /*1aa0*/  BSYNC.RECONVERGENT B1 ;  /* 0x0000000000017941 */ /* 0x000fea0003800200 */
.L_x_156:
[----:B------:R-:W-:Y:S04]  /*1ab0*/  BSSY.RECONVERGENT B1, `(.L_x_158) ;  /* 0x0000007000017945 */ /* 0x000fe80003800200 */
[----:B------:R-:W-:Y:S05]  /*1ac0*/  @!P0 BRA `(.L_x_159) ;  /* 0x0000000000148947 */ /* 0x000fea0003800000 */
[----:B01----:R-:W-:Y:S02]  /*1ad0*/  IMAD R17, R5, 0x100, R4 ;  /* 0x0000010005117824 */ /* 0x003fe400078e0204 */
[----:B------:R-:W-:-:S03]  /*1ae0*/  IMAD.MOV.U32 R23, RZ, RZ, RZ ;  /* 0x000000ffff177224 */ /* 0x000fc600078e00ff */
[----:B------:R-:W-:-:S05]  /*1af0*/  IADD3 R17, PT, PT, R17, 0x200, RZ ;  /* 0x0000020011117810 */ /* 0x000fca0007ffe0ff */
[----:B------:R-:W-:-:S05]  /*1b00*/  IMAD.WIDE.U32 R16, R17, 0x8, R2 ;  /* 0x0000000811107825 */ /* 0x000fca00078e0002 */
[----:B------:R2:W-:Y:S02]  /*1b10*/  REDG.E.ADD.64.STRONG.GPU desc[UR20][R16.64], R22 ;  /* 0x000000161000798e */ /* 0x0005e4000c12e514 */
.L_x_159:
[----:B------:R-:W-:Y:S05]  /*1b20*/  BSYNC.RECONVERGENT B1 ;  /* 0x0000000000017941 */ /* 0x000fea0003800200 */
.L_x_158:
[----:B------:R-:W-:Y:S04]  /*1b30*/  BSSY.RECONVERGENT B1, `(.L_x_160) ;  /* 0x0000007000017945 */ /* 0x000fe80003800200 */
[----:B------:R-:W-:Y:S05]  /*1b40*/  @!P1 BRA `(.L_x_161) ;  /* 0x0000000000149947 */ /* 0x000fea0003800000 */
[----:B012---:R-:W-:Y:S02]  /*1b50*/  IMAD R17, R5, 0x100, R4 ;  /* 0x0000010005117824 */ /* 0x007fe400078e0204 */
[----:B------:R-:W-:Y:S02]  /*1b60*/  IMAD.MOV.U32 R15, RZ, RZ, RZ ;  /* 0x000000ffff0f7224 */ /* 0x000fe400078e00ff */
[----:B------:R-:W-:-:S04]  /*1b70*/  VIADD R17, R17, 0x300 ;  /* 0x0000030011117836 */ /* 0x000fc80000000000 */
[----:B------:R-:W-:-:S05]  /*1b80*/  IMAD.WIDE.U32 R16, R17, 0x8, R2 ;  /* 0x0000000811107825 */ /* 0x000fca00078e0002 */
[----:B------:R3:W-:Y:S02]  /*1b90*/  REDG.E.ADD.64.STRONG.GPU desc[UR20][R16.64], R14 ;  /* 0x0000000e1000798e */ /* 0x0007e4000c12e514 */
.L_x_161:
[----:B------:R-:W-:Y:S05]  /*1ba0*/  BSYNC.RECONVERGENT B1 ;  /* 0x0000000000017941 */ /* 0x000fea0003800200 */
.L_x_160:
[----:B------:R-:W-:Y:S04]  /*1bb0*/  BSSY.RECONVERGENT B1, `(.L_x_162) ;  /* 0x0000007000017945 */ /* 0x000fe80003800200 */
[----:B------:R-:W-:Y:S05]  /*1bc0*/  @!P2 BRA `(.L_x_163) ;  /* 0x000000000014a947 */ /* 0x000fea0003800000 */
[----:B---3--:R-:W-:Y:S02]  /*1bd0*/  IMAD R15, R5, 0x100, R4 ;  /* 0x00000100050f7824 */ /* 0x008fe400078e0204 */
[----:B------:R-:W-:Y:S02]  /*1be0*/  HFMA2 R13, -RZ, RZ, 0, 0 ;  /* 0x00000000ff0d7431 */ /* 0x000fe400000001ff */
[----:B------:R-:W-:-:S04]  /*1bf0*/  VIADD R15, R15, 0x400 ;  /* 0x000004000f0f7836 */ /* 0x000fc80000000000 */
[----:B------:R-:W-:-:S05]  /*1c00*/  IMAD.WIDE.U32 R14, R15, 0x8, R2 ;  /* 0x000000080f0e7825 */ /* 0x000fca00078e0002 */
[----:B------:R4:W-:Y:S02]  /*1c10*/  REDG.E.ADD.64.STRONG.GPU desc[UR20][R14.64], R12 ;  /* 0x0000000c0e00798e */ /* 0x0009e4000c12e514 */
.L_x_163:
[----:B------:R-:W-:Y:S05]  /*1c20*/  BSYNC.RECONVERGENT B1 ;  /* 0x0000000000017941 */ /* 0x000fea0003800200 */
.L_x_162:
[----:B------:R-:W-:Y:S04]  /*1c30*/  BSSY.RECONVERGENT B1, `(.L_x_164) ;  /* 0x0000007000017945 */ /* 0x000fe80003800200 */
[----:B------:R-:W-:Y:S05]  /*1c40*/  @!P3 BRA `(.L_x_165) ;  /* 0x000000000014b947 */ /* 0x000fea0003800000 */
[----:B----4-:R-:W-:Y:S02]  /*1c50*/  IMAD R13, R5, 0x100, R4 ;  /* 0x00000100050d7824 */ /* 0x010fe400078e0204 */
[----:B------:R-:W-:Y:S02]  /*1c60*/  IMAD.MOV.U32 R7, RZ, RZ, RZ ;  /* 0x000000ffff077224 */ /* 0x000fe400078e00ff */
[----:B------:R-:W-:-:S04]  /*1c70*/  VIADD R13, R13, 0x500 ;  /* 0x000005000d0d7836 */ /* 0x000fc80000000000 */
[----:B------:R-:W-:-:S05]  /*1c80*/  IMAD.WIDE.U32 R12, R13, 0x8, R2 ;  /* 0x000000080d0c7825 */ /* 0x000fca00078e0002 */
[----:B------:R4:W-:Y:S02]  /*1c90*/  REDG.E.ADD.64.STRONG.GPU desc[UR20][R12.64], R6 ;  /* 0x000000060c00798e */ /* 0x0009e4000c12e514 */
.L_x_165:
[----:B------:R-:W-:Y:S05]  /*1ca0*/  BSYNC.RECONVERGENT B1 ;  /* 0x0000000000017941 */ /* 0x000fea0003800200 */
.L_x_164:
[----:B------:R-:W-:Y:S04]  /*1cb0*/  BSSY.RECONVERGENT B1, `(.L_x_166) ;  /* 0x0000007000017945 */ /* 0x000fe80003800200 */
[----:B------:R-:W-:Y:S05]  /*1cc0*/  @!P4 BRA `(.L_x_167) ;  /* 0x000000000014c947 */ /* 0x000fea0003800000 */
[----:B----4-:R-:W-:Y:S02]  /*1cd0*/  IMAD R7, R5, 0x100, R4 ;  /* 0x0000010005077824 */ /* 0x010fe400078e0204 */
[----:B------:R-:W-:Y:S02]  /*1ce0*/  IMAD.MOV.U32 R9, RZ, RZ, RZ ;  /* 0x000000ffff097224 */ /* 0x000fe400078e00ff */
[----:B------:R-:W-:-:S04]  /*1cf0*/  VIADD R7, R7, 0x600 ;  /* 0x0000060007077836 */ /* 0x000fc80000000000 */
[----:B------:R-:W-:-:S05]  /*1d00*/  IMAD.WIDE.U32 R6, R7, 0x8, R2 ;  /* 0x0000000807067825 */ /* 0x000fca00078e0002 */
[----:B------:R4:W-:Y:S02]  /*1d10*/  REDG.E.ADD.64.STRONG.GPU desc[UR20][R6.64], R8 ;  /* 0x000000080600798e */ /* 0x0009e4000c12e514 */
.L_x_167:
[----:B------:R-:W-:Y:S05]  /*1d20*/  BSYNC.RECONVERGENT B1 ;  /* 0x0000000000017941 */ /* 0x000fea0003800200 */
.L_x_166:
[----:B------:R-:W-:Y:S04]  /*1d30*/  BSSY.RECONVERGENT B1, `(.L_x_168) ;  /* 0x0000007000017945 */ /* 0x000fe80003800200 */
[----:B------:R-:W-:Y:S05]  /*1d40*/  @!P5 BRA `(.L_x_169) ;  /* 0x000000000014d947 */ /* 0x000fea0003800000 */
[----:B----4-:R-:W-:Y:S01]  /*1d50*/  LEA R7, R5, R4, 0x8 ;  /* 0x0000000405077211 */ /* 0x010fe200078e40ff */
[----:B------:R-:W-:-:S04]  /*1d60*/  IMAD.MOV.U32 R11, RZ, RZ, RZ ;  /* 0x000000ffff0b7224 */ /* 0x000fc800078e00ff */
[----:B------:R-:W-:-:S04]  /*1d70*/  VIADD R7, R7, 0x700 ;  /* 0x0000070007077836 */ /* 0x000fc80000000000 */
[----:B------:R-:W-:-:S05]  /*1d80*/  IMAD.WIDE.U32 R6, R7, 0x8, R2 ;  /* 0x0000000807067825 */ /* 0x000fca00078e0002 */
[----:B------:R4:W-:Y:S02]  /*1d90*/  REDG.E.ADD.64.STRONG.GPU desc[UR20][R6.64], R10 ;  /* 0x0000000a0600798e */ /* 0x0009e4000c12e514 */
.L_x_169:
[----:B------:R-:W-:Y:S05]  /*1da0*/  BSYNC.RECONVERGENT B1 ;  /* 0x0000000000017941 */ /* 0x000fea0003800200 */
.L_x_168:
[----:B------:R-:W-:-:S05]  /*1db0*/  VIADD R5, R5, 0x8 ;  /* 0x0000000805057836 */ /* 0x000fca0000000000 */
[----:B------:R-:W-:-:S13]  /*1dc0*/  ISETP.NE.AND P0, PT, R5, UR27, PT ;  /* 0x0000001b05007c0c */ /* 0x000fda000bf05270 */
[----:B------:R-:W-:Y:S05]  /*1dd0*/  @P0 BRA `(.L_x_170) ;  /* 0xfffffff800b00947 */ /* 0x000fea000383ffff */
[----:B------:R-:W-:-:S07]  /*1de0*/  IMAD.U32 R3, RZ, RZ, UR27 ;  /* 0x0000001bff037e24 */ /* 0x000fce000f8e00ff */
.L_x_153:
[----:B------:R-:W-:Y:S02]  /*1df0*/  UISETP.NE.AND UP0, UPT, UR24, URZ, UPT ;  /* 0x000000ff1800728c */ /* 0x000fe4000bf05270 */
[----:B----45:R-:W-:Y:S02]  /*1e00*/  IMAD.U32 R8, RZ, RZ, UR24 ;  /* 0x00000018ff087e24 */ /* 0x030fe4000f8e00ff */
[----:B-1----:R-:W-:-:S03]  /*1e10*/  IMAD.U32 R5, RZ, RZ, UR25 ;  /* 0x00000019ff057e24 */ /* 0x002fc6000f8e00ff */
[----:B------:R-:W-:Y:S01]  /*1e20*/  IADD3 R8, PT, PT, R8, -0x1, RZ ;  /* 0xffffffff08087810 */ /* 0x000fe20007ffe0ff */
[----:B------:R-:W-:Y:S01]  /*1e30*/  VIADD R5, R5, 0xffffffff ;  /* 0xffffffff05057836 */ /* 0x000fe20000000000 */
[----:B------:R-:W-:Y:S06]  /*1e40*/  BRA.U !UP0, `(.L_x_171) ;  /* 0x0000000508707547 */ /* 0x000fec000b800000 */
[----:B------:R-:W-:-:S13]  /*1e50*/  ISETP.GE.U32.AND P0, PT, R8, 0x3, PT ;  /* 0x000000030800780c */ /* 0x000fda0003f06070 */
[----:B------:R-:W-:Y:S05]  /*1e60*/  @!P0 BRA `(.L_x_172) ;  /* 0x0000000000bc8947 */ /* 0x000fea0003800000 */
[----:B------:R-:W-:Y:S01]  /*1e70*/  IMAD R7, R3, 0x400, R0 ;  /* 0x0000040003077824 */ /* 0x000fe200078e0200 */
[----:B------:R-:W-:Y:S04]  /*1e80*/  BSSY.RECONVERGENT B1, `(.L_x_173) ;  /* 0x000000f000017945 */ /* 0x000fe80003800200 */
[----:B------:R-:W1:Y:S04]  /*1e90*/  LDS R12, [R7] ;  /* 0x00000000070c7984 */ /* 0x000e680000000800 */
[----:B------:R-:W4:Y:S04]  /*1ea0*/  LDS R9, [R7+0x400] ;  /* 0x0004000007097984 */ /* 0x000f280000000800 */
[----:B------:R-:W5:Y:S04]  /*1eb0*/  LDS R6, [R7+0x800] ;  /* 0x0008000007067984 */ /* 0x000f680000000800 */
[----:B------:R-:W0:Y:S01]  /*1ec0*/  LDS R2, [R7+0xc00] ;  /* 0x000c000007027984 */ /* 0x000e220000000800 */
[----:B-1----:R-:W-:-:S02]  /*1ed0*/  ISETP.NE.AND P0, PT, R12, RZ, PT ;  /* 0x000000ff0c00720c */ /* 0x002fc40003f05270 */
[----:B----4-:R-:W-:Y:S02]  /*1ee0*/  ISETP.NE.AND P1, PT, R9, RZ, PT ;  /* 0x000000ff0900720c */ /* 0x010fe40003f25270 */
[----:B-----5:R-:W-:Y:S02]  /*1ef0*/  ISETP.NE.AND P2, PT, R6, RZ, PT ;  /* 0x000000ff0600720c */ /* 0x020fe40003f45270 */
[----:B0-----:R-:W-:-:S07]  /*1f00*/  ISETP.NE.AND P3, PT, R2, RZ, PT ;  /* 0x000000ff0200720c */ /* 0x001fce0003f65270 */
[----:B------:R-:W-:Y:S06]  /*1f10*/  @!P0 BRA `(.L_x_174) ;  /* 0x0000000000148947 */ /* 0x000fec0003800000 */
[----:B------:R-:W0:Y:S01]  /*1f20*/  LDC.64 R10, c[0x0][0x380] ;  /* 0x0000e000ff0a7b82 */ /* 0x000e220000000a00 */
[----:B------:R-:W-:Y:S02]  /*1f30*/  IMAD R7, R3, 0x100, R4 ;  /* 0x0000010003077824 */ /* 0x000fe400078e0204 */
[----:B------:R-:W-:Y:S02]  /*1f40*/  IMAD.MOV.U32 R13, RZ, RZ, RZ ;  /* 0x000000ffff0d7224 */ /* 0x000fe400078e00ff */
[----:B0-----:R-:W-:-:S05]  /*1f50*/  IMAD.WIDE.U32 R10, R7, 0x8, R10 ;  /* 0x00000008070a7825 */ /* 0x001fca00078e000a */
[----:B------:R0:W-:Y:S02]  /*1f60*/  REDG.E.ADD.64.STRONG.GPU desc[UR20][R10.64], R12 ;  /* 0x0000000c0a00798e */ /* 0x0001e4000c12e514 */
.L_x_174:
[----:B------:R-:W-:Y:S05]  /*1f70*/  BSYNC.RECONVERGENT B1 ;  /* 0x0000000000017941 */ /* 0x000fea0003800200 */
.L_x_173:
[----:B------:R-:W-:Y:S04]  /*1f80*/  BSSY.RECONVERGENT B1, `(.L_x_175) ;  /* 0x0000009000017945 */ /* 0x000fe80003800200 */
[----:B------:R-:W-:Y:S05]  /*1f90*/  @!P1 BRA `(.L_x_176) ;  /* 0x00000000001c9947 */ /* 0x000fea0003800000 */
[----:B0-----:R-:W0:Y:S01]  /*1fa0*/  LDC.64 R10, c[0x0][0x380] ;  /* 0x0000e000ff0a7b82 */ /* 0x001e220000000a00 */
[----:B------:R-:W-:Y:S01]  /*1fb0*/  IMAD R7, R3, 0x100, R4 ;  /* 0x0000010003077824 */ /* 0x000fe200078e0204 */
[----:B------:R-:W-:Y:S01]  /*1fc0*/  MOV R12, R9 ;  /* 0x00000009000c7202 */ /* 0x000fe20000000f00 */
[----:B------:R-:W-:Y:S02]  /*1fd0*/  IMAD.MOV.U32 R13, RZ, RZ, RZ ;  /* 0x000000ffff0d7224 */ /* 0x000fe400078e00ff */
[----:B------:R-:W-:-:S04]  /*1fe0*/  VIADD R7, R7, 0x100 ;  /* 0x0000010007077836 */ /* 0x000fc80000000000 */
[----:B0-----:R-:W-:-:S05]  /*1ff0*/  IMAD.WIDE.U32 R10, R7, 0x8, R10 ;  /* 0x00000008070a7825 */ /* 0x001fca00078e000a */
[----:B------:R1:W-:Y:S02]  /*2000*/  REDG.E.ADD.64.STRONG.GPU desc[UR20][R10.64], R12 ;  /* 0x0000000c0a00798e */ /* 0x0003e4000c12e514 */
.L_x_176:
[----:B------:R-:W-:Y:S05]  /*2010*/  BSYNC.RECONVERGENT B1 ;  /* 0x0000000000017941 */ /* 0x000fea0003800200 */
.L_x_175:
[----:B------:R-:W-:Y:S04]  /*2020*/  BSSY.RECONVERGENT B1, `(.L_x_177) ;  /* 0x0000008000017945 */ /* 0x000fe80003800200 */
[----:B------:R-:W-:Y:S05]  /*2030*/  @!P2 BRA `(.L_x_178) ;  /* 0x000000000018a947 */ /* 0x000fea0003800000 */
[----:B01----:R-:W0:Y:S01]  /*2040*/  LDC.64 R10, c[0x0][0x380] ;  /* 0x0000e000ff0a7b82 */ /* 0x003e220000000a00 */
[----:B------:R-:W-:-:S04]  /*2050*/  IMAD R7, R3, 0x100, R4 ;  /* 0x0000010003077824 */ /* 0x000fc800078e0204 */
[----:B------:R-:W-:-:S04]  /*2060*/  VIADD R7, R7, 0x200 ;  /* 0x0000020007077836 */ /* 0x000fc80000000000 */
[----:B0-----:R-:W-:-:S04]  /*2070*/  IMAD.WIDE.U32 R10, R7, 0x8, R10 ;  /* 0x00000008070a7825 */ /* 0x001fc800078e000a */
[----:B------:R-:W-:-:S05]  /*2080*/  IMAD.MOV.U32 R7, RZ, RZ, RZ ;  /* 0x000000ffff077224 */ /* 0x000fca00078e00ff */
[----:B------:R4:W-:Y:S02]  /*2090*/  REDG.E.ADD.64.STRONG.GPU desc[UR20][R10.64], R6 ;  /* 0x000000060a00798e */ /* 0x0009e4000c12e514 */
.L_x_178:
[----:B------:R-:W-:Y:S05]  /*20a0*/  BSYNC.RECONVERGENT B1 ;  /* 0x0000000000017941 */ /* 0x000fea0003800200 */
.L_x_177:
[----:B------:R-:W-:Y:S04]  /*20b0*/  BSSY.RECONVERGENT B1, `(.L_x_179) ;  /* 0x0000009000017945 */ /* 0x000fe80003800200 */
[----:B------:R-:W-:Y:S05]  /*20c0*/  @!P3 BRA `(.L_x_180) ;  /* 0x00000000001cb947 */ /* 0x000fea0003800000 */
[----:B----4-:R-:W4:Y:S01]  /*20d0*/  LDC.64 R6, c[0x0][0x380] ;  /* 0x0000e000ff067b82 */ /* 0x010f220000000a00 */
[----:B------:R-:W-:Y:S01]  /*20e0*/  IMAD R9, R3, 0x100, R4 ;  /* 0x0000010003097824 */ /* 0x000fe200078e0204 */
[----:B01----:R-:W-:Y:S01]  /*20f0*/  MOV R10, R2 ;  /* 0x00000002000a7202 */ /* 0x003fe20000000f00 */
[----:B------:R-:W-:Y:S02]  /*2100*/  IMAD.MOV.U32 R11, RZ, RZ, RZ ;  /* 0x000000ffff0b7224 */ /* 0x000fe400078e00ff */
[----:B------:R-:W-:-:S04]  /*2110*/  VIADD R9, R9, 0x300 ;  /* 0x0000030009097836 */ /* 0x000fc80000000000 */
[----:B----4-:R-:W-:-:S05]  /*2120*/  IMAD.WIDE.U32 R6, R9, 0x8, R6 ;  /* 0x0000000809067825 */ /* 0x010fca00078e0006 */
[----:B------:R0:W-:Y:S02]  /*2130*/  REDG.E.ADD.64.STRONG.GPU desc[UR20][R6.64], R10 ;  /* 0x0000000a0600798e */ /* 0x0001e4000c12e514 */
.L_x_180:
[----:B------:R-:W-:Y:S05]  /*2140*/  BSYNC.RECONVERGENT B1 ;  /* 0x0000000000017941 */ /* 0x000fea0003800200 */
.L_x_179:
[----:B------:R-:W-:-:S07]  /*2150*/  VIADD R3, R3, 0x4 ;  /* 0x0000000403037836 */ /* 0x000fce0000000000 */
.L_x_172:
[----:B------:R-:W-:Y:S01]  /*2160*/  UISETP.NE.AND UP0, UPT, UR25, URZ, UPT ;  /* 0x000000ff1900728c */ /* 0x000fe2000bf05270 */
[----:B------:R-:W-:Y:S08]  /*2170*/  BSSY.RECONVERGENT B1, `(.L_x_171) ;  /* 0x0000029000017945 */ /* 0x000ff00003800200 */
[----:B------:R-:W-:Y:S05]  /*2180*/  BRA.U !UP0, `(.L_x_181) ;  /* 0x00000001089c7547 */ /* 0x000fea000b800000 */
[----:B------:R-:W-:-:S13]  /*2190*/  ISETP.NE.AND P0, PT, R5, RZ, PT ;  /* 0x000000ff0500720c */ /* 0x000fda0003f05270 */
[----:B------:R-:W-:Y:S05]  /*21a0*/  @!P0 BRA `(.L_x_182) ;  /* 0x0000000000648947 */ /* 0x000fea0003800000 */
[----:B0---4-:R-:W-:Y:S01]  /*21b0*/  IMAD R6, R3, 0x400, R0 ;  /* 0x0000040003067824 */ /* 0x011fe200078e0200 */
[----:B------:R-:W-:Y:S04]  /*21c0*/  BSSY.RECONVERGENT B2, `(.L_x_183) ;  /* 0x000000c000027945 */ /* 0x000fe80003800200 */
[----:B------:R-:W0:Y:S04]  /*21d0*/  LDS R2, [R6] ;  /* 0x0000000006027984 */ /* 0x000e280000000800 */
[----:B------:R-:W4:Y:S01]  /*21e0*/  LDS R9, [R6+0x400] ;  /* 0x0004000006097984 */ /* 0x000f220000000800 */
[----:B0-----:R-:W-:-:S02]  /*21f0*/  ISETP.NE.AND P0, PT, R2, RZ, PT ;  /* 0x000000ff0200720c */ /* 0x001fc40003f05270 */
[----:B----4-:R-:W-:-:S11]  /*2200*/  ISETP.NE.AND P1, PT, R9, RZ, PT ;  /* 0x000000ff0900720c */ /* 0x010fd60003f25270 */
[----:B------:R-:W-:Y:S05]  /*2210*/  @!P0 BRA `(.L_x_184) ;  /* 0x0000000000188947 */ /* 0x000fea0003800000 */
[----:B------:R-:W0:Y:S01]  /*2220*/  LDC.64 R6, c[0x0][0x380] ;  /* 0x0000e000ff067b82 */ /* 0x000e220000000a00 */
[----:B-1----:R-:W-:-:S04]  /*2230*/  IMAD R11, R3, 0x100, R4 ;  /* 0x00000100030b7824 */ /* 0x002fc800078e0204 */
[----:B0-----:R-:W-:-:S04]  /*2240*/  IMAD.WIDE.U32 R10, R11, 0x8, R6 ;  /* 0x000000080b0a7825 */ /* 0x001fc800078e0006 */
[----:B------:R-:W-:Y:S02]  /*2250*/  IMAD.MOV.U32 R6, RZ, RZ, R2 ;  /* 0x000000ffff067224 */ /* 0x000fe400078e0002 */
[----:B------:R-:W-:-:S05]  /*2260*/  IMAD.MOV.U32 R7, RZ, RZ, RZ ;  /* 0x000000ffff077224 */ /* 0x000fca00078e00ff */
[----:B------:R0:W-:Y:S02]  /*2270*/  REDG.E.ADD.64.STRONG.GPU desc[UR20][R10.64], R6 ;  /* 0x000000060a00798e */ /* 0x0001e4000c12e514 */
.L_x_184:
[----:B------:R-:W-:Y:S05]  /*2280*/  BSYNC.RECONVERGENT B2 ;  /* 0x0000000000027941 */ /* 0x000fea0003800200 */
.L_x_183:
[----:B------:R-:W-:Y:S04]  /*2290*/  BSSY.RECONVERGENT B2, `(.L_x_185) ;  /* 0x0000009000027945 */ /* 0x000fe80003800200 */
[----:B------:R-:W-:Y:S05]  /*22a0*/  @!P1 BRA `(.L_x_186) ;  /* 0x00000000001c9947 */ /* 0x000fea0003800000 */
[----:B0-----:R-:W0:Y:S01]  /*22b0*/  LDC.64 R6, c[0x0][0x380] ;  /* 0x0000e000ff067b82 */ /* 0x001e220000000a00 */
[----:B------:R-:W-:-:S05]  /*22c0*/  LEA R2, R3, R4, 0x8 ;  /* 0x0000000403027211 */ /* 0x000fca00078e40ff */
[----:B-1----:R-:W-:-:S04]  /*22d0*/  VIADD R11, R2, 0x100 ;  /* 0x00000100020b7836 */ /* 0x002fc80000000000 */
[----:B0-----:R-:W-:-:S04]  /*22e0*/  IMAD.WIDE.U32 R10, R11, 0x8, R6 ;  /* 0x000000080b0a7825 */ /* 0x001fc800078e0006 */
[----:B------:R-:W-:Y:S02]  /*22f0*/  IMAD.MOV.U32 R6, RZ, RZ, R9 ;  /* 0x000000ffff067224 */ /* 0x000fe400078e0009 */
[----:B------:R-:W-:-:S05]  /*2300*/  IMAD.MOV.U32 R7, RZ, RZ, RZ ;  /* 0x000000ffff077224 */ /* 0x000fca00078e00ff */
[----:B------:R4:W-:Y:S02]  /*2310*/  REDG.E.ADD.64.STRONG.GPU desc[UR20][R10.64], R6 ;  /* 0x000000060a00798e */ /* 0x0009e4000c12e514 */
.L_x_186:
[----:B------:R-:W-:Y:S05]  /*2320*/  BSYNC.RECONVERGENT B2 ;  /* 0x0000000000027941 */ /* 0x000fea0003800200 */
.L_x_185:
[----:B------:R-:W-:-:S07]  /*2330*/  VIADD R3, R3, 0x2 ;  /* 0x0000000203037836 */ /* 0x000fce0000000000 */
.L_x_182:
[----:B------:R-:W-:-:S09]  /*2340*/  UISETP.NE.AND UP0, UPT, UR9, URZ, UPT ;  /* 0x000000ff0900728c */ /* 0x000fd2000bf05270 */
[----:B------:R-:W-:Y:S05]  /*2350*/  BRA.U !UP0, `(.L_x_181) ;  /* 0x0000000108287547 */ /* 0x000fea000b800000 */
[----:B------:R-:W-:-:S05]  /*2360*/  IMAD R2, R3, 0x400, R0 ;  /* 0x0000040003027824 */ /* 0x000fca00078e0200 */
[----:B------:R-:W5:Y:S02]  /*2370*/  LDS R9, [R2] ;  /* 0x0000000002097984 */ /* 0x000f640000000800 */
[----:B-----5:R-:W-:-:S13]  /*2380*/  ISETP.NE.AND P0, PT, R9, RZ, PT ;  /* 0x000000ff0900720c */ /* 0x020fda0003f05270 */
[----:B------:R-:W-:Y:S05]  /*2390*/  @!P0 BRA `(.L_x_181) ;  /* 0x0000000000188947 */ /* 0x000fea0003800000 */
[----:B0---4-:R-:W0:Y:S01]  /*23a0*/  LDC.64 R6, c[0x0][0x380] ;  /* 0x0000e000ff067b82 */ /* 0x011e220000000a00 */
[----:B------:R-:W-:-:S04]  /*23b0*/  IMAD R3, R3, 0x100, R4 ;  /* 0x0000010003037824 */ /* 0x000fc800078e0204 */
[----:B0-----:R-:W-:Y:S01]  /*23c0*/  IMAD.WIDE.U32 R2, R3, 0x8, R6 ;  /* 0x0000000803027825 */ /* 0x001fe200078e0006 */
[----:B------:R-:W-:-:S03]  /*23d0*/  MOV R6, R9 ;  /* 0x0000000900067202 */ /* 0x000fc60000000f00 */
[----:B------:R-:W-:-:S05]  /*23e0*/  IMAD.MOV.U32 R7, RZ, RZ, RZ ;  /* 0x000000ffff077224 */ /* 0x000fca00078e00ff */
[----:B------:R0:W-:Y:S02]  /*23f0*/  REDG.E.ADD.64.STRONG.GPU desc[UR20][R2.64], R6 ;  /* 0x000000060200798e */ /* 0x0001e4000c12e514 */
.L_x_181:
[----:B------:R-:W-:Y:S05]  /*2400*/  BSYNC.RECONVERGENT B1 ;  /* 0x0000000000017941 */ /* 0x000fea0003800200 */
.L_x_171:
[----:B------:R-:W-:-:S13]  /*2410*/  ISETP.GT.U32.AND P0, PT, R4, 0x7f, PT ;  /* 0x0000007f0400780c */ /* 0x000fda0003f04070 */
[----:B------:R-:W-:Y:S05]  /*2420*/  @P0 BRA `(.L_x_152) ;  /* 0x0000000800900947 */ /* 0x000fea0003800000 */
[----:B------:R-:W-:Y:S01]  /*2430*/  UISETP.GE.U32.AND UP0, UPT, UR22, 0x7, UPT ;  /* 0x000000071600788c */ /* 0x000fe2000bf06070 */
[----:B0-----:R-:W-:-:S08]  /*2440*/  IMAD.MOV.U32 R3, RZ, RZ, RZ ;  /* 0x000000ffff037224 */ /* 0x001fd000078e00ff */
[----:B------:R-:W-:Y:S05]  /*2450*/  BRA.U !UP0, `(.L_x_187) ;  /* 0x0000000508147547 */ /* 0x000fea000b800000 */
[----:B------:R-:W0:Y:S01]  /*2460*/  LDC.64 R2, c[0x0][0x380] ;  /* 0x0000e000ff027b82 */ /* 0x000e220000000a00 */
[----:B------:R-:W-:-:S07]  /*2470*/  IMAD.MOV.U32 R9, RZ, RZ, RZ ;  /* 0x000000ffff097224 */ /* 0x000fce00078e00ff */
.L_x_204:
[C---:B01--4-:R-:W-:Y:S01]  /*2480*/  IMAD R11, R9.reuse, 0x400, R0 ;  /* 0x00000400090b7824 */ /* 0x053fe200078e0200 */
[----:B------:R-:W-:Y:S01]  /*2490*/  BSSY.RECONVERGENT B1, `(.L_x_188) ;  /* 0x0000011000017945 */ /* 0x000fe20003800200 */
[C---:B--23--:R-:W-:Y:S02]  /*24a0*/  IMAD R7, R9.reuse, 0x100, R4 ;  /* 0x0000010009077824 */ /* 0x04cfe400078e0204 */
[----:B------:R-:W-:Y:S01]  /*24b0*/  VIADD R9, R9, 0x8 ;  /* 0x0000000809097836 */ /* 0x000fe20000000000 */
[----:B---3--:R-:W1:Y:S01]  /*24c0*/  LDS R14, [R11+0x200] ;  /* 0x000200000b0e7984 */ /* 0x008e620000000800 */
[----:B0-----:R-:W-:-:S03]  /*24d0*/  IMAD.WIDE.U32 R6, R7, 0x8, R2 ;  /* 0x0000000807067825 */ /* 0x001fc600078e0002 */
[----:B------:R-:W0:Y:S04]  /*24e0*/  LDS R13, [R11+0x600] ;  /* 0x000600000b0d7984 */ /* 0x000e280000000800 */
[----:B--2---:R2:W3:Y:S04]  /*24f0*/  LDS R17, [R11+0xa00] ;  /* 0x000a00000b117984 */ /* 0x0044e80000000800 */
[----:B------:R2:W4:Y:S04]  /*2500*/  LDS R18, [R11+0xe00] ;  /* 0x000e00000b127984 */ /* 0x0005280000000800 */
[----:B------:R2:W2:Y:S04]  /*2510*/  LDS R19, [R11+0x1200] ;  /* 0x001200000b137984 */ /* 0x0004a80000000800 */
[----:B------:R0:W2:Y:S04]  /*2520*/  LDS R16, [R11+0x1600] ;  /* 0x001600000b107984 */ /* 0x0000a80000000800 */
[----:B------:R0:W2:Y:S04]  /*2530*/  LDS R12, [R11+0x1a00] ;  /* 0x001a00000b0c7984 */ /* 0x0000a80000000800 */
[----:B------:R0:W2:Y:S01]  /*2540*/  LDS R10, [R11+0x1e00] ;  /* 0x001e00000b0a7984 */ /* 0x0000a20000000800 */
[----:B-1----:R-:W-:-:S02]  /*2550*/  ISETP.NE.AND P0, PT, R14, RZ, PT ;  /* 0x000000ff0e00720c */ /* 0x002fc40003f05270 */
[----:B0-----:R-:W-:-:S11]  /*2560*/  ISETP.NE.AND P1, PT, R13, RZ, PT ;  /* 0x000000ff0d00720c */ /* 0x001fd60003f25270 */
[----:B---34-:R-:W-:Y:S05]  /*2570*/  @!P0 BRA `(.L_x_189) ;  /* 0x0000000000088947 */ /* 0x018fea0003800000 */
[----:B------:R-:W-:-:S05]  /*2580*/  HFMA2 R15, -RZ, RZ, 0, 0 ;  /* 0x00000000ff0f7431 */ /* 0x000fca00000001ff */
[----:B------:R0:W-:Y:S02]  /*2590*/  REDG.E.ADD.64.STRONG.GPU desc[UR20][R6.64+0x400], R14 ;  /* 0x0004000e0600798e */ /* 0x0001e4000c12e514 */
.L_x_189:
[----:B------:R-:W-:Y:S05]  /*25a0*/  BSYNC.RECONVERGENT B1 ;  /* 0x0000000000017941 */ /* 0x000fea0003800200 */
.L_x_188:
[----:B------:R-:W-:Y:S04]  /*25b0*/  BSSY.RECONVERGENT B1, `(.L_x_190) ;  /* 0x0000005000017945 */ /* 0x000fe80003800200 */
[----:B------:R-:W-:Y:S05]  /*25c0*/  @!P1 BRA `(.L_x_191) ;  /* 0x00000000000c9947 */ /* 0x000fea0003800000 */
[----:B0-----:R-:W-:Y:S02]  /*25d0*/  IMAD.MOV.U32 R14, RZ, RZ, R13 ;  /* 0x000000ffff0e7224 */ /* 0x001fe400078e000d */
[----:B------:R-:W-:-:S05]  /*25e0*/  IMAD.MOV.U32 R15, RZ, RZ, RZ ;  /* 0x000000ffff0f7224 */ /* 0x000fca00078e00ff */
[----:B------:R1:W-:Y:S02]  /*25f0*/  REDG.E.ADD.64.STRONG.GPU desc[UR20][R6.64+0xc00], R14 ;  /* 0x000c000e0600798e */ /* 0x0003e4000c12e514 */
.L_x_191:
[----:B------:R-:W-:Y:S05]  /*2600*/  BSYNC.RECONVERGENT B1 ;  /* 0x0000000000017941 */ /* 0x000fea0003800200 */
.L_x_190:
[----:B------:R-:W-:Y:S01]  /*2610*/  ISETP.NE.AND P6, PT, R17, RZ, PT ;  /* 0x000000ff1100720c */ /* 0x000fe20003fc5270 */
[----:B------:R-:W-:Y:S01]  /*2620*/  BSSY.RECONVERGENT B1, `(.L_x_192) ;  /* 0x000000b000017945 */ /* 0x000fe20003800200 */
[----:B------:R-:W-:Y:S02]  /*2630*/  ISETP.NE.AND P0, PT, R9, UR27, PT ;  /* 0x0000001b09007c0c */ /* 0x000fe4000bf05270 */
[----:B------:R-:W-:Y:S02]  /*2640*/  ISETP.NE.AND P1, PT, R18, RZ, PT ;  /* 0x000000ff1200720c */ /* 0x000fe40003f25270 */
[----:B--2---:R-:W-:Y:S02]  /*2650*/  ISETP.NE.AND P2, PT, R19, RZ, PT ;  /* 0x000000ff1300720c */ /* 0x004fe40003f45270 */
[----:B------:R-:W-:Y:S02]  /*2660*/  ISETP.NE.AND P3, PT, R16, RZ, PT ;  /* 0x000000ff1000720c */ /* 0x000fe40003f65270 */
[----:B------:R-:W-:-:S02]  /*2670*/  ISETP.NE.AND P4, PT, R12, RZ, PT ;  /* 0x000000ff0c00720c */ /* 0x000fc40003f85270 */
[----:B------:R-:W-:Y:S01]  /*2680*/  ISETP.NE.AND P5, PT, R10, RZ, PT ;  /* 0x000000ff0a00720c */ /* 0x000fe20003fa5270 */
[----:B------:R-:W-:-:S12]  /*2690*/  @!P6 BRA `(.L_x_193) ;  /* 0x00000000000ce947 */ /* 0x000fd80003800000 */
[----:B01----:R-:W-:Y:S02]  /*26a0*/  IMAD.MOV.U32 R14, RZ, RZ, R17 ;  /* 0x000000ffff0e7224 */ /* 0x003fe400078e0011 */
[----:B------:R-:W-:-:S05]  /*26b0*/  IMAD.MOV.U32 R15, RZ, RZ, RZ ;  /* 0x000000ffff0f7224 */ /* 0x000fca00078e00ff */
[----:B------:R2:W-:Y:S02]  /*26c0*/  REDG.E.ADD.64.STRONG.GPU desc[UR20][R6.64+0x1400], R14 ;  /* 0x0014000e0600798e */ /* 0x0005e4000c12e514 */
.L_x_193:
[----:B------:R-:W-:Y:S05]  /*26d0*/  BSYNC.RECONVERGENT B1 ;  /* 0x0000000000017941 */ /* 0x000fea0003800200 */
.L_x_192:
[----:B------:R-:W-:Y:S04]  /*26e0*/  BSSY.RECONVERGENT B1, `(.L_x_194) ;  /* 0x0000005000017945 */ /* 0x000fe80003800200 */
[----:B------:R-:W-:Y:S05]  /*26f0*/  @!P1 BRA `(.L_x_195) ;  /* 0x00000000000c9947 */ /* 0x000fea0003800000 */
[----:B012---:R-:W-:Y:S02]  /*2700*/  IMAD.MOV.U32 R14, RZ, RZ, R18 ;  /* 0x000000ffff0e7224 */ /* 0x007fe400078e0012 */
[----:B------:R-:W-:-:S05]  /*2710*/  IMAD.MOV.U32 R15, RZ, RZ, RZ ;  /* 0x000000ffff0f7224 */ /* 0x000fca00078e00ff */
[----:B------:R3:W-:Y:S02]  /*2720*/  REDG.E.ADD.64.STRONG.GPU desc[UR20][R6.64+0x1c00], R14 ;  /* 0x001c000e0600798e */ /* 0x0007e4000c12e514 */
.L_x_195:
[----:B------:R-:W-:Y:S05]  /*2730*/  BSYNC.RECONVERGENT B1 ;  /* 0x0000000000017941 */ /* 0x000fea0003800200 */
.L_x_194:
[----:B------:R-:W-:Y:S04]  /*2740*/  BSSY.RECONVERGENT B1, `(.L_x_196) ;  /* 0x0000005000017945 */ /* 0x000fe80003800200 */
[----:B------:R-:W-:Y:S05]  /*2750*/  @!P2 BRA `(.L_x_197) ;  /* 0x00000000000ca947 */ /* 0x000fea0003800000 */
[----:B0123--:R-:W-:Y:S01]  /*2760*/  MOV R14, R19 ;  /* 0x00000013000e7202 */ /* 0x00ffe20000000f00 */
[----:B------:R-:W-:-:S05]  /*2770*/  IMAD.MOV.U32 R15, RZ, RZ, RZ ;  /* 0x000000ffff0f7224 */ /* 0x000fca00078e00ff */
[----:B------:R4:W-:Y:S02]  /*2780*/  REDG.E.ADD.64.STRONG.GPU desc[UR20][R6.64+0x2400], R14 ;  /* 0x0024000e0600798e */ /* 0x0009e4000c12e514 */
.L_x_197:
[----:B------:R-:W-:Y:S05]  /*2790*/  BSYNC.RECONVERGENT B1 ;  /* 0x0000000000017941 */ /* 0x000fea0003800200 */
.L_x_196:
[----:B------:R-:W-:Y:S04]  /*27a0*/  BSSY.RECONVERGENT B1, `(.L_x_198) ;  /* 0x0000004000017945 */ /* 0x000fe80003800200 */
[----:B------:R-:W-:Y:S05]  /*27b0*/  @!P3 BRA `(.L_x_199) ;  /* 0x000000000008b947 */ /* 0x000fea0003800000 */
[----:B------:R-:W-:-:S05]  /*27c0*/  IMAD.MOV.U32 R17, RZ, RZ, RZ ;  /* 0x000000ffff117224 */ /* 0x000fca00078e00ff */
[----:B------:R0:W-:Y:S02]  /*27d0*/  REDG.E.ADD.64.STRONG.GPU desc[UR20][R6.64+0x2c00], R16 ;  /* 0x002c00100600798e */ /* 0x0001e4000c12e514 */
.L_x_199:
[----:B------:R-:W-:Y:S05]  /*27e0*/  BSYNC.RECONVERGENT B1 ;  /* 0x0000000000017941 */ /* 0x000fea0003800200 */
.L_x_198:
[----:B------:R-:W-:Y:S04]  /*27f0*/  BSSY.RECONVERGENT B1, `(.L_x_200) ;  /* 0x0000004000017945 */ /* 0x000fe80003800200 */
[----:B------:R-:W-:Y:S05]  /*2800*/  @!P4 BRA `(.L_x_201) ;  /* 0x000000000008c947 */ /* 0x000fea0003800000 */
[----:B------:R-:W-:-:S05]  /*2810*/  IMAD.MOV.U32 R13, RZ, RZ, RZ ;  /* 0x000000ffff0d7224 */ /* 0x000fca00078e00ff */
[----:B------:R0:W-:Y:S02]  /*2820*/  REDG.E.ADD.64.STRONG.GPU desc[UR20][R6.64+0x3400], R12 ;  /* 0x0034000c0600798e */ /* 0x0001e4000c12e514 */
.L_x_201:
[----:B------:R-:W-:Y:S05]  /*2830*/  BSYNC.RECONVERGENT B1 ;  /* 0x0000000000017941 */ /* 0x000fea0003800200 */
.L_x_200:
[----:B------:R-:W-:Y:S04]  /*2840*/  BSSY.RECONVERGENT B1, `(.L_x_202) ;  /* 0x0000004000017945 */ /* 0x000fe80003800200 */
[----:B------:R-:W-:Y:S05]  /*2850*/  @!P5 BRA `(.L_x_203) ;  /* 0x000000000008d947 */ /* 0x000fea0003800000 */
[----:B------:R-:W-:-:S05]  /*2860*/  IMAD.MOV.U32 R11, RZ, RZ, RZ ;  /* 0x000000ffff0b7224 */ /* 0x000fca00078e00ff */
[----:B------:R0:W-:Y:S02]  /*2870*/  REDG.E.ADD.64.STRONG.GPU desc[UR20][R6.64+0x3c00], R10 ;  /* 0x003c000a0600798e */ /* 0x0001e4000c12e514 */
.L_x_203:
[----:B------:R-:W-:Y:S05]  /*2880*/  BSYNC.RECONVERGENT B1 ;  /* 0x0000000000017941 */ /* 0x000fea0003800200 */
.L_x_202:
[----:B------:R-:W-:Y:S05]  /*2890*/  @P0 BRA `(.L_x_204) ;  /* 0xfffffff800f80947 */ /* 0x000fea000383ffff */
[----:B------:R-:W-:-:S07]  /*28a0*/  IMAD.U32 R3, RZ, RZ, UR27 ;  /* 0x0000001bff037e24 */ /* 0x000fce000f8e00ff */
.L_x_187:
[----:B------:R-:W-:-:S09]  /*28b0*/  UISETP.NE.AND UP0, UPT, UR24, URZ, UPT ;  /* 0x000000ff1800728c */ /* 0x000fd2000bf05270 */
[----:B------:R-:W-:Y:S05]  /*28c0*/  BRA.U !UP0, `(.L_x_152) ;  /* 0x0000000508687547 */ /* 0x000fea000b800000 */
[----:B------:R-:W-:-:S13]  /*28d0*/  ISETP.GE.U32.AND P0, PT, R8, 0x3, PT ;  /* 0x000000030800780c */ /* 0x000fda0003f06070 */
[----:B------:R-:W-:Y:S05]  /*28e0*/  @!P0 BRA `(.L_x_205) ;  /* 0x0000000000bc8947 */ /* 0x000fea0003800000 */
[----:B01234-:R-:W-:Y:S01]  /*28f0*/  IMAD R7, R3, 0x400, R0 ;  /* 0x0000040003077824 */ /* 0x01ffe200078e0200 */
[----:B------:R-:W-:Y:S04]  /*2900*/  BSSY.RECONVERGENT B1, `(.L_x_206) ;  /* 0x000000f000017945 */ /* 0x000fe80003800200 */
[----:B------:R-:W0:Y:S04]  /*2910*/  LDS R10, [R7+0x200] ;  /* 0x00020000070a7984 */ /* 0x000e280000000800 */
[----:B------:R-:W1:Y:S04]  /*2920*/  LDS R12, [R7+0x600] ;  /* 0x00060000070c7984 */ /* 0x000e680000000800 */
[----:B------:R-:W2:Y:S04]  /*2930*/  LDS R6, [R7+0xa00] ;  /* 0x000a000007067984 */ /* 0x000ea80000000800 */
[----:B------:R-:W3:Y:S01]  /*2940*/  LDS R2, [R7+0xe00] ;  /* 0x000e000007027984 */ /* 0x000ee20000000800 */
[----:B0-----:R-:W-:-:S02]  /*2950*/  ISETP.NE.AND P0, PT, R10, RZ, PT ;  /* 0x000000ff0a00720c */ /* 0x001fc40003f05270 */
[----:B-1----:R-:W-:Y:S02]  /*2960*/  ISETP.NE.AND P1, PT, R12, RZ, PT ;  /* 0x000000ff0c00720c */ /* 0x002fe40003f25270 */
[----:B--2---:R-:W-:Y:S02]  /*2970*/  ISETP.NE.AND P2, PT, R6, RZ, PT ;  /* 0x000000ff0600720c */ /* 0x004fe40003f45270 */
[----:B---3--:R-:W-:-:S07]  /*2980*/  ISETP.NE.AND P3, PT, R2, RZ, PT ;  /* 0x000000ff0200720c */ /* 0x008fce0003f65270 */
[----:B------:R-:W-:Y:S06]  /*2990*/  @!P0 BRA `(.L_x_207) ;  /* 0x0000000000148947 */ /* 0x000fec0003800000 */
[----:B------:R-:W0:Y:S01]  /*29a0*/  LDC.64 R8, c[0x0][0x380] ;  /* 0x0000e000ff087b82 */ /* 0x000e220000000a00 */
[----:B------:R-:W-:Y:S01]  /*29b0*/  LEA R7, R3, R4, 0x8 ;  /* 0x0000000403077211 */ /* 0x000fe200078e40ff */
[----:B------:R-:W-:-:S04]  /*29c0*/  IMAD.MOV.U32 R11, RZ, RZ, RZ ;  /* 0x000000ffff0b7224 */ /* 0x000fc800078e00ff */
[----:B0-----:R-:W-:-:S05]  /*29d0*/  IMAD.WIDE.U32 R8, R7, 0x8, R8 ;  /* 0x0000000807087825 */ /* 0x001fca00078e0008 */
[----:B------:R0:W-:Y:S02]  /*29e0*/  REDG.E.ADD.64.STRONG.GPU desc[UR20][R8.64+0x400], R10 ;  /* 0x0004000a0800798e */ /* 0x0001e4000c12e514 */
.L_x_207:
[----:B------:R-:W-:Y:S05]  /*29f0*/  BSYNC.RECONVERGENT B1 ;  /* 0x0000000000017941 */ /* 0x000fea0003800200 */
.L_x_206:
[----:B------:R-:W-:Y:S04]  /*2a00*/  BSSY.RECONVERGENT B1, `(.L_x_208) ;  /* 0x0000009000017945 */ /* 0x000fe80003800200 */
[----:B------:R-:W-:Y:S05]  /*2a10*/  @!P1 BRA `(.L_x_209) ;  /* 0x00000000001c9947 */ /* 0x000fea0003800000 */
[----:B0-----:R-:W0:Y:S01]  /*2a20*/  LDC.64 R8, c[0x0][0x380] ;  /* 0x0000e000ff087b82 */ /* 0x001e220000000a00 */
[----:B------:R-:W-:Y:S02]  /*2a30*/  IMAD R7, R3, 0x100, R4 ;  /* 0x0000010003077824 */ /* 0x000fe400078e0204 */
[----:B------:R-:W-:Y:S02]  /*2a40*/  IMAD.MOV.U32 R10, RZ, RZ, R12 ;  /* 0x000000ffff0a7224 */ /* 0x000fe400078e000c */
[----:B------:R-:W-:Y:S02]  /*2a50*/  VIADD R7, R7, 0x100 ;  /* 0x0000010007077836 */ /* 0x000fe40000000000 */
[----:B------:R-:W-:Y:S02]  /*2a60*/  IMAD.MOV.U32 R11, RZ, RZ, RZ ;  /* 0x000000ffff0b7224 */ /* 0x000fe400078e00ff */
[----:B0-----:R-:W-:-:S05]  /*2a70*/  IMAD.WIDE.U32 R8, R7, 0x8, R8 ;  /* 0x0000000807087825 */ /* 0x001fca00078e0008 */
[----:B------:R1:W-:Y:S02]  /*2a80*/  REDG.E.ADD.64.STRONG.GPU desc[UR20][R8.64+0x400], R10 ;  /* 0x0004000a0800798e */ /* 0x0003e4000c12e514 */
.L_x_209:
[----:B------:R-:W-:Y:S05]  /*2a90*/  BSYNC.RECONVERGENT B1 ;  /* 0x0000000000017941 */ /* 0x000fea0003800200 */
.L_x_208:
[----:B------:R-:W-:Y:S04]  /*2aa0*/  BSSY.RECONVERGENT B1, `(.L_x_210) ;  /* 0x0000008000017945 */ /* 0x000fe80003800200 */
[----:B------:R-:W-:Y:S05]  /*2ab0*/  @!P2 BRA `(.L_x_211) ;  /* 0x000000000018a947 */ /* 0x000fea0003800000 */
[----:B01----:R-:W0:Y:S01]  /*2ac0*/  LDC.64 R8, c[0x0][0x380] ;  /* 0x0000e000ff087b82 */ /* 0x003e220000000a00 */
[----:B------:R-:W-:-:S05]  /*2ad0*/  IMAD R7, R3, 0x100, R4 ;  /* 0x0000010003077824 */ /* 0x000fca00078e0204 */
[----:B------:R-:W-:-:S05]  /*2ae0*/  IADD3 R7, PT, PT, R7, 0x200, RZ ;  /* 0x0000020007077810 */ /* 0x000fca0007ffe0ff */
[----:B0-----:R-:W-:-:S04]  /*2af0*/  IMAD.WIDE.U32 R8, R7, 0x8, R8 ;  /* 0x0000000807087825 */ /* 0x001fc800078e0008 */
[----:B------:R-:W-:-:S05]  /*2b00*/  IMAD.MOV.U32 R7, RZ, RZ, RZ ;  /* 0x000000ffff077224 */ /* 0x000fca00078e00ff */
[----:B------:R2:W-:Y:S02]  /*2b10*/  REDG.E.ADD.64.STRONG.GPU desc[UR20][R8.64+0x400], R6 ;  /* 0x000400060800798e */ /* 0x0005e4000c12e514 */
.L_x_211:
[----:B------:R-:W-:Y:S05]  /*2b20*/  BSYNC.RECONVERGENT B1 ;  /* 0x0000000000017941 */ /* 0x000fea0003800200 */
.L_x_210:
[----:B------:R-:W-:Y:S04]  /*2b30*/  BSSY.RECONVERGENT B1, `(.L_x_212) ;  /* 0x0000009000017945 */ /* 0x000fe80003800200 */
[----:B------:R-:W-:Y:S05]  /*2b40*/  @!P3 BRA `(.L_x_213) ;  /* 0x00000000001cb947 */ /* 0x000fea0003800000 */
[----:B--2---:R-:W2:Y:S01]  /*2b50*/  LDC.64 R6, c[0x0][0x380] ;  /* 0x0000e000ff067b82 */ /* 0x004ea20000000a00 */
[----:B01----:R-:W-:Y:S02]  /*2b60*/  IMAD R9, R3, 0x100, R4 ;  /* 0x0000010003097824 */ /* 0x003fe400078e0204 */
[----:B------:R-:W-:Y:S02]  /*2b70*/  IMAD.MOV.U32 R8, RZ, RZ, R2 ;  /* 0x000000ffff087224 */ /* 0x000fe400078e0002 */
[----:B------:R-:W-:-:S04]  /*2b80*/  VIADD R9, R9, 0x300 ;  /* 0x0000030009097836 */ /* 0x000fc80000000000 */
[----:B--2---:R-:W-:-:S04]  /*2b90*/  IMAD.WIDE.U32 R6, R9, 0x8, R6 ;  /* 0x0000000809067825 */ /* 0x004fc800078e0006 */
[----:B------:R-:W-:-:S05]  /*2ba0*/  IMAD.MOV.U32 R9, RZ, RZ, RZ ;  /* 0x000000ffff097224 */ /* 0x000fca00078e00ff */
[----:B------:R3:W-:Y:S02]  /*2bb0*/  REDG.E.ADD.64.STRONG.GPU desc[UR20][R6.64+0x400], R8 ;  /* 0x000400080600798e */ /* 0x0007e4000c12e514 */
.L_x_213:
[----:B------:R-:W-:Y:S05]  /*2bc0*/  BSYNC.RECONVERGENT B1 ;  /* 0x0000000000017941 */ /* 0x000fea0003800200 */
.L_x_212:
[----:B------:R-:W-:-:S07]  /*2bd0*/  VIADD R3, R3, 0x4 ;  /* 0x0000000403037836 */ /* 0x000fce0000000000 */
.L_x_205:
[----:B------:R-:W-:-:S09]  /*2be0*/  UISETP.NE.AND UP0, UPT, UR25, URZ, UPT ;  /* 0x000000ff1900728c */ /* 0x000fd2000bf05270 */
[----:B------:R-:W-:Y:S05]  /*2bf0*/  BRA.U !UP0, `(.L_x_152) ;  /* 0x00000001089c7547 */ /* 0x000fea000b800000 */
[----:B------:R-:W-:-:S13]  /*2c00*/  ISETP.NE.AND P0, PT, R5, RZ, PT ;  /* 0x000000ff0500720c */ /* 0x000fda0003f05270 */
[----:B------:R-:W-:Y:S05]  /*2c10*/  @!P0 BRA `(.L_x_214) ;  /* 0x0000000000648947 */ /* 0x000fea0003800000 */
[----:B01234-:R-:W-:Y:S01]  /*2c20*/  LEA R6, R3, R0, 0xa ;  /* 0x0000000003067211 */ /* 0x01ffe200078e50ff */
[----:B------:R-:W-:Y:S04]  /*2c30*/  BSSY.RECONVERGENT B1, `(.L_x_215) ;  /* 0x000000c000017945 */ /* 0x000fe80003800200 */
[----:B------:R-:W0:Y:S04]  /*2c40*/  LDS R2, [R6+0x200] ;  /* 0x0002000006027984 */ /* 0x000e280000000800 */
[----:B------:R-:W1:Y:S01]  /*2c50*/  LDS R5, [R6+0x600] ;  /* 0x0006000006057984 */ /* 0x000e620000000800 */
[----:B0-----:R-:W-:-:S02]  /*2c60*/  ISETP.NE.AND P0, PT, R2, RZ, PT ;  /* 0x000000ff0200720c */ /* 0x001fc40003f05270 */
[----:B-1----:R-:W-:-:S11]  /*2c70*/  ISETP.NE.AND P1, PT, R5, RZ, PT ;  /* 0x000000ff0500720c */ /* 0x002fd60003f25270 */
[----:B------:R-:W-:Y:S05]  /*2c80*/  @!P0 BRA `(.L_x_216) ;  /* 0x0000000000188947 */ /* 0x000fea0003800000 */
[----:B------:R-:W0:Y:S01]  /*2c90*/  LDC.64 R6, c[0x0][0x380] ;  /* 0x0000e000ff067b82 */ /* 0x000e220000000a00 */
[----:B------:R-:W-:-:S04]  /*2ca0*/  IMAD R9, R3, 0x100, R4 ;  /* 0x0000010003097824 */ /* 0x000fc800078e0204 */
[----:B0-----:R-:W-:-:S04]  /*2cb0*/  IMAD.WIDE.U32 R8, R9, 0x8, R6 ;  /* 0x0000000809087825 */ /* 0x001fc800078e0006 */
[----:B------:R-:W-:Y:S02]  /*2cc0*/  IMAD.MOV.U32 R6, RZ, RZ, R2 ;  /* 0x000000ffff067224 */ /* 0x000fe400078e0002 */
[----:B------:R-:W-:-:S05]  /*2cd0*/  IMAD.MOV.U32 R7, RZ, RZ, RZ ;  /* 0x000000ffff077224 */ /* 0x000fca00078e00ff */
[----:B------:R0:W-:Y:S02]  /*2ce0*/  REDG.E.ADD.64.STRONG.GPU desc[UR20][R8.64+0x400], R6 ;  /* 0x000400060800798e */ /* 0x0001e4000c12e514 */
.L_x_216:
[----:B------:R-:W-:Y:S05]  /*2cf0*/  BSYNC.RECONVERGENT B1 ;  /* 0x0000000000017941 */ /* 0x000fea0003800200 */
.L_x_215:
[----:B------:R-:W-:Y:S04]  /*2d00*/  BSSY.RECONVERGENT B1, `(.L_x_217) ;  /* 0x0000009000017945 */ /* 0x000fe80003800200 */
[----:B------:R-:W-:Y:S05]  /*2d10*/  @!P1 BRA `(.L_x_218) ;  /* 0x00000000001c9947 */ /* 0x000fea0003800000 */
[----:B0-----:R-:W0:Y:S01]  /*2d20*/  LDC.64 R6, c[0x0][0x380] ;  /* 0x0000e000ff067b82 */ /* 0x001e220000000a00 */
[----:B------:R-:W-:-:S04]  /*2d30*/  IMAD R2, R3, 0x100, R4 ;  /* 0x0000010003027824 */ /* 0x000fc800078e0204 */
[----:B------:R-:W-:-:S04]  /*2d40*/  VIADD R9, R2, 0x100 ;  /* 0x0000010002097836 */ /* 0x000fc80000000000 */
[----:B0-----:R-:W-:-:S04]  /*2d50*/  IMAD.WIDE.U32 R8, R9, 0x8, R6 ;  /* 0x0000000809087825 */ /* 0x001fc800078e0006 */
[----:B------:R-:W-:Y:S02]  /*2d60*/  HFMA2 R7, -RZ, RZ, 0, 0 ;  /* 0x00000000ff077431 */ /* 0x000fe400000001ff */
[----:B------:R-:W-:-:S05]  /*2d70*/  IMAD.MOV.U32 R6, RZ, RZ, R5 ;  /* 0x000000ffff067224 */ /* 0x000fca00078e0005 */
[----:B------:R1:W-:Y:S02]  /*2d80*/  REDG.E.ADD.64.STRONG.GPU desc[UR20][R8.64+0x400], R6 ;  /* 0x000400060800798e */ /* 0x0003e4000c12e514 */
.L_x_218:
[----:B------:R-:W-:Y:S05]  /*2d90*/  BSYNC.RECONVERGENT B1 ;  /* 0x0000000000017941 */ /* 0x000fea0003800200 */
.L_x_217:
[----:B------:R-:W-:-:S07]  /*2da0*/  VIADD R3, R3, 0x2 ;  /* 0x0000000203037836 */ /* 0x000fce0000000000 */
.L_x_214:
[----:B------:R-:W-:-:S09]  /*2db0*/  UISETP.NE.AND UP0, UPT, UR9, URZ, UPT ;  /* 0x000000ff0900728c */ /* 0x000fd2000bf05270 */
[----:B------:R-:W-:Y:S05]  /*2dc0*/  BRA.U !UP0, `(.L_x_152) ;  /* 0x0000000108287547 */ /* 0x000fea000b800000 */
[----:B------:R-:W-:-:S05]  /*2dd0*/  IMAD R2, R3, 0x400, R0 ;  /* 0x0000040003027824 */ /* 0x000fca00078e0200 */
[----:B------:R-:W5:Y:S02]  /*2de0*/  LDS R5, [R2+0x200] ;  /* 0x0002000002057984 */ /* 0x000f640000000800 */
[----:B-----5:R-:W-:-:S13]  /*2df0*/  ISETP.NE.AND P0, PT, R5, RZ, PT ;  /* 0x000000ff0500720c */ /* 0x020fda0003f05270 */
[----:B------:R-:W-:Y:S05]  /*2e00*/  @!P0 BRA `(.L_x_152) ;  /* 0x0000000000188947 */ /* 0x000fea0003800000 */
[----:B01234-:R-:W0:Y:S01]  /*2e10*/  LDC.64 R6, c[0x0][0x380] ;  /* 0x0000e000ff067b82 */ /* 0x01fe220000000a00 */
[----:B------:R-:W-:-:S04]  /*2e20*/  IMAD R3, R3, 0x100, R4 ;  /* 0x0000010003037824 */ /* 0x000fc800078e0204 */
[----:B0-----:R-:W-:-:S04]  /*2e30*/  IMAD.WIDE.U32 R2, R3, 0x8, R6 ;  /* 0x0000000803027825 */ /* 0x001fc800078e0006 */
[----:B------:R-:W-:Y:S02]  /*2e40*/  IMAD.MOV.U32 R6, RZ, RZ, R5 ;  /* 0x000000ffff067224 */ /* 0x000fe400078e0005 */
[----:B------:R-:W-:-:S05]  /*2e50*/  IMAD.MOV.U32 R7, RZ, RZ, RZ ;  /* 0x000000ffff077224 */ /* 0x000fca00078e00ff */
[----:B------:R0:W-:Y:S02]  /*2e60*/  REDG.E.ADD.64.STRONG.GPU desc[UR20][R2.64+0x400], R6 ;  /* 0x000400060200798e */ /* 0x0001e4000c12e514 */
.L_x_152:
[----:B------:R-:W-:Y:S05]  /*2e70*/  BSYNC.RECONVERGENT B0 ;  /* 0x0000000000007941 */ /* 0x000fea0003800200 */
.L_x_151:
[----:B------:R-:W-:Y:S01]  /*2e80*/  BAR.SYNC.DEFER_BLOCKING 0x0 ;  /* 0x0000000000007b1d */ /* 0x000fe20000010000 */
[----:B------:R-:W-:-:S04]  /*2e90*/  UIADD3 UR6, UP0, UPT, UR6, 0x1, URZ ;  /* 0x0000000106067890 */ /* 0x000fc8000ff1e0ff */
[----:B------:R-:W-:Y:S02]  /*2ea0*/  UIADD3.X UR7, UPT, UPT, URZ, UR7, URZ, UP0, !UPT ;  /* 0x00000007ff077290 */ /* 0x000fe400087fe4ff */
[----:B------:R-:W-:-:S04]  /*2eb0*/  UISETP.NE.U32.AND UP0, UPT, UR6, UR11, UPT ;  /* 0x0000000b0600728c */ /* 0x000fc8000bf05070 */
[----:B------:R-:W-:-:S09]  /*2ec0*/  UISETP.NE.AND.EX UP0, UPT, UR7, UR12, UPT, UP0 ;  /* 0x0000000c0700728c */ /* 0x000fd2000bf05300 */
[----:B------:R-:W-:Y:S05]  /*2ed0*/  BRA.U UP0, `(.L_x_219) ;  /* 0xffffffd100f07547 */ /* 0x000fea000b83ffff */
[----:B------:R-:W-:Y:S05]  /*2ee0*/  EXIT ;  /* 0x000000000000794d */ /* 0x000fea0003800000 */
.L_x_220:
        /* <DEDUP_REMOVED lines=9> */
.L_x_461:


//--------------------- .text._ZN3cub18CUB_300001_SM_10006detail10radix_sort31DeviceRadixSortSingleTileKernelINS1_5radix10policy_hubIiiyE10Policy1000ELNS0_9SortOrderE0EiiyNS1_21identity_decomposer_tEEEvPKT1_PSA_PKT2_PSE_T3_iiT4_ --------------------------
	.section	.text._ZN3cub18CUB_300001_SM_10006detail10radix_sort31DeviceRadixSortSingleTileKernelINS1_5radix10policy_hubIiiyE10Policy1000ELNS0_9SortOrderE0EiiyNS1_21identity_decomposer_tEEEvPKT1_PSA_PKT2_PSE_T3_iiT4_,"ax",@progbits
	.align	128
        .global         _ZN3cub18CUB_300001_SM_10006detail10radix_sort31DeviceRadixSortSingleTileKernelINS1_5radix10policy_hubIiiyE10Policy1000ELNS0_9SortOrderE0EiiyNS1_21identity_decomposer_tEEEvPKT1_PSA_PKT2_PSE_T3_iiT4_
        .type           _ZN3cub18CUB_300001_SM_10006detail10radix_sort31DeviceRadixSortSingleTileKernelINS1_5radix10policy_hubIiiyE10Policy1000ELNS0_9SortOrderE0EiiyNS1_21identity_decomposer_tEEEvPKT1_PSA_PKT2_PSE_T3_iiT4_,@function
        .size           _ZN3cub18CUB_300001_SM_10006detail10radix_sort31DeviceRadixSortSingleTileKernelINS1_5radix10policy_hubIiiyE10Policy1000ELNS0_9SortOrderE0EiiyNS1_21identity_decomposer_tEEEvPKT1_PSA_PKT2_PSE_T3_iiT4_,(.L_x_462 - _ZN3cub18CUB_300001_SM_10006detail10radix_sort31DeviceRadixSortSingleTileKernelINS1_5radix10policy_hubIiiyE10Policy1000ELNS0_9SortOrderE0EiiyNS1_21identity_decomposer_tEEEvPKT1_PSA_PKT2_PSE_T3_iiT4_)
        .other          _ZN3cub18CUB_300001_SM_10006detail10radix_sort31DeviceRadixSortSingleTileKernelINS1_5radix10policy_hubIiiyE10Policy1000ELNS0_9SortOrderE0EiiyNS1_21identity_decomposer_tEEEvPKT1_PSA_PKT2_PSE_T3_iiT4_,@"STO_CUDA_ENTRY STV_DEFAULT"
_ZN3cub18CUB_300001_SM_10006detail10radix_sort31DeviceRadixSortSingleTileKernelINS1_5radix10policy_hubIiiyE10Policy1000ELNS0_9SortOrderE0EiiyNS1_21identity_decomposer_tEEEvPKT1_PSA_PKT2_PSE_T3_iiT4_:
.text._ZN3cub18CUB_300001_SM_10006detail10radix_sort31DeviceRadixSortSingleTileKernelINS1_5radix10policy_hubIiiyE10Policy1000ELNS0_9SortOrderE0EiiyNS1_21identity_decomposer_tEEEvPKT1_PSA_PKT2_PSE_T3_iiT4_:
[----:B------:R-:W-:Y:S01]  /*0000*/  LDC R1, c[0x0][0x37c] ;  /* 0x0000df00ff017b82 */ /* 0x000fe20000000800 */
[----:B------:R-:W0:Y:S01]  /*0010*/  S2R R0, SR_TID.X ;  /* 0x0000000000007919 */ /* 0x000e220000002100 */
[----:B------:R-:W1:Y:S06]  /*0020*/  LDCU UR4, c[0x0][0x3a0] ;  /* 0x00007400ff0477ac */ /* 0x000e6c0008000800 */
[----:B------:R-:W2:Y:S01]  /*0030*/  LDC.64 R6, c[0x0][0x380] ;  /* 0x0000e000ff067b82 */ /* 0x000ea20000000a00 */
[----:B------:R-:W3:Y:S01]  /*0040*/  LDCU.64 UR8, c[0x0][0x358] ;  /* 0x00006b00ff0877ac */ /* 0x000ee20008000a00 */
[----:B------:R-:W4:Y:S01]  /*0050*/  LDCU UR10, c[0x0][0x3ac] ;  /* 0x00007580ff0a77ac */ /* 0x000f220008000800 */
[----:B0-----:R-:W-:-:S04]  /*0060*/  IMAD R9, R0, 0x13, RZ ;  /* 0x0000001300097824 */ /* 0x001fc800078e02ff */
[C---:B------:R-:W-:Y:S01]  /*0070*/  VIADD R4, R9.reuse, 0x1 ;  /* 0x0000000109047836 */ /* 0x040fe20000000000 */
[C---:B-1----:R-:W-:Y:S01]  /*0080*/  ISETP.GE.AND P6, PT, R9.reuse, UR4, PT ;  /* 0x0000000409007c0c */ /* 0x042fe2000bfc6270 */
[C---:B------:R-:W-:Y:S02]  /*0090*/  VIADD R8, R9.reuse, 0x5 ;  /* 0x0000000509087836 */ /* 0x040fe40000000000 */
[C---:B--2---:R-:W-:Y:S01]  /*00a0*/  IMAD.WIDE.U32 R6, R9.reuse, 0x4, R6 ;  /* 0x0000000409067825 */ /* 0x044fe200078e0006 */
[----:B------:R-:W-:Y:S02]  /*00b0*/  ISETP.GE.AND P5, PT, R4, UR4, PT ;  /* 0x0000000404007c0c */ /* 0x000fe4000bfa6270 */
[----:B------:R-:W-:Y:S01]  /*00c0*/  ISETP.GE.AND P1, PT, R8, UR4, PT ;  /* 0x0000000408007c0c */ /* 0x000fe2000bf26270 */
[C---:B------:R-:W-:Y:S01]  /*00d0*/  VIADD R5, R9.reuse, 0x2 ;  /* 0x0000000209057836 */ /* 0x040fe20000000000 */
[----:B------:R-:W-:Y:S01]  /*00e0*/  P2R R46, PR, RZ, 0x20 ;  /* 0x00000020ff2e7803 */ /* 0x000fe20000000000 */
[C---:B------:R-:W-:Y:S01]  /*00f0*/  VIADD R10, R9.reuse, 0x6 ;  /* 0x00000006090a7836 */ /* 0x040fe20000000000 */
[----:B------:R-:W-:Y:S01]  /*0100*/  P2R R49, PR, RZ, 0x2 ;  /* 0x00000002ff317803 */ /* 0x000fe20000000000 */
[----:B------:R-:W-:Y:S01]  /*0110*/  VIADD R4, R9, 0x3 ;  /* 0x0000000309047836 */ /* 0x000fe20000000000 */
[----:B------:R-:W-:Y:S01]  /*0120*/  ISETP.GE.AND P4, PT, R5, UR4, PT ;  /* 0x0000000405007c0c */ /* 0x000fe2000bf86270 */
[C---:B------:R-:W-:Y:S01]  /*0130*/  VIADD R5, R9.reuse, 0x4 ;  /* 0x0000000409057836 */ /* 0x040fe20000000000 */
[----:B------:R-:W-:Y:S01]  /*0140*/  ISETP.GE.AND P0, PT, R10, UR4, PT ;  /* 0x000000040a007c0c */ /* 0x000fe2000bf06270 */
[----:B------:R-:W-:Y:S01]  /*0150*/  VIADD R29, R9, 0x9 ;  /* 0x00000009091d7836 */ /* 0x000fe20000000000 */
[----:B------:R-:W-:Y:S01]  /*0160*/  ISETP.GE.AND P3, PT, R4, UR4, PT ;  /* 0x0000000404007c0c */ /* 0x000fe2000bf66270 */
[----:B---3--:R-:W2:Y:S01]  /*0170*/  @!P5 LDG.E R8, desc[UR8][R6.64+0x4] ;  /* 0x000004080608d981 */ /* 0x008ea2000c1e1900 */
[----:B------:R-:W-:Y:S01]  /*0180*/  ISETP.GE.AND P2, PT, R5, UR4, PT ;  /* 0x0000000405007c0c */ /* 0x000fe2000bf46270 */
[C---:B------:R-:W-:Y:S01]  /*0190*/  VIADD R4, R9.reuse, 0x7 ;  /* 0x0000000709047836 */ /* 0x040fe20000000000 */
[----:B------:R-:W-:Y:S01]  /*01a0*/  P2R R50, PR, RZ, 0x1 ;  /* 0x00000001ff327803 */ /* 0x000fe20000000000 */
[----:B------:R-:W3:Y:S01]  /*01b0*/  @!P1 LDG.E R35, desc[UR8][R6.64+0x14] ;  /* 0x0000140806239981 */ /* 0x000ee2000c1e1900 */
[C---:B------:R-:W-:Y:S01]  /*01c0*/  VIADD R5, R9.reuse, 0x8 ;  /* 0x0000000809057836 */ /* 0x040fe20000000000 */
[----:B------:R-:W-:Y:S01]  /*01d0*/  P2R R47, PR, RZ, 0x8 ;  /* 0x00000008ff2f7803 */ /* 0x000fe20000000000 */
[C---:B------:R-:W-:Y:S01]  /*01e0*/  VIADD R30, R9.reuse, 0xa ;  /* 0x0000000a091e7836 */ /* 0x040fe20000000000 */
[----:B------:R-:W4:Y:S01]  /*01f0*/  @!P4 LDG.E R10, desc[UR8][R6.64+0x8] ;  /* 0x00000808060ac981 */ /* 0x000f22000c1e1900 */
[C---:B------:R-:W-:Y:S01]  /*0200*/  VIADD R31, R9.reuse, 0xb ;  /* 0x0000000b091f7836 */ /* 0x040fe20000000000 */
[----:B------:R-:W-:Y:S01]  /*0210*/  P2R R48, PR, RZ, 0x4 ;  /* 0x00000004ff307803 */ /* 0x000fe20000000000 */
[C---:B------:R-:W-:Y:S01]  /*0220*/  VIADD R32, R9.reuse, 0xc ;  /* 0x0000000c09207836 */ /* 0x040fe20000000000 */
[----:B------:R-:W3:Y:S01]  /*0230*/  @!P3 LDG.E R11, desc[UR8][R6.64+0xc] ;  /* 0x00000c08060bb981 */ /* 0x000ee2000c1e1900 */
[----:B------:R-:W-:Y:S01]  /*0240*/  VIADD R33, R9, 0x10 ;  /* 0x0000001009217836 */ /* 0x000fe20000000000 */
[----:B------:R-:W-:-:S02]  /*0250*/  P2R R45, PR, RZ, 0x10 ;  /* 0x00000010ff2d7803 */ /* 0x000fc40000000000 */
[----:B------:R-:W3:Y:S04]  /*0260*/  @!P2 LDG.E R34, desc[UR8][R6.64+0x10] ;  /* 0x000010080622a981 */ /* 0x000ee8000c1e1900 */
[----:B------:R-:W3:Y:S01]  /*0270*/  @!P0 LDG.E R36, desc[UR8][R6.64+0x18] ;  /* 0x0000180806248981 */ /* 0x000ee2000c1e1900 */
[----:B------:R-:W-:-:S03]  /*0280*/  ISETP.GE.AND P0, PT, R4, UR4, PT ;  /* 0x0000000404007c0c */ /* 0x000fc6000bf06270 */
[----:B------:R-:W3:Y:S01]  /*0290*/  @!P6 LDG.E R61, desc[UR8][R6.64] ;  /* 0x00000008063de981 */ /* 0x000ee2000c1e1900 */
[----:B------:R-:W-:-:S09]  /*02a0*/  P2R R51, PR, RZ, 0x1 ;  /* 0x00000001ff337803 */ /* 0x000fd20000000000 */
[----:B------:R-:W3:Y:S01]  /*02b0*/  @!P0 LDG.E R37, desc[UR8][R6.64+0x1c] ;  /* 0x00001c0806258981 */ /* 0x000ee2000c1e1900 */
[----:B------:R-:W-:Y:S02]  /*02c0*/  ISETP.GE.AND P0, PT, R5, UR4, PT ;  /* 0x0000000405007c0c */ /* 0x000fe4000bf06270 */
[----:B------:R-:W0:Y:S02]  /*02d0*/  LDC.64 R4, c[0x0][0x390] ;  /* 0x0000e400ff047b82 */ /* 0x000e240000000a00 */
[----:B------:R-:W-:-:S09]  /*02e0*/  P2R R52, PR, RZ, 0x1 ;  /* 0x00000001ff347803 */ /* 0x000fd20000000000 */
[----:B------:R-:W3:Y:S01]  /*02f0*/  @!P0 LDG.E R38, desc[UR8][R6.64+0x20] ;  /* 0x0000200806268981 */ /* 0x000ee2000c1e1900 */
[----:B------:R-:W-:-:S04]  /*0300*/  ISETP.GE.AND P0, PT, R29, UR4, PT ;  /* 0x000000041d007c0c */ /* 0x000fc8000bf06270 */
[----:B------:R-:W-:-:S09]  /*0310*/  P2R R53, PR, RZ, 0x1 ;  /* 0x00000001ff357803 */ /* 0x000fd20000000000 */
[----:B------:R-:W3:Y:S01]  /*0320*/  @!P0 LDG.E R39, desc[UR8][R6.64+0x24] ;  /* 0x0000240806278981 */ /* 0x000ee2000c1e1900 */
[----:B------:R-:W-:Y:S01]  /*0330*/  ISETP.GE.AND P0, PT, R30, UR4, PT ;  /* 0x000000041e007c0c */ /* 0x000fe2000bf06270 */
[----:B------:R-:W-:-:S05]  /*0340*/  VIADD R30, R9, 0xd ;  /* 0x0000000d091e7836 */ /* 0x000fca0000000000 */
[----:B------:R-:W-:Y:S02]  /*0350*/  ISETP.GE.AND P1, PT, R30, UR4, PT ;  /* 0x000000041e007c0c */ /* 0x000fe4000bf26270 */
[----:B------:R-:W-:Y:S02]  /*0360*/  P2R R54, PR, RZ, 0x1 ;  /* 0x00000001ff367803 */ /* 0x000fe40000000000 */
[----:B------:R-:W-:-:S03]  /*0370*/  P2R R58, PR, RZ, 0x2 ;  /* 0x00000002ff3a7803 */ /* 0x000fc60000000000 */
[----:B------:R-:W3:Y:S01]  /*0380*/  @!P0 LDG.E R40, desc[UR8][R6.64+0x28] ;  /* 0x0000280806288981 */ /* 0x000ee2000c1e1900 */
[----:B------:R-:W-:-:S05]  /*0390*/  ISETP.GE.AND P0, PT, R31, UR4, PT ;  /* 0x000000041f007c0c */ /* 0x000fca000bf06270 */
[----:B------:R-:W3:Y:S01]  /*03a0*/  @!P1 LDG.E R62, desc[UR8][R6.64+0x34] ;  /* 0x00003408063e9981 */ /* 0x000ee2000c1e1900 */
[----:B------:R-:W-:-:S04]  /*03b0*/  ISETP.NE.AND P1, PT, R54, RZ, PT ;  /* 0x000000ff3600720c */ /* 0x000fc80003f25270 */
[----:B------:R-:W-:Y:S02]  /*03c0*/  P2R R57, PR, RZ, 0x2 ;  /* 0x00000002ff397803 */ /* 0x000fe40000000000 */
[----:B------:R-:W-:Y:S01]  /*03d0*/  ISETP.NE.AND P1, PT, R53, RZ, PT ;  /* 0x000000ff3500720c */ /* 0x000fe20003f25270 */
[----:B------:R-:W3:Y:S03]  /*03e0*/  @!P0 LDG.E R41, desc[UR8][R6.64+0x2c] ;  /* 0x00002c0806298981 */ /* 0x000ee6000c1e1900 */
[----:B------:R-:W-:Y:S02]  /*03f0*/  P2R R56, PR, RZ, 0x2 ;  /* 0x00000002ff387803 */ /* 0x000fe40000000000 */
[----:B------:R-:W-:Y:S02]  /*0400*/  ISETP.NE.AND P1, PT, R52, RZ, PT ;  /* 0x000000ff3400720c */ /* 0x000fe40003f25270 */
[----:B------:R-:W-:-:S02]  /*0410*/  P2R R60, PR, RZ, 0x1 ;  /* 0x00000001ff3c7803 */ /* 0x000fc40000000000 */
[----:B------:R-:W-:Y:S02]  /*0420*/  P2R R55, PR, RZ, 0x2 ;  /* 0x00000002ff377803 */ /* 0x000fe40000000000 */
[----:B------:R-:W-:Y:S02]  /*0430*/  ISETP.GE.AND P0, PT, R32, UR4, PT ;  /* 0x0000000420007c0c */ /* 0x000fe4000bf06270 */
[----:B------:R-:W-:Y:S01]  /*0440*/  ISETP.NE.AND P1, PT, R51, RZ, PT ;  /* 0x000000ff3300720c */ /* 0x000fe20003f25270 */
[----:B------:R-:W-:-:S03]  /*0450*/  VIADD R32, R9, 0xf ;  /* 0x0000000f09207836 */ /* 0x000fc60000000000 */
[----:B------:R-:W-:Y:S02]  /*0460*/  P2R R54, PR, RZ, 0x2 ;  /* 0x00000002ff367803 */ /* 0x000fe40000000000 */
[----:B------:R-:W-:Y:S02]  /*0470*/  ISETP.NE.AND P1, PT, R50, RZ, PT ;  /* 0x000000ff3200720c */ /* 0x000fe40003f25270 */
[----:B------:R-:W-:Y:S02]  /*0480*/  ISETP.GE.AND P3, PT, R32, UR4, PT ;  /* 0x0000000420007c0c */ /* 0x000fe4000bf66270 */
[----:B------:R-:W-:Y:S01]  /*0490*/  P2R R53, PR, RZ, 0x2 ;  /* 0x00000002ff357803 */ /* 0x000fe20000000000 */
[----:B------:R-:W3:Y:S01]  /*04a0*/  @!P0 LDG.E R42, desc[UR8][R6.64+0x30] ;  /* 0x00003008062a8981 */ /* 0x000ee2000c1e1900 */
[----:B------:R-:W-:Y:S01]  /*04b0*/  ISETP.NE.AND P1, PT, R49, RZ, PT ;  /* 0x000000ff3100720c */ /* 0x000fe20003f25270 */
[----:B------:R-:W-:-:S03]  /*04c0*/  VIADD R31, R9, 0xe ;  /* 0x0000000e091f7836 */ /* 0x000fc60000000000 */
[----:B------:R-:W-:Y:S01]  /*04d0*/  P2R R51, PR, RZ, 0x2 ;  /* 0x00000002ff337803 */ /* 0x000fe20000000000 */
[C---:B------:R-:W-:Y:S01]  /*04e0*/  VIADD R43, R9.reuse, 0x11 ;  /* 0x00000011092b7836 */ /* 0x040fe20000000000 */
[----:B------:R-:W-:Y:S01]  /*04f0*/  ISETP.NE.AND P1, PT, R48, RZ, PT ;  /* 0x000000ff3000720c */ /* 0x000fe20003f25270 */
[----:B------:R-:W-:Y:S01]  /*0500*/  VIADD R44, R9, 0x12 ;  /* 0x00000012092c7836 */ /* 0x000fe20000000000 */
[----:B------:R-:W-:Y:S02]  /*0510*/  ISETP.GE.AND P2, PT, R31, UR4, PT ;  /* 0x000000041f007c0c */ /* 0x000fe4000bf46270 */
[----:B------:R-:W-:Y:S02]  /*0520*/  P2R R49, PR, RZ, 0x2 ;  /* 0x00000002ff317803 */ /* 0x000fe40000000000 */
[----:B------:R-:W-:Y:S02]  /*0530*/  ISETP.NE.AND P1, PT, R47, RZ, PT ;  /* 0x000000ff2f00720c */ /* 0x000fe40003f25270 */
[----:B------:R-:W-:Y:S01]  /*0540*/  ISETP.GE.AND P4, PT, R33, UR4, PT ;  /* 0x0000000421007c0c */ /* 0x000fe2000bf86270 */
[----:B------:R-:W3:Y:S01]  /*0550*/  @!P3 LDG.E R47, desc[UR8][R6.64+0x3c] ;  /* 0x00003c08062fb981 */ /* 0x000ee2000c1e1900 */
[----:B------:R-:W-:-:S02]  /*0560*/  ISETP.GE.AND P5, PT, R43, UR4, PT ;  /* 0x000000042b007c0c */ /* 0x000fc4000bfa6270 */
[----:B------:R-:W-:Y:S02]  /*0570*/  ISETP.GE.AND P6, PT, R44, UR4, PT ;  /* 0x000000042c007c0c */ /* 0x000fe4000bfc6270 */
[----:B------:R-:W-:Y:S02]  /*0580*/  P2R R48, PR, RZ, 0x2 ;  /* 0x00000002ff307803 */ /* 0x000fe40000000000 */
[----:B------:R-:W-:-:S04]  /*0590*/  ISETP.NE.AND P1, PT, R45, RZ, PT ;  /* 0x000000ff2d00720c */ /* 0x000fc80003f25270 */
[----:B------:R-:W-:Y:S01]  /*05a0*/  P2R R45, PR, RZ, 0x2 ;  /* 0x00000002ff2d7803 */ /* 0x000fe20000000000 */
[----:B0-----:R-:W-:Y:S01]  /*05b0*/  IMAD.WIDE.U32 R4, R9, 0x4, R4 ;  /* 0x0000000409047825 */ /* 0x001fe200078e0004 */
[----:B------:R-:W-:Y:S01]  /*05c0*/  ISETP.NE.AND P1, PT, R46, RZ, PT ;  /* 0x000000ff2e00720c */ /* 0x000fe20003f25270 */
[----:B------:R-:W3:Y:S01]  /*05d0*/  @!P4 LDG.E R50, desc[UR8][R6.64+0x40] ;  /* 0x000040080632c981 */ /* 0x000ee2000c1e1900 */
[----:B------:R-:W-:-:S03]  /*05e0*/  P2R R59, PR, RZ, 0x1 ;  /* 0x00000001ff3b7803 */ /* 0x000fc60000000000 */
[----:B------:R-:W3:Y:S01]  /*05f0*/  @!P2 LDG.E R46, desc[UR8][R6.64+0x38] ;  /* 0x00003808062ea981 */ /* 0x000ee2000c1e1900 */
[----:B------:R-:W-:Y:S01]  /*0600*/  ISETP.GE.AND P0, PT, R9, UR4, PT ;  /* 0x0000000409007c0c */ /* 0x000fe2000bf06270 */
[----:B------:R-:W-:Y:S01]  /*0610*/  IMAD.MOV.U32 R30, RZ, RZ, -0x1 ;  /* 0xffffffffff1e7424 */ /* 0x000fe200078e00ff */
[----:B------:R-:W0:Y:S01]  /*0620*/  S2UR UR6, SR_CgaCtaId ;  /* 0x00000000000679c3 */ /* 0x000e220000008800 */
[----:B------:R-:W3:Y:S01]  /*0630*/  @!P5 LDG.E R9, desc[UR8][R6.64+0x44] ;  /* 0x000044080609d981 */ /* 0x000ee2000c1e1900 */
[----:B------:R-:W-:Y:S01]  /*0640*/  IMAD.MOV.U32 R31, RZ, RZ, -0x1 ;  /* 0xffffffffff1f7424 */ /* 0x000fe200078e00ff */
[----:B------:R-:W1:Y:S02]  /*0650*/  LDCU.64 UR4, c[0x0][0x3a8] ;  /* 0x00007500ff0477ac */ /* 0x000e640008000a00 */
[----:B------:R-:W3:Y:S03]  /*0660*/  @!P6 LDG.E R52, desc[UR8][R6.64+0x48] ;  /* 0x000048080634e981 */ /* 0x000ee6000c1e1900 */
[----:B------:R-:W-:Y:S06]  /*0670*/  BAR.SYNC.DEFER_BLOCKING 0x0 ;  /* 0x0000000000007b1d */ /* 0x000fec0000010000 */
[----:B------:R0:W5:Y:S01]  /*0680*/  @!P1 LDG.E R3, desc[UR8][R4.64+0x4] ;  /* 0x0000040804039981 */ /* 0x000162000c1e1900 */
[----:B------:R-:W-:-:S02]  /*0690*/  IMAD.MOV.U32 R32, RZ, RZ, -0x1 ;  /* 0xffffffffff207424 */ /* 0x000fc400078e00ff */
[----:B------:R-:W-:Y:S01]  /*06a0*/  IMAD.MOV.U32 R33, RZ, RZ, -0x1 ;  /* 0xffffffffff217424 */ /* 0x000fe200078e00ff */
[----:B------:R0:W5:Y:S01]  /*06b0*/  @!P0 LDG.E R2, desc[UR8][R4.64] ;  /* 0x0000000804028981 */ /* 0x000162000c1e1900 */
[----:B--2---:R-:W-:Y:S01]  /*06c0*/  @!P1 LOP3.LUT R30, R8, 0x80000000, RZ, 0x3c, !PT ;  /* 0x80000000081e9812 */ /* 0x004fe200078e3cff */
[----:B------:R-:W-:Y:S01]  /*06d0*/  IMAD.MOV.U32 R29, RZ, RZ, -0x1 ;  /* 0xffffffffff1d7424 */ /* 0x000fe200078e00ff */
[----:B------:R-:W-:Y:S01]  /*06e0*/  ISETP.NE.AND P1, PT, R45, RZ, PT ;  /* 0x000000ff2d00720c */ /* 0x000fe20003f25270 */
[----:B------:R2:W5:Y:S01]  /*06f0*/  @!P2 LDG.E R24, desc[UR8][R4.64+0x38] ;  /* 0x000038080418a981 */ /* 0x000562000c1e1900 */
[----:B-1----:R-:W-:-:S03]  /*0700*/  UIADD3 UR7, UPT, UPT, UR4, 0x6, URZ ;  /* 0x0000000604077890 */ /* 0x002fc6000fffe0ff */
[----:B------:R2:W5:Y:S01]  /*0710*/  @!P3 LDG.E R25, desc[UR8][R4.64+0x3c] ;  /* 0x00003c080419b981 */ /* 0x000562000c1e1900 */
[----:B------:R-:W-:-:S03]  /*0720*/  UIADD3 UR5, UPT, UPT, -UR4, UR5, URZ ;  /* 0x0000000504057290 */ /* 0x000fc6000fffe1ff */
[----:B------:R2:W5:Y:S04]  /*0730*/  @!P4 LDG.E R26, desc[UR8][R4.64+0x40] ;  /* 0x00004008041ac981 */ /* 0x000568000c1e1900 */
[----:B----4-:R-:W-:Y:S01]  /*0740*/  @!P1 LOP3.LUT R31, R10, 0x80000000, RZ, 0x3c, !PT ;  /* 0x800000000a1f9812 */ /* 0x010fe200078e3cff */
[----:B------:R2:W5:Y:S01]  /*0750*/  @!P1 LDG.E R12, desc[UR8][R4.64+0x8] ;  /* 0x00000808040c9981 */ /* 0x000562000c1e1900 */
[----:B------:R-:W-:-:S03]  /*0760*/  ISETP.NE.AND P1, PT, R48, RZ, PT ;  /* 0x000000ff3000720c */ /* 0x000fc60003f25270 */
[----:B------:R2:W5:Y:S04]  /*0770*/  @!P5 LDG.E R27, desc[UR8][R4.64+0x44] ;  /* 0x00004408041bd981 */ /* 0x000568000c1e1900 */
[----:B------:R2:W5:Y:S06]  /*0780*/  @!P6 LDG.E R28, desc[UR8][R4.64+0x48] ;  /* 0x00004808041ce981 */ /* 0x00056c000c1e1900 */
[----:B---3--:R-:W-:Y:S01]  /*0790*/  @!P1 LOP3.LUT R32, R11, 0x80000000, RZ, 0x3c, !PT ;  /* 0x800000000b209812 */ /* 0x008fe200078e3cff */
[----:B------:R2:W5:Y:S01]  /*07a0*/  @!P1 LDG.E R13, desc[UR8][R4.64+0xc] ;  /* 0x00000c08040d9981 */ /* 0x000562000c1e1900 */
[----:B------:R-:W-:-:S13]  /*07b0*/  ISETP.NE.AND P1, PT, R49, RZ, PT ;  /* 0x000000ff3100720c */ /* 0x000fda0003f25270 */
[----:B------:R-:W-:Y:S01]  /*07c0*/  @!P1 LOP3.LUT R33, R34, 0x80000000, RZ, 0x3c, !PT ;  /* 0x8000000022219812 */ /* 0x000fe200078e3cff */
[----:B------:R2:W5:Y:S01]  /*07d0*/  @!P1 LDG.E R14, desc[UR8][R4.64+0x10] ;  /* 0x00001008040e9981 */ /* 0x000562000c1e1900 */
[----:B------:R-:W-:Y:S01]  /*07e0*/  ISETP.NE.AND P1, PT, R51, RZ, PT ;  /* 0x000000ff3300720c */ /* 0x000fe20003f25270 */
[----:B------:R-:W-:-:S12]  /*07f0*/  IMAD.MOV.U32 R34, RZ, RZ, -0x1 ;  /* 0xffffffffff227424 */ /* 0x000fd800078e00ff */
        /* <DEDUP_REMOVED lines=15> */
[----:B------:R-:W-:Y:S01]  /*08f0*/  IMAD.MOV.U32 R38, RZ, RZ, -0x1 ;  /* 0xffffffffff267424 */ /* 0x000fe200078e00ff */
[----:B------:R-:W-:Y:S02]  /*0900*/  @!P0 LOP3.LUT R29, R61, 0x80000000, RZ, 0x3c, !PT ;  /* 0x800000003d1d8812 */ /* 0x000fe400078e3cff */
[----:B------:R-:W-:-:S09]  /*0910*/  ISETP.NE.AND P0, PT, R60, RZ, PT ;  /* 0x000000ff3c00720c */ /* 0x000fd20003f05270 */
[----:B------:R-:W-:Y:S01]  /*0920*/  @!P1 LOP3.LUT R38, R39, 0x80000000, RZ, 0x3c, !PT ;  /* 0x8000000027269812 */ /* 0x000fe200078e3cff */
[----:B------:R2:W5:Y:S01]  /*0930*/  @!P1 LDG.E R19, desc[UR8][R4.64+0x24] ;  /* 0x0000240804139981 */ /* 0x000562000c1e1900 */
[----:B------:R-:W-:Y:S01]  /*0940*/  ISETP.NE.AND P1, PT, R57, RZ, PT ;  /* 0x000000ff3900720c */ /* 0x000fe20003f25270 */
[----:B------:R-:W-:Y:S02]  /*0950*/  IMAD.MOV.U32 R39, RZ, RZ, -0x1 ;  /* 0xffffffffff277424 */ /* 0x000fe400078e00ff */
[----:B------:R2:W5:Y:S10]  /*0960*/  @!P0 LDG.E R21, desc[UR8][R4.64+0x2c] ;  /* 0x00002c0804158981 */ /* 0x000574000c1e1900 */
[----:B------:R-:W-:Y:S01]  /*0970*/  @!P1 LOP3.LUT R39, R40, 0x80000000, RZ, 0x3c, !PT ;  /* 0x8000000028279812 */ /* 0x000fe200078e3cff */
[----:B------:R-:W-:Y:S01]  /*0980*/  IMAD.MOV.U32 R40, RZ, RZ, -0x1 ;  /* 0xffffffffff287424 */ /* 0x000fe200078e00ff */
[----:B------:R2:W5:Y:S01]  /*0990*/  @!P1 LDG.E R20, desc[UR8][R4.64+0x28] ;  /* 0x0000280804149981 */ /* 0x000562000c1e1900 */
[----:B------:R-:W-:-:S02]  /*09a0*/  @!P0 LOP3.LUT R40, R41, 0x80000000, RZ, 0x3c, !PT ;  /* 0x8000000029288812 */ /* 0x000fc400078e3cff */
[----:B------:R-:W-:Y:S02]  /*09b0*/  ISETP.NE.AND P1, PT, R58, RZ, PT ;  /* 0x000000ff3a00720c */ /* 0x000fe40003f25270 */
[----:B------:R-:W-:Y:S01]  /*09c0*/  ISETP.NE.AND P0, PT, R59, RZ, PT ;  /* 0x000000ff3b00720c */ /* 0x000fe20003f05270 */
[----:B------:R-:W-:Y:S01]  /*09d0*/  IMAD.MOV.U32 R41, RZ, RZ, -0x1 ;  /* 0xffffffffff297424 */ /* 0x000fe200078e00ff */
[----:B------:R-:W-:Y:S02]  /*09e0*/  UMOV UR4, 0x400 ;  /* 0x0000040000047882 */ /* 0x000fe40000000000 */
[----:B0-----:R-:W-:-:S07]  /*09f0*/  ULEA UR4, UR6, UR4, 0x18 ;  /* 0x0000000406047291 */ /* 0x001fce000f8ec0ff */
[----:B------:R2:W5:Y:S02]  /*0a00*/  @!P1 LDG.E R23, desc[UR8][R4.64+0x34] ;  /* 0x0000340804179981 */ /* 0x000564000c1e1900 */
[----:B------:R-:W-:Y:S02]  /*0a10*/  @!P0 LOP3.LUT R41, R42, 0x80000000, RZ, 0x3c, !PT ;  /* 0x800000002a298812 */ /* 0x000fe400078e3cff */
[----:B------:R2:W5:Y:S01]  /*0a20*/  @!P0 LDG.E R22, desc[UR8][R4.64+0x30] ;  /* 0x0000300804168981 */ /* 0x000562000c1e1900 */
[----:B------:R-:W0:Y:S01]  /*0a30*/  S2R R42, SR_LANEID ;  /* 0x00000000002a7919 */ /* 0x000e220000000000 */
[----:B------:R-:W-:Y:S01]  /*0a40*/  IMAD.MOV.U32 R45, RZ, RZ, -0x1 ;  /* 0xffffffffff2d7424 */ /* 0x000fe200078e00ff */
[----:B------:R-:W-:Y:S02]  /*0a50*/  @!P3 LOP3.LUT R45, R47, 0x80000000, RZ, 0x3c, !PT ;  /* 0x800000002f2db812 */ /* 0x000fe400078e3cff */
[----:B------:R-:W-:Y:S01]  /*0a60*/  LEA R47, R0, UR4, 0x2 ;  /* 0x00000004002f7c11 */ /* 0x000fe2000f8e10ff */
[----:B------:R-:W-:Y:S01]  /*0a70*/  IMAD.MOV.U32 R44, RZ, RZ, -0x1 ;  /* 0xffffffffff2c7424 */ /* 0x000fe200078e00ff */
[----:B------:R-:W-:-:S02]  /*0a80*/  SHF.R.U32.HI R124, RZ, 0x5, R0 ;  /* 0x00000005ff7c7819 */ /* 0x000fc40000011600 */
[----:B------:R-:W-:Y:S01]  /*0a90*/  @!P2 LOP3.LUT R44, R46, 0x80000000, RZ, 0x3c, !PT ;  /* 0x800000002e2ca812 */ /* 0x000fe200078e3cff */
[----:B------:R-:W-:Y:S02]  /*0aa0*/  IMAD R51, R0, 0x80, R47 ;  /* 0x0000008000337824 */ /* 0x000fe400078e022f */
[----:B------:R-:W-:Y:S01]  /*0ab0*/  IMAD.MOV.U32 R46, RZ, RZ, -0x1 ;  /* 0xffffffffff2e7424 */ /* 0x000fe200078e00ff */
[----:B------:R-:W-:Y:S01]  /*0ac0*/  @!P4 LOP3.LUT R46, R50, 0x80000000, RZ, 0x3c, !PT ;  /* 0x80000000322ec812 */ /* 0x000fe200078e3cff */
[----:B------:R-:W-:Y:S01]  /*0ad0*/  IMAD.MOV.U32 R43, RZ, RZ, -0x1 ;  /* 0xffffffffff2b7424 */ /* 0x000fe200078e00ff */
[----:B------:R-:W-:Y:S01]  /*0ae0*/  @!P1 LOP3.LUT R43, R62, 0x80000000, RZ, 0x3c, !PT ;  /* 0x800000003e2b9812 */ /* 0x000fe200078e3cff */
[----:B------:R-:W-:Y:S01]  /*0af0*/  IMAD.MOV.U32 R48, RZ, RZ, -0x1 ;  /* 0xffffffffff307424 */ /* 0x000fe200078e00ff */
[----:B------:R-:W-:Y:S01]  /*0b00*/  @!P5 LOP3.LUT R48, R9, 0x80000000, RZ, 0x3c, !PT ;  /* 0x800000000930d812 */ /* 0x000fe200078e3cff */
[----:B------:R-:W-:Y:S01]  /*0b10*/  IMAD.MOV.U32 R49, RZ, RZ, -0x1 ;  /* 0xffffffffff317424 */ /* 0x000fe200078e00ff */
[----:B------:R-:W-:Y:S01]  /*0b20*/  @!P6 LOP3.LUT R49, R52, 0x80000000, RZ, 0x3c, !PT ;  /* 0x800000003431e812 */ /* 0x000fe200078e3cff */
[----:B------:R-:W-:Y:S01]  /*0b30*/  IMAD R53, R0, -0x38, R51 ;  /* 0xffffffc800357824 */ /* 0x000fe200078e0233 */
[----:B------:R-:W-:Y:S01]  /*0b40*/  LEA R50, R124, UR4, 0x2 ;  /* 0x000000047c327c11 */ /* 0x000fe2000f8e10ff */
[----:B--2---:R-:W-:Y:S06]  /*0b50*/  BAR.SYNC.DEFER_BLOCKING 0x0 ;  /* 0x0000000000007b1d */ /* 0x004fec0000010000 */
.L_x_222:
[----:B------:R-:W-:Y:S01]  /*0b60*/  UISETP.LT.AND UP0, UPT, UR5, 0x6, UPT ;  /* 0x000000060500788c */ /* 0x000fe2000bf01270 */
[----:B------:R-:W-:Y:S01]  /*0b70*/  STS [R47], RZ ;  /* 0x000000ff2f007388 */ /* 0x000fe20000000800 */
[----:B------:R-:W-:Y:S01]  /*0b80*/  UIADD3 UR6, UPT, UPT, UR7, -0x6, URZ ;  /* 0xfffffffa07067890 */ /* 0x000fe2000fffe0ff */
[----:B0-----:R-:W-:Y:S01]  /*0b90*/  ISETP.NE.AND P1, PT, R42, 0x1f, PT ;  /* 0x0000001f2a00780c */ /* 0x001fe20003f25270 */
[----:B------:R-:W-:Y:S01]  /*0ba0*/  USEL UR4, UR5, 0x6, UP0 ;  /* 0x0000000605047887 */ /* 0x000fe20008000000 */
[----:B------:R-:W-:Y:S01]  /*0bb0*/  STS [R47+0x400], RZ ;  /* 0x000400ff2f007388 */ /* 0x000fe20000000800 */
[C---:B------:R-:W-:Y:S01]  /*0bc0*/  ISETP.NE.AND P2, PT, R124.reuse, 0x6, PT ;  /* 0x000000067c00780c */ /* 0x040fe20003f45270 */
[----:B------:R-:W-:Y:S01]  /*0bd0*/  UISETP.GE.AND UP0, UPT, UR7, UR10, UPT ;  /* 0x0000000a0700728c */ /* 0x000fe2000bf06270 */
[----:B-1----:R-:W-:Y:S01]  /*0be0*/  SHF.R.U32.HI R4, RZ, UR6, R29 ;  /* 0x00000006ff047c19 */ /* 0x002fe2000801161d */
[----:B------:R-:W-:Y:S01]  /*0bf0*/  UBMSK UR4, URZ, UR4 ;  /* 0x00000004ff04729b */ /* 0x000fe20008000000 */
[----:B------:R-:W-:Y:S01]  /*0c00*/  STS [R47+0x800], RZ ;  /* 0x000800ff2f007388 */ /* 0x000fe20000000800 */
[----:B------:R-:W-:-:S03]  /*0c10*/  ISETP.NE.AND P3, PT, R124, 0x7, PT ;  /* 0x000000077c00780c */ /* 0x000fc60003f65270 */
[----:B------:R-:W-:Y:S01]  /*0c20*/  STS [R47+0xc00], RZ ;  /* 0x000c00ff2f007388 */ /* 0x000fe20000000800 */
[----:B------:R-:W-:-:S03]  /*0c30*/  LOP3.LUT R4, R4, UR4, RZ, 0xc0, !PT ;  /* 0x0000000404047c12 */ /* 0x000fc6000f8ec0ff */
[----:B------:R-:W-:Y:S02]  /*0c40*/  STS [R47+0x1000], RZ ;  /* 0x001000ff2f007388 */ /* 0x000fe40000000800 */
[----:B------:R-:W-:Y:S01]  /*0c50*/  IMAD.SHL.U32 R5, R4, 0x400, RZ ;  /* 0x0000040004057824 */ /* 0x000fe200078e00ff */
[----:B------:R-:W-:Y:S01]  /*0c60*/  SHF.R.U32.HI R4, RZ, 0x4, R4 ;  /* 0x00000004ff047819 */ /* 0x000fe20000011604 */
[----:B------:R-:W-:Y:S03]  /*0c70*/  STS [R47+0x1400], RZ ;  /* 0x001400ff2f007388 */ /* 0x000fe60000000800 */
[----:B------:R-:W-:Y:S01]  /*0c80*/  LOP3.LUT R54, R5, 0x7c00, RZ, 0xc0, !PT ;  /* 0x00007c0005367812 */ /* 0x000fe200078ec0ff */
[----:B------:R-:W-:Y:S01]  /*0c90*/  STS [R47+0x1800], RZ ;  /* 0x001800ff2f007388 */ /* 0x000fe20000000800 */
[----:B------:R-:W-:-:S03]  /*0ca0*/  LOP3.LUT R4, R4, 0xffffffe, RZ, 0xc0, !PT ;  /* 0x0ffffffe04047812 */ /* 0x000fc600078ec0ff */
[----:B------:R-:W-:Y:S01]  /*0cb0*/  STS [R47+0x1c00], RZ ;  /* 0x001c00ff2f007388 */ /* 0x000fe20000000800 */
[----:B------:R-:W-:Y:S02]  /*0cc0*/  IADD3 R54, PT, PT, R4, R47, R54 ;  /* 0x0000002f04367210 */ /* 0x000fe40007ffe036 */
[----:B------:R-:W-:Y:S01]  /*0cd0*/  SHF.R.U32.HI R4, RZ, UR6, R30 ;  /* 0x00000006ff047c19 */ /* 0x000fe2000801161e */
[----:B------:R-:W-:Y:S03]  /*0ce0*/  STS [R47+0x2000], RZ ;  /* 0x002000ff2f007388 */ /* 0x000fe60000000800 */
[----:B------:R-:W-:Y:S01]  /*0cf0*/  LOP3.LUT R4, R4, UR4, RZ, 0xc0, !PT ;  /* 0x0000000404047c12 */ /* 0x000fe2000f8ec0ff */
[----:B------:R-:W-:Y:S04]  /*0d00*/  STS [R47+0x2400], RZ ;  /* 0x002400ff2f007388 */ /* 0x000fe80000000800 */
[----:B------:R-:W-:Y:S01]  /*0d10*/  STS [R47+0x2800], RZ ;  /* 0x002800ff2f007388 */ /* 0x000fe20000000800 */
[----:B------:R-:W-:Y:S01]  /*0d20*/  IMAD.SHL.U32 R5, R4, 0x400, RZ ;  /* 0x0000040004057824 */ /* 0x000fe200078e00ff */
[----:B------:R-:W-:-:S02]  /*0d30*/  SHF.R.U32.HI R4, RZ, 0x4, R4 ;  /* 0x00000004ff047819 */ /* 0x000fc40000011604 */
[----:B------:R-:W-:Y:S02]  /*0d40*/  STS [R47+0x2c00], RZ ;  /* 0x002c00ff2f007388 */ /* 0x000fe40000000800 */
[----:B------:R-:W-:Y:S02]  /*0d50*/  LOP3.LUT R56, R5, 0x7c00, RZ, 0xc0, !PT ;  /* 0x00007c0005387812 */ /* 0x000fe400078ec0ff */
        /* <DEDUP_REMOVED lines=32> */
[----:B------:R-:W0:Y:S02]  /*0f60*/  LDS.U16 R52, [R54] ;  /* 0x0000000036347984 */ /* 0x000e240000000400 */
[----:B0-----:R-:W-:-:S05]  /*0f70*/  VIADD R5, R52, 0x1 ;  /* 0x0000000134057836 */ /* 0x001fca0000000000 */
[----:B------:R0:W-:Y:S04]  /*0f80*/  STS.U16 [R54], R5 ;  /* 0x0000000536007388 */ /* 0x0001e80000000400 */
[----:B------:R-:W1:Y:S01]  /*0f90*/  LDS.U16 R57, [R56] ;  /* 0x0000000038397984 */ /* 0x000e620000000400 */
[----:B0-----:R-:W-:Y:S01]  /*0fa0*/  IMAD.SHL.U32 R5, R4, 0x400, RZ ;  /* 0x0000040004057824 */ /* 0x001fe200078e00ff */
[----:B------:R-:W-:-:S04]  /*0fb0*/  SHF.R.U32.HI R4, RZ, 0x4, R4 ;  /* 0x00000004ff047819 */ /* 0x000fc80000011604 */
[----:B------:R-:W-:Y:S02]  /*0fc0*/  LOP3.LUT R60, R5, 0x7c00, RZ, 0xc0, !PT ;  /* 0x00007c00053c7812 */ /* 0x000fe400078ec0ff */
[----:B------:R-:W-:-:S04]  /*0fd0*/  LOP3.LUT R4, R4, 0xffffffe, RZ, 0xc0, !PT ;  /* 0x0ffffffe04047812 */ /* 0x000fc800078ec0ff */
[----:B------:R-:W-:Y:S02]  /*0fe0*/  IADD3 R60, PT, PT, R4, R47, R60 ;  /* 0x0000002f043c7210 */ /* 0x000fe40007ffe03c */
[----:B------:R-:W-:-:S04]  /*0ff0*/  SHF.R.U32.HI R4, RZ, UR6, R33 ;  /* 0x00000006ff047c19 */ /* 0x000fc80008011621 */
[----:B------:R-:W-:-:S05]  /*1000*/  LOP3.LUT R4, R4, UR4, RZ, 0xc0, !PT ;  /* 0x0000000404047c12 */ /* 0x000fca000f8ec0ff */
[----:B------:R-:W-:Y:S01]  /*1010*/  IMAD.SHL.U32 R6, R4, 0x400, RZ ;  /* 0x0000040004067824 */ /* 0x000fe200078e00ff */
[----:B------:R-:W-:-:S04]  /*1020*/  SHF.R.U32.HI R4, RZ, 0x4, R4 ;  /* 0x00000004ff047819 */ /* 0x000fc80000011604 */
[----:B------:R-:W-:Y:S02]  /*1030*/  LOP3.LUT R6, R6, 0x7c00, RZ, 0xc0, !PT ;  /* 0x00007c0006067812 */ /* 0x000fe400078ec0ff */
[----:B------:R-:W-:-:S04]  /*1040*/  LOP3.LUT R4, R4, 0xffffffe, RZ, 0xc0, !PT ;  /* 0x0ffffffe04047812 */ /* 0x000fc800078ec0ff */
[----:B------:R-:W-:Y:S01]  /*1050*/  IADD3 R62, PT, PT, R4, R47, R6 ;  /* 0x0000002f043e7210 */ /* 0x000fe20007ffe006 */
[----:B-1----:R-:W-:Y:S01]  /*1060*/  VIADD R7, R57, 0x1 ;  /* 0x0000000139077836 */ /* 0x002fe20000000000 */
[----:B------:R-:W-:-:S04]  /*1070*/  SHF.R.U32.HI R4, RZ, UR6, R34 ;  /* 0x00000006ff047c19 */ /* 0x000fc80008011622 */
[----:B------:R-:W-:Y:S01]  /*1080*/  STS.U16 [R56], R7 ;  /* 0x0000000738007388 */ /* 0x000fe20000000400 */
[----:B------:R-:W-:-:S03]  /*1090*/  LOP3.LUT R4, R4, UR4, RZ, 0xc0, !PT ;  /* 0x0000000404047c12 */ /* 0x000fc6000f8ec0ff */
        /* <DEDUP_REMOVED lines=129> */
[----:B------:R-:W-:Y:S01]  /*18b0*/  SHF.R.U32.HI R4, RZ, UR6, R49 ;  /* 0x00000006ff047c19 */ /* 0x000fe20008011631 */
[----:B------:R-:W0:Y:S03]  /*18c0*/  S2UR UR6, SR_CgaCtaId ;  /* 0x00000000000679c3 */ /* 0x000e260000008800 */
[----:B------:R-:W-:Y:S01]  /*18d0*/  LOP3.LUT R4, R4, UR4, RZ, 0xc0, !PT ;  /* 0x0000000404047c12 */ /* 0x000fe2000f8ec0ff */
[----:B------:R-:W-:-:S04]  /*18e0*/  UMOV UR4, 0x400 ;  /* 0x0000040000047882 */ /* 0x000fc80000000000 */
[----:B------:R-:W-:Y:S01]  /*18f0*/  IMAD.SHL.U32 R6, R4, 0x400, RZ ;  /* 0x0000040004067824 */ /* 0x000fe200078e00ff */
[----:B------:R-:W-:-:S04]  /*1900*/  SHF.R.U32.HI R4, RZ, 0x4, R4 ;  /* 0x00000004ff047819 */ /* 0x000fc80000011604 */
[----:B------:R-:W-:Y:S02]  /*1910*/  LOP3.LUT R6, R6, 0x7c00, RZ, 0xc0, !PT ;  /* 0x00007c0006067812 */ /* 0x000fe400078ec0ff */
[----:B------:R-:W-:-:S04]  /*1920*/  LOP3.LUT R4, R4, 0xffffffe, RZ, 0xc0, !PT ;  /* 0x0ffffffe04047812 */ /* 0x000fc800078ec0ff */
[----:B------:R-:W-:Y:S01]  /*1930*/  IADD3 R90, PT, PT, R4, R47, R6 ;  /* 0x0000002f045a7210 */ /* 0x000fe20007ffe006 */
[----:B-1----:R-:W-:Y:S01]  /*1940*/  VIADD R7, R85, 0x1 ;  /* 0x0000000155077836 */ /* 0x002fe20000000000 */
[----:B0-----:R-:W-:-:S04]  /*1950*/  ULEA UR4, UR6, UR4, 0x18 ;  /* 0x0000000406047291 */ /* 0x001fc8000f8ec0ff */
[----:B------:R-:W-:Y:S04]  /*1960*/  STS.U16 [R84], R7 ;  /* 0x0000000754007388 */ /* 0x000fe80000000400 */
[----:B------:R-:W0:Y:S02]  /*1970*/  LDS.U16 R87, [R86] ;  /* 0x0000000056577984 */ /* 0x000e240000000400 */
[----:B0-----:R-:W-:-:S05]  /*1980*/  VIADD R5, R87, 0x1 ;  /* 0x0000000157057836 */ /* 0x001fca0000000000 */
[----:B------:R-:W-:Y:S04]  /*1990*/  STS.U16 [R86], R5 ;  /* 0x0000000556007388 */ /* 0x000fe80000000400 */
[----:B------:R-:W0:Y:S02]  /*19a0*/  LDS.U16 R89, [R88] ;  /* 0x0000000058597984 */ /* 0x000e240000000400 */
[----:B0-----:R-:W-:-:S05]  /*19b0*/  VIADD R7, R89, 0x1 ;  /* 0x0000000159077836 */ /* 0x001fca0000000000 */
[----:B------:R-:W-:Y:S04]  /*19c0*/  STS.U16 [R88], R7 ;  /* 0x0000000758007388 */ /* 0x000fe80000000400 */
[----:B------:R-:W0:Y:S02]  /*19d0*/  LDS.U16 R91, [R90] ;  /* 0x000000005a5b7984 */ /* 0x000e240000000400 */
[----:B0-----:R-:W-:-:S05]  /*19e0*/  VIADD R5, R91, 0x1 ;  /* 0x000000015b057836 */ /* 0x001fca0000000000 */
[----:B------:R-:W-:Y:S01]  /*19f0*/  STS.U16 [R90], R5 ;  /* 0x000000055a007388 */ /* 0x000fe20000000400 */
[----:B------:R-:W-:Y:S06]  /*1a00*/  BAR.SYNC.DEFER_BLOCKING 0x0 ;  /* 0x0000000000007b1d */ /* 0x000fec0000010000 */
[----:B------:R-:W-:Y:S04]  /*1a10*/  LDS R92, [R51] ;  /* 0x00000000335c7984 */ /* 0x000fe80000000800 */
[----:B------:R-:W0:Y:S04]  /*1a20*/  LDS R93, [R51+0x4] ;  /* 0x00000400335d7984 */ /* 0x000e280000000800 */
[----:B------:R-:W1:Y:S04]  /*1a30*/  LDS R94, [R51+0x8] ;  /* 0x00000800335e7984 */ /* 0x000e680000000800 */
[----:B------:R-:W2:Y:S04]  /*1a40*/  LDS R95, [R51+0xc] ;  /* 0x00000c00335f7984 */ /* 0x000ea80000000800 */
[----:B------:R-:W3:Y:S04]  /*1a50*/  LDS R96, [R51+0x10] ;  /* 0x0000100033607984 */ /* 0x000ee80000000800 */
[----:B------:R-:W4:Y:S04]  /*1a60*/  LDS R97, [R51+0x14] ;  /* 0x0000140033617984 */ /* 0x000f280000000800 */
[----:B------:R-:W4:Y:S04]  /*1a70*/  LDS R98, [R51+0x18] ;  /* 0x0000180033627984 */ /* 0x000f280000000800 */
[----:B------:R-:W4:Y:S04]  /*1a80*/  LDS R99, [R51+0x1c] ;  /* 0x00001c0033637984 */ /* 0x000f280000000800 */
[----:B------:R-:W4:Y:S04]  /*1a90*/  LDS R100, [R51+0x20] ;  /* 0x0000200033647984 */ /* 0x000f280000000800 */
[----:B------:R-:W4:Y:S04]  /*1aa0*/  LDS R101, [R51+0x24] ;  /* 0x0000240033657984 */ /* 0x000f280000000800 */
[----:B------:R-:W4:Y:S04]  /*1ab0*/  LDS R102, [R51+0x28] ;  /* 0x0000280033667984 */ /* 0x000f280000000800 */
[----:B------:R-:W4:Y:S01]  /*1ac0*/  LDS R103, [R51+0x2c] ;  /* 0x00002c0033677984 */ /* 0x000f220000000800 */
[----:B0-----:R-:W-:-:S03]  /*1ad0*/  IMAD.IADD R93, R92, 0x1, R93 ;  /* 0x000000015c5d7824 */ /* 0x001fc600078e025d */
[----:B------:R-:W0:Y:S01]  /*1ae0*/  LDS R104, [R51+0x30] ;  /* 0x0000300033687984 */ /* 0x000e220000000800 */
[----:B-1----:R-:W-:-:S03]  /*1af0*/  IMAD.IADD R94, R94, 0x1, R93 ;  /* 0x000000015e5e7824 */ /* 0x002fc600078e025d */
[----:B------:R-:W1:Y:S01]  /*1b00*/  LDS R105, [R51+0x34] ;  /* 0x0000340033697984 */ /* 0x000e620000000800 */
[----:B--2---:R-:W-:-:S03]  /*1b10*/  IMAD.IADD R95, R95, 0x1, R94 ;  /* 0x000000015f5f7824 */ /* 0x004fc600078e025e */
[----:B------:R-:W2:Y:S01]  /*1b20*/  LDS R106, [R51+0x38] ;  /* 0x00003800336a7984 */ /* 0x000ea20000000800 */
[----:B---3--:R-:W-:-:S03]  /*1b30*/  IMAD.IADD R96, R96, 0x1, R95 ;  /* 0x0000000160607824 */ /* 0x008fc600078e025f */
[----:B------:R-:W3:Y:S01]  /*1b40*/  LDS R107, [R51+0x3c] ;  /* 0x00003c00336b7984 */ /* 0x000ee20000000800 */
[----:B----4-:R-:W-:-:S03]  /*1b50*/  IMAD.IADD R97, R97, 0x1, R96 ;  /* 0x0000000161617824 */ /* 0x010fc600078e0260 */
[----:B------:R-:W4:Y:S01]  /*1b60*/  LDS R108, [R51+0x40] ;  /* 0x00004000336c7984 */ /* 0x000f220000000800 */
[----:B------:R-:W-:-:S03]  /*1b70*/  IMAD.IADD R98, R98, 0x1, R97 ;  /* 0x0000000162627824 */ /* 0x000fc600078e0261 */
        /* <DEDUP_REMOVED lines=31> */
[----:B------:R-:W-:-:S04]  /*1d70*/  IMAD.IADD R114, R114, 0x1, R113 ;  /* 0x0000000172727824 */ /* 0x000fc800078e0271 */
[----:B0-----:R-:W-:-:S04]  /*1d80*/  IMAD.IADD R115, R115, 0x1, R114 ;  /* 0x0000000173737824 */ /* 0x001fc800078e0272 */
[----:B-1----:R-:W-:-:S04]  /*1d90*/  IMAD.IADD R116, R116, 0x1, R115 ;  /* 0x0000000174747824 */ /* 0x002fc800078e0273 */
[----:B--2---:R-:W-:-:S04]  /*1da0*/  IMAD.IADD R117, R117, 0x1, R116 ;  /* 0x0000000175757824 */ /* 0x004fc800078e0274 */
[----:B---3--:R-:W-:-:S04]  /*1db0*/  IMAD.IADD R118, R118, 0x1, R117 ;  /* 0x0000000176767824 */ /* 0x008fc800078e0275 */
[----:B----4-:R-:W-:-:S04]  /*1dc0*/  IMAD.IADD R119, R119, 0x1, R118 ;  /* 0x0000000177777824 */ /* 0x010fc800078e0276 */
[----:B------:R-:W-:-:S04]  /*1dd0*/  IMAD.IADD R120, R120, 0x1, R119 ;  /* 0x0000000178787824 */ /* 0x000fc800078e0277 */
[----:B------:R-:W-:-:S04]  /*1de0*/  IMAD.IADD R121, R121, 0x1, R120 ;  /* 0x0000000179797824 */ /* 0x000fc800078e0278 */
[----:B------:R-:W-:-:S04]  /*1df0*/  IMAD.IADD R122, R122, 0x1, R121 ;  /* 0x000000017a7a7824 */ /* 0x000fc800078e0279 */
[----:B------:R-:W-:-:S04]  /*1e00*/  IMAD.IADD R123, R123, 0x1, R122 ;  /* 0x000000017b7b7824 */ /* 0x000fc800078e027a */
[----:B------:R-:W-:-:S05]  /*1e10*/  IMAD.IADD R125, R4, 0x1, R123 ;  /* 0x00000001047d7824 */ /* 0x000fca00078e027b */
        /* <DEDUP_REMOVED lines=8> */
[----:B------:R-:W0:Y:S02]  /*1ea0*/  SHFL.UP P0, R126, R127, 0x10, RZ ;  /* 0x060000007f7e7989 */ /* 0x000e2400000000ff */
[----:B0-----:R-:W-:Y:S01]  /*1eb0*/  @P0 IMAD.IADD R126, R127, 0x1, R126 ;  /* 0x000000017f7e0824 */ /* 0x001fe200078e027e */
[----:B------:R-:W-:-:S03]  /*1ec0*/  ISETP.NE.AND P0, PT, R124, 0x1, PT ;  /* 0x000000017c00780c */ /* 0x000fc60003f05270 */
[----:B------:R-:W-:Y:S01]  /*1ed0*/  IMAD.IADD R125, R126, 0x1, -R125 ;  /* 0x000000017e7d7824 */ /* 0x000fe200078e0a7d */
[----:B------:R-:W-:Y:S01]  /*1ee0*/  @!P1 STS [R50+0x8400], R126 ;  /* 0x0084007e32009388 */ /* 0x000fe20000000800 */
[----:B------:R-:W-:Y:S01]  /*1ef0*/  BAR.SYNC.DEFER_BLOCKING 0x0 ;  /* 0x0000000000007b1d */ /* 0x000fe20000010000 */
[----:B------:R-:W-:-:S05]  /*1f00*/  ISETP.NE.AND P1, PT, R124, 0x4, PT ;  /* 0x000000047c00780c */ /* 0x000fca0003f25270 */
[----:B------:R-:W0:Y:S04]  /*1f10*/  LDS.128 R4, [UR4+0x8400] ;  /* 0x00840004ff047984 */ /* 0x000e280008000c00 */
[----:B------:R-:W1:Y:S01]  /*1f20*/  LDS.128 R8, [UR4+0x8410] ;  /* 0x00841004ff087984 */ /* 0x000e620008000c00 */
[C---:B0-----:R-:W-:Y:S01]  /*1f30*/  SEL R55, R4.reuse, R55, !P0 ;  /* 0x0000003704377207 */ /* 0x041fe20004000000 */
[----:B------:R-:W-:Y:S01]  /*1f40*/  IMAD.IADD R5, R4, 0x1, R5 ;  /* 0x0000000104057824 */ /* 0x000fe200078e0205 */
[----:B------:R-:W-:-:S03]  /*1f50*/  ISETP.NE.AND P0, PT, R124, 0x2, PT ;  /* 0x000000027c00780c */ /* 0x000fc60003f05270 */
[----:B------:R-:W-:Y:S01]  /*1f60*/  IMAD.IADD R6, R6, 0x1, R5 ;  /* 0x0000000106067824 */ /* 0x000fe200078e0205 */
[----:B------:R-:W-:Y:S02]  /*1f70*/  SEL R55, R5, R55, !P0 ;  /* 0x0000003705377207 */ /* 0x000fe40004000000 */
[----:B------:R-:W-:Y:S01]  /*1f80*/  ISETP.NE.AND P0, PT, R124, 0x3, PT ;  /* 0x000000037c00780c */ /* 0x000fe20003f05270 */
[----:B------:R-:W-:-:S03]  /*1f90*/  IMAD.IADD R7, R7, 0x1, R6 ;  /* 0x0000000107077824 */ /* 0x000fc600078e0206 */
[----:B------:R-:W-:Y:S01]  /*1fa0*/  SEL R55, R6, R55, !P0 ;  /* 0x0000003706377207 */ /* 0x000fe20004000000 */
[C---:B-1----:R-:W-:Y:S01]  /*1fb0*/  IMAD.IADD R8, R7.reuse, 0x1, R8 ;  /* 0x0000000107087824 */ /* 0x042fe200078e0208 */
[----:B------:R-:W-:Y:S02]  /*1fc0*/  ISETP.NE.AND P0, PT, R124, 0x5, PT ;  /* 0x000000057c00780c */ /* 0x000fe40003f05270 */
[----:B------:R-:W-:Y:S01]  /*1fd0*/  SEL R55, R7, R55, !P1 ;  /* 0x0000003707377207 */ /* 0x000fe20004800000 */
[----:B------:R-:W-:Y:S01]  /*1fe0*/  IMAD.IADD R9, R9, 0x1, R8 ;  /* 0x0000000109097824 */ /* 0x000fe200078e0208 */
[----:B------:R-:W-:Y:S02]  /*1ff0*/  ISETP.NE.AND P1, PT, R42, RZ, PT ;  /* 0x000000ff2a00720c */ /* 0x000fe40003f25270 */
[----:B------:R-:W-:Y:S01]  /*2000*/  SEL R55, R8, R55, !P0 ;  /* 0x0000003708377207 */ /* 0x000fe20004000000 */
[----:B------:R-:W-:Y:S01]  /*2010*/  IMAD.IADD R10, R10, 0x1, R9 ;  /* 0x000000010a0a7824 */ /* 0x000fe200078e0209 */
[----:B------:R-:W-:-:S02]  /*2020*/  ISETP.GT.U32.AND P0, PT, R0, 0x1f, PT ;  /* 0x0000001f0000780c */ /* 0x000fc40003f04070 */
[----:B------:R-:W-:Y:S01]  /*2030*/  SEL R55, R9, R55, !P2 ;  /* 0x0000003709377207 */ /* 0x000fe20005000000 */
[----:B------:R-:W-:Y:S01]  /*2040*/  IMAD.IADD R11, R11, 0x1, R10 ;  /* 0x000000010b0b7824 */ /* 0x000fe200078e020a */
[----:B------:R-:W-:Y:S02]  /*2050*/  ISETP.GT.U32.OR P2, PT, R0, 0x1f, P1 ;  /* 0x0000001f0000780c */ /* 0x000fe40000f44470 */
[----:B------:R-:W-:Y:S02]  /*2060*/  SEL R4, R125, RZ, P1 ;  /* 0x000000ff7d047207 */ /* 0x000fe40000800000 */
[----:B------:R-:W-:-:S05]  /*2070*/  SEL R55, R10, R55, !P3 ;  /* 0x000000370a377207 */ /* 0x000fca0005800000 */
[----:B------:R-:W-:Y:S01]  /*2080*/  @P0 IMAD.IADD R125, R55, 0x1, R4 ;  /* 0x00000001377d0824 */ /* 0x000fe200078e0204 */
[----:B------:R-:W-:-:S03]  /*2090*/  ISETP.NE.AND P0, PT, R0, RZ, PT ;  /* 0x000000ff0000720c */ /* 0x000fc60003f05270 */
[----:B------:R-:W-:-:S05]  /*20a0*/  @!P2 IMAD.U32 R125, R11, 0x10000, RZ ;  /* 0x000100000b7da824 */ /* 0x000fca00078e00ff */
[----:B------:R-:W-:Y:S01]  /*20b0*/  @!P2 STS [UR4+0x8428], R125 ;  /* 0x0084287dff00a988 */ /* 0x000fe20008000804 */
[----:B------:R-:W-:Y:S06]  /*20c0*/  BAR.SYNC.DEFER_BLOCKING 0x0 ;  /* 0x0000000000007b1d */ /* 0x000fec0000010000 */
[----:B------:R-:W0:Y:S02]  /*20d0*/  LDS R4, [UR4+0x8428] ;  /* 0x00842804ff047984 */ /* 0x000e240008000800 */
[----:B0-----:R-:W-:-:S05]  /*20e0*/  SEL R4, R4, RZ, P0 ;  /* 0x000000ff04047207 */ /* 0x001fca0000000000 */
[----:B------:R-:W-:-:S04]  /*20f0*/  IMAD.IADD R4, R4, 0x1, R125 ;  /* 0x0000000104047824 */ /* 0x000fc800078e027d */
[--C-:B------:R-:W-:Y:S01]  /*2100*/  IMAD.IADD R92, R92, 0x1, R4.reuse ;  /* 0x000000015c5c7824 */ /* 0x100fe200078e0204 */
[----:B------:R-:W-:Y:S01]  /*2110*/  STS [R51], R4 ;  /* 0x0000000433007388 */ /* 0x000fe20000000800 */
[--C-:B------:R-:W-:Y:S02]  /*2120*/  IMAD.IADD R6, R93, 0x1, R4.reuse ;  /* 0x000000015d067824 */ /* 0x100fe400078e0204 */
[--C-:B------:R-:W-:Y:S01]  /*2130*/  IMAD.IADD R94, R94, 0x1, R4.reuse ;  /* 0x000000015e5e7824 */ /* 0x100fe200078e0204 */
[----:B------:R-:W-:Y:S01]  /*2140*/  STS [R51+0x4], R92 ;  /* 0x0000045c33007388 */ /* 0x000fe20000000800 */
[--C-:B------:R-:W-:Y:S02]  /*2150*/  IMAD.IADD R8, R95, 0x1, R4.reuse ;  /* 0x000000015f087824 */ /* 0x100fe400078e0204 */
[--C-:B------:R-:W-:Y:S01]  /*2160*/  IMAD.IADD R96, R96, 0x1, R4.reuse ;  /* 0x0000000160607824 */ /* 0x100fe200078e0204 */
[----:B------:R-:W-:Y:S01]  /*2170*/  STS [R51+0x8], R6 ;  /* 0x0000080633007388 */ /* 0x000fe20000000800 */
[----:B------:R-:W-:-:S02]  /*2180*/  IMAD.IADD R10, R97, 0x1, R4 ;  /* 0x00000001610a7824 */ /* 0x000fc400078e0204 */
[--C-:B------:R-:W-:Y:S01]  /*2190*/  IMAD.IADD R98, R98, 0x1, R4.reuse ;  /* 0x0000000162627824 */ /* 0x100fe200078e0204 */
[----:B------:R-:W-:Y:S01]  /*21a0*/  STS [R51+0xc], R94 ;  /* 0x00000c5e33007388 */ /* 0x000fe20000000800 */
        /* <DEDUP_REMOVED lines=36> */
[----:B------:R-:W-:-:S03]  /*23f0*/  IMAD.IADD R150, R123, 0x1, R4 ;  /* 0x000000017b967824 */ /* 0x000fc600078e0204 */
[----:B------:R-:W-:Y:S04]  /*2400*/  STS [R51+0x40], R134 ;  /* 0x0000408633007388 */ /* 0x000fe80000000800 */
        /* <DEDUP_REMOVED lines=15> */
[----:B------:R-:W-:Y:S01]  /*2500*/  STS [R51+0x80], R150 ;  /* 0x0000809633007388 */ /* 0x000fe20000000800 */
[----:B------:R-:W-:Y:S06]  /*2510*/  BAR.SYNC.DEFER_BLOCKING 0x0 ;  /* 0x0000000000007b1d */ /* 0x000fec0000010000 */
[----:B------:R-:W0:Y:S04]  /*2520*/  LDS.U16 R5, [R54] ;  /* 0x0000000036057984 */ /* 0x000e280000000400 */
[----:B------:R-:W1:Y:S04]  /*2530*/  LDS.U16 R56, [R56] ;  /* 0x0000000038387984 */ /* 0x000e680000000400 */
[----:B------:R-:W2:Y:S04]  /*2540*/  LDS.U16 R58, [R58] ;  /* 0x000000003a3a7984 */ /* 0x000ea80000000400 */
[----:B------:R-:W3:Y:S04]  /*2550*/  LDS.U16 R60, [R60] ;  /* 0x000000003c3c7984 */ /* 0x000ee80000000400 */
[----:B------:R-:W4:Y:S04]  /*2560*/  LDS.U16 R62, [R62] ;  /* 0x000000003e3e7984 */ /* 0x000f280000000400 */
[----:B------:R-:W4:Y:S04]  /*2570*/  LDS.U16 R64, [R64] ;  /* 0x0000000040407984 */ /* 0x000f280000000400 */
[----:B------:R-:W4:Y:S04]  /*2580*/  LDS.U16 R66, [R66] ;  /* 0x0000000042427984 */ /* 0x000f280000000400 */
[----:B------:R-:W4:Y:S04]  /*2590*/  LDS.U16 R68, [R68] ;  /* 0x0000000044447984 */ /* 0x000f280000000400 */
[----:B------:R-:W4:Y:S04]  /*25a0*/  LDS.U16 R70, [R70] ;  /* 0x0000000046467984 */ /* 0x000f280000000400 */
[----:B------:R-:W4:Y:S04]  /*25b0*/  LDS.U16 R72, [R72] ;  /* 0x0000000048487984 */ /* 0x000f280000000400 */
[----:B------:R-:W4:Y:S01]  /*25c0*/  LDS.U16 R74, [R74] ;  /* 0x000000004a4a7984 */ /* 0x000f220000000400 */
[----:B0-----:R-:W-:-:S03]  /*25d0*/  IMAD.IADD R5, R52, 0x1, R5 ;  /* 0x0000000134057824 */ /* 0x001fc600078e0205 */
[----:B------:R-:W0:Y:S01]  /*25e0*/  LDS.U16 R76, [R76] ;  /* 0x000000004c4c7984 */ /* 0x000e220000000400 */
[----:B-1----:R-:W-:-:S03]  /*25f0*/  IMAD.IADD R56, R57, 0x1, R56 ;  /* 0x0000000139387824 */ /* 0x002fc600078e0238 */
[----:B------:R-:W1:Y:S01]  /*2600*/  LDS.U16 R78, [R78] ;  /* 0x000000004e4e7984 */ /* 0x000e620000000400 */
[----:B--2---:R-:W-:-:S03]  /*2610*/  IMAD.IADD R58, R59, 0x1, R58 ;  /* 0x000000013b3a7824 */ /* 0x004fc600078e023a */
[----:B------:R-:W2:Y:S01]  /*2620*/  LDS.U16 R80, [R80] ;  /* 0x0000000050507984 */ /* 0x000ea20000000400 */
[----:B---3--:R-:W-:-:S03]  /*2630*/  IMAD.IADD R60, R61, 0x1, R60 ;  /* 0x000000013d3c7824 */ /* 0x008fc600078e023c */
[----:B------:R-:W3:Y:S01]  /*2640*/  LDS.U16 R82, [R82] ;  /* 0x0000000052527984 */ /* 0x000ee20000000400 */
[----:B----4-:R-:W-:-:S03]  /*2650*/  IMAD.IADD R62, R63, 0x1, R62 ;  /* 0x000000013f3e7824 */ /* 0x010fc600078e023e */
[----:B------:R-:W4:Y:S01]  /*2660*/  LDS.U16 R84, [R84] ;  /* 0x0000000054547984 */ /* 0x000f220000000400 */
[----:B------:R-:W-:-:S03]  /*2670*/  IMAD.IADD R64, R65, 0x1, R64 ;  /* 0x0000000141407824 */ /* 0x000fc600078e0240 */
[----:B------:R-:W4:Y:S01]  /*2680*/  LDS.U16 R86, [R86] ;  /* 0x0000000056567984 */ /* 0x000f220000000400 */
[----:B------:R-:W-:-:S03]  /*2690*/  IMAD.IADD R66, R67, 0x1, R66 ;  /* 0x0000000143427824 */ /* 0x000fc600078e0242 */
[----:B------:R-:W4:Y:S01]  /*26a0*/  LDS.U16 R88, [R88] ;  /* 0x0000000058587984 */ /* 0x000f220000000400 */
[----:B------:R-:W-:-:S03]  /*26b0*/  IMAD.IADD R68, R69, 0x1, R68 ;  /* 0x0000000145447824 */ /* 0x000fc600078e0244 */
[----:B------:R-:W4:Y:S01]  /*26c0*/  LDS.U16 R90, [R90] ;  /* 0x000000005a5a7984 */ /* 0x000f220000000400 */
[----:B------:R-:W-:Y:S02]  /*26d0*/  IMAD.IADD R70, R71, 0x1, R70 ;  /* 0x0000000147467824 */ /* 0x000fe400078e0246 */
[----:B------:R-:W-:Y:S02]  /*26e0*/  IMAD.IADD R72, R73, 0x1, R72 ;  /* 0x0000000149487824 */ /* 0x000fe400078e0248 */
[----:B------:R-:W-:Y:S02]  /*26f0*/  IMAD.IADD R74, R75, 0x1, R74 ;  /* 0x000000014b4a7824 */ /* 0x000fe400078e024a */
[----:B0-----:R-:W-:Y:S02]  /*2700*/  IMAD.IADD R76, R77, 0x1, R76 ;  /* 0x000000014d4c7824 */ /* 0x001fe400078e024c */
[----:B-1----:R-:W-:Y:S02]  /*2710*/  IMAD.IADD R78, R79, 0x1, R78 ;  /* 0x000000014f4e7824 */ /* 0x002fe400078e024e */
[----:B--2---:R-:W-:-:S02]  /*2720*/  IMAD.IADD R80, R81, 0x1, R80 ;  /* 0x0000000151507824 */ /* 0x004fc400078e0250 */
[----:B---3--:R-:W-:Y:S02]  /*2730*/  IMAD.IADD R82, R83, 0x1, R82 ;  /* 0x0000000153527824 */ /* 0x008fe400078e0252 */
[----:B----4-:R-:W-:Y:S02]  /*2740*/  IMAD.IADD R84, R85, 0x1, R84 ;  /* 0x0000000155547824 */ /* 0x010fe400078e0254 */
[----:B------:R-:W-:Y:S02]  /*2750*/  IMAD.IADD R86, R87, 0x1, R86 ;  /* 0x0000000157567824 */ /* 0x000fe400078e0256 */
[----:B------:R-:W-:Y:S02]  /*2760*/  IMAD.IADD R88, R89, 0x1, R88 ;  /* 0x0000000159587824 */ /* 0x000fe400078e0258 */
[----:B------:R-:W-:Y:S01]  /*2770*/  IMAD.IADD R90, R91, 0x1, R90 ;  /* 0x000000015b5a7824 */ /* 0x000fe200078e025a */
[----:B------:R-:W-:Y:S06]  /*2780*/  BAR.SYNC.DEFER_BLOCKING 0x0 ;  /* 0x0000000000007b1d */ /* 0x000fec0000010000 */
[----:B------:R-:W-:Y:S05]  /*2790*/  BRA.U UP0, `(.L_x_221) ;  /* 0x0000000500987547 */ /* 0x000fea000b800000 */
[----:B------:R-:W-:Y:S01]  /*27a0*/  LEA R4, R5, UR4, 0x2 ;  /* 0x0000000405047c11 */ /* 0x000fe2000f8e10ff */
[----:B------:R-:W-:Y:S01]  /*27b0*/  UIADD3 UR7, UPT, UPT, UR7, 0x6, URZ ;  /* 0x0000000607077890 */ /* 0x000fe2000fffe0ff */
[----:B------:R-:W-:Y:S01]  /*27c0*/  LEA R5, R56, UR4, 0x2 ;  /* 0x0000000438057c11 */ /* 0x000fe2000f8e10ff */
[----:B------:R-:W-:Y:S01]  /*27d0*/  UIADD3 UR5, UPT, UPT, UR5, -0x6, URZ ;  /* 0xfffffffa05057890 */ /* 0x000fe2000fffe0ff */
[----:B------:R-:W-:Y:S01]  /*27e0*/  LEA R6, R58, UR4, 0x2 ;  /* 0x000000043a067c11 */ /* 0x000fe2000f8e10ff */
[----:B------:R1:W-:Y:S01]  /*27f0*/  STS [R4], R29 ;  /* 0x0000001d04007388 */ /* 0x0003e20000000800 */
[----:B------:R-:W-:Y:S02]  /*2800*/  LEA R7, R60, UR4, 0x2 ;  /* 0x000000043c077c11 */ /* 0x000fe4000f8e10ff */
[----:B------:R-:W-:Y:S01]  /*2810*/  LEA R8, R62, UR4, 0x2 ;  /* 0x000000043e087c11 */ /* 0x000fe2000f8e10ff */
[----:B------:R1:W-:Y:S01]  /*2820*/  STS [R5], R30 ;  /* 0x0000001e05007388 */ /* 0x0003e20000000800 */
[----:B------:R-:W-:-:S02]  /*2830*/  LEA R9, R64, UR4, 0x2 ;  /* 0x0000000440097c11 */ /* 0x000fc4000f8e10ff */
[----:B------:R-:W-:Y:S01]  /*2840*/  LEA R10, R66, UR4, 0x2 ;  /* 0x00000004420a7c11 */ /* 0x000fe2000f8e10ff */
[----:B------:R1:W-:Y:S01]  /*2850*/  STS [R6], R31 ;  /* 0x0000001f06007388 */ /* 0x0003e20000000800 */
[----:B------:R-:W-:Y:S02]  /*2860*/  LEA R11, R68, UR4, 0x2 ;  /* 0x00000004440b7c11 */ /* 0x000fe4000f8e10ff */
        /* <DEDUP_REMOVED lines=16> */
[----:B------:R1:W-:Y:S04]  /*2970*/  STS [R52], R37 ;  /* 0x0000002534007388 */ /* 0x0003e80000000800 */
        /* <DEDUP_REMOVED lines=9> */
[----:B------:R1:W-:Y:S01]  /*2a10*/  STS [R64], R49 ;  /* 0x0000003140007388 */ /* 0x0003e20000000800 */
[----:B------:R-:W-:Y:S06]  /*2a20*/  BAR.SYNC.DEFER_BLOCKING 0x0 ;  /* 0x0000000000007b1d */ /* 0x000fec0000010000 */
[----:B------:R1:W2:Y:S04]  /*2a30*/  LDS R29, [R53] ;  /* 0x00000000351d7984 */ /* 0x0002a80000000800 */
[----:B------:R1:W3:Y:S04]  /*2a40*/  LDS R30, [R53+0x4] ;  /* 0x00000400351e7984 */ /* 0x0002e80000000800 */
[----:B------:R1:W4:Y:S04]  /*2a50*/  LDS R31, [R53+0x8] ;  /* 0x00000800351f7984 */ /* 0x0003280000000800 */
[----:B------:R1:W0:Y:S04]  /*2a60*/  LDS R32, [R53+0xc] ;  /* 0x00000c0035207984 */ /* 0x0002280000000800 */
        /* <DEDUP_REMOVED lines=14> */
[----:B------:R1:W0:Y:S01]  /*2b50*/  LDS R49, [R53+0x48] ;  /* 0x0000480035317984 */ /* 0x0002220000000800 */
[----:B------:R-:W-:Y:S06]  /*2b60*/  BAR.SYNC.DEFER_BLOCKING 0x0 ;  /* 0x0000000000007b1d */ /* 0x000fec0000010000 */
[----:B-----5:R1:W-:Y:S04]  /*2b70*/  STS [R4], R2 ;  /* 0x0000000204007388 */ /* 0x0203e80000000800 */
        /* <DEDUP_REMOVED lines=19> */
[----:B------:R1:W0:Y:S04]  /*2cb0*/  LDS R2, [R53] ;  /* 0x0000000035027984 */ /* 0x0002280000000800 */
        /* <DEDUP_REMOVED lines=19> */
[----:B--234-:R-:W-:Y:S05]  /*2df0*/  BRA `(.L_x_222) ;  /* 0xffffffdc00587947 */ /* 0x01cfea000383ffff */
.L_x_221:
[----:B------:R-:W-:Y:S01]  /*2e00*/  LEA R5, R5, UR4, 0x2 ;  /* 0x0000000405057c11 */ /* 0x000fe2000f8e10ff */
[----:B------:R-:W-:Y:S01]  /*2e10*/  IMAD R53, R0, -0x48, R53 ;  /* 0xffffffb800357824 */ /* 0x000fe200078e0235 */
[----:B------:R-:W-:Y:S01]  /*2e20*/  LEA R56, R56, UR4, 0x2 ;  /* 0x0000000438387c11 */ /* 0x000fe2000f8e10ff */
[----:B------:R-:W0:Y:S01]  /*2e30*/  LDCU.64 UR6, c[0x0][0x3a0] ;  /* 0x00007400ff0677ac */ /* 0x000e220008000a00 */
[----:B------:R-:W-:Y:S01]  /*2e40*/  LEA R58, R58, UR4, 0x2 ;  /* 0x000000043a3a7c11 */ /* 0x000fe2000f8e10ff */
[----:B------:R-:W-:Y:S01]  /*2e50*/  STS [R5], R29 ;  /* 0x0000001d05007388 */ /* 0x000fe20000000800 */
[----:B------:R-:W-:Y:S02]  /*2e60*/  LEA R60, R60, UR4, 0x2 ;  /* 0x000000043c3c7c11 */ /* 0x000fe4000f8e10ff */
[----:B------:R-:W-:Y:S01]  /*2e70*/  LEA R62, R62, UR4, 0x2 ;  /* 0x000000043e3e7c11 */ /* 0x000fe2000f8e10ff */
[----:B------:R-:W-:Y:S01]  /*2e80*/  STS [R56], R30 ;  /* 0x0000001e38007388 */ /* 0x000fe20000000800 */
[----:B------:R-:W-:-:S02]  /*2e90*/  LEA R64, R64, UR4, 0x2 ;  /* 0x0000000440407c11 */ /* 0x000fc4000f8e10ff */
[----:B------:R-:W-:Y:S01]  /*2ea0*/  LEA R66, R66, UR4, 0x2 ;  /* 0x0000000442427c11 */ /* 0x000fe2000f8e10ff */
[----:B------:R-:W-:Y:S01]  /*2eb0*/  STS [R58], R31 ;  /* 0x0000001f3a007388 */ /* 0x000fe20000000800 */
[----:B------:R-:W-:Y:S02]  /*2ec0*/  LEA R68, R68, UR4, 0x2 ;  /* 0x0000000444447c11 */ /* 0x000fe4000f8e10ff */
[----:B------:R-:W-:Y:S01]  /*2ed0*/  LEA R70, R70, UR4, 0x2 ;  /* 0x0000000446467c11 */ /* 0x000fe2000f8e10ff */
[----:B------:R-:W-:Y:S01]  /*2ee0*/  STS [R60], R32 ;  /* 0x000000203c007388 */ /* 0x000fe20000000800 */
[----:B------:R-:W-:Y:S02]  /*2ef0*/  LEA R72, R72, UR4, 0x2 ;  /* 0x0000000448487c11 */ /* 0x000fe4000f8e10ff */
[----:B------:R-:W-:Y:S01]  /*2f00*/  LEA R74, R74, UR4, 0x2 ;  /* 0x000000044a4a7c11 */ /* 0x000fe2000f8e10ff */
[----:B------:R-:W-:Y:S01]  /*2f10*/  STS [R62], R33 ;  /* 0x000000213e007388 */ /* 0x000fe20000000800 */
[----:B------:R-:W-:Y:S01]  /*2f20*/  LEA R76, R76, UR4, 0x2 ;  /* 0x000000044c4c7c11 */ /* 0x000fe2000f8e10ff */
[----:B0-----:R-:W-:Y:S01]  /*2f30*/  IMAD.U32 R4, RZ, RZ, UR7 ;  /* 0x00000007ff047e24 */ /* 0x001fe2000f8e00ff */
        /* <DEDUP_REMOVED lines=11> */
[----:B------:R-:W-:-:S03]  /*2ff0*/  ISETP.LT.U32.AND P2, PT, R0, UR6, PT ;  /* 0x0000000600007c0c */ /* 0x000fc6000bf41070 */
[----:B------:R-:W-:Y:S01]  /*3000*/  STS [R72], R38 ;  /* 0x0000002648007388 */ /* 0x000fe20000000800 */
[----:B------:R-:W-:-:S03]  /*3010*/  ISETP.GT.U32.AND.EX P2, PT, R4, RZ, PT, P2 ;  /* 0x000000ff0400720c */ /* 0x000fc60003f44120 */
[----:B------:R-:W-:Y:S04]  /*3020*/  STS [R74], R39 ;  /* 0x000000274a007388 */ /* 0x000fe80000000800 */
[----:B------:R-:W-:Y:S04]  /*3030*/  STS [R76], R40 ;  /* 0x000000284c007388 */ /* 0x000fe80000000800 */
[----:B------:R-:W-:Y:S04]  /*3040*/  STS [R78], R41 ;  /* 0x000000294e007388 */ /* 0x000fe80000000800 */
[----:B------:R-:W-:Y:S04]  /*3050*/  STS [R80], R43 ;  /* 0x0000002b50007388 */ /* 0x000fe80000000800 */
[----:B------:R-:W-:Y:S04]  /*3060*/  STS [R47], R44 ;  /* 0x0000002c2f007388 */ /* 0x000fe80000000800 */
[----:B------:R-:W-:Y:S04]  /*3070*/  STS [R84], R45 ;  /* 0x0000002d54007388 */ /* 0x000fe80000000800 */
[----:B------:R-:W-:Y:S04]  /*3080*/  STS [R51], R46 ;  /* 0x0000002e33007388 */ /* 0x000fe80000000800 */
[----:B------:R-:W-:Y:S04]  /*3090*/  STS [R88], R48 ;  /* 0x0000003058007388 */ /* 0x000fe80000000800 */
[----:B------:R-:W-:Y:S01]  /*30a0*/  STS [R90], R49 ;  /* 0x000000315a007388 */ /* 0x000fe20000000800 */
[----:B------:R-:W-:Y:S06]  /*30b0*/  BAR.SYNC.DEFER_BLOCKING 0x0 ;  /* 0x0000000000007b1d */ /* 0x000fec0000010000 */
[----:B------:R-:W0:Y:S04]  /*30c0*/  LDS R6, [R53] ;  /* 0x0000000035067984 */ /* 0x000e280000000800 */
[----:B------:R-:W1:Y:S04]  /*30d0*/  LDS R7, [R53+0x400] ;  /* 0x0004000035077984 */ /* 0x000e680000000800 */
[----:B------:R-:W2:Y:S04]  /*30e0*/  LDS R8, [R53+0x800] ;  /* 0x0008000035087984 */ /* 0x000ea80000000800 */
[----:B------:R-:W-:Y:S04]  /*30f0*/  LDS R9, [R53+0xc00] ;  /* 0x000c000035097984 */ /* 0x000fe80000000800 */
[----:B------:R-:W-:Y:S04]  /*3100*/  LDS R10, [R53+0x1000] ;  /* 0x00100000350a7984 */ /* 0x000fe80000000800 */
[----:B------:R-:W-:Y:S04]  /*3110*/  LDS R11, [R53+0x1400] ;  /* 0x00140000350b7984 */ /* 0x000fe80000000800 */
[----:B------:R-:W3:Y:S04]  /*3120*/  LDS R29, [R53+0x1800] ;  /* 0x00180000351d7984 */ /* 0x000ee80000000800 */
[----:B------:R-:W-:Y:S04]  /*3130*/  LDS R30, [R53+0x1c00] ;  /* 0x001c0000351e7984 */ /* 0x000fe80000000800 */
        /* <DEDUP_REMOVED lines=10> */
[----:B------:R-:W-:Y:S01]  /*31e0*/  LDS R41, [R53+0x4800] ;  /* 0x0048000035297984 */ /* 0x000fe20000000800 */
[----:B------:R-:W-:Y:S06]  /*31f0*/  BAR.SYNC.DEFER_BLOCKING 0x0 ;  /* 0x0000000000007b1d */ /* 0x000fec0000010000 */
[----:B-----5:R4:W-:Y:S04]  /*3200*/  STS [R5], R2 ;  /* 0x0000000205007388 */ /* 0x0209e80000000800 */
[----:B------:R0:W-:Y:S04]  /*3210*/  STS [R56], R3 ;  /* 0x0000000338007388 */ /* 0x0001e80000000800 */
[----:B------:R1:W-:Y:S01]  /*3220*/  STS [R58], R12 ;  /* 0x0000000c3a007388 */ /* 0x0003e20000000800 */
[----:B----4-:R-:W4:Y:S03]  /*3230*/  LDC.64 R4, c[0x0][0x398] ;  /* 0x0000e600ff047b82 */ /* 0x010f260000000a00 */
[----:B------:R-:W-:Y:S04]  /*3240*/  STS [R60], R13 ;  /* 0x0000000d3c007388 */ /* 0x000fe80000000800 */
[----:B------:R2:W-:Y:S01]  /*3250*/  STS [R62], R14 ;  /* 0x0000000e3e007388 */ /* 0x0005e20000000800 */
[----:B0-----:R-:W0:Y:S01]  /*3260*/  LDC.64 R2, c[0x0][0x388] ;  /* 0x0000e200ff027b82 */ /* 0x001e220000000a00 */
[----:B-1----:R-:W-:-:S02]  /*3270*/  VIADD R12, R0, 0x100 ;  /* 0x00000100000c7836 */ /* 0x002fc40000000000 */
[----:B------:R-:W-:Y:S04]  /*3280*/  STS [R64], R15 ;  /* 0x0000000f40007388 */ /* 0x000fe80000000800 */
[----:B------:R1:W-:Y:S01]  /*3290*/  STS [R66], R16 ;  /* 0x0000001042007388 */ /* 0x0003e20000000800 */
[----:B------:R-:W-:Y:S01]  /*32a0*/  ISETP.LT.U32.AND P4, PT, R12, UR6, PT ;  /* 0x000000060c007c0c */ /* 0x000fe2000bf81070 */
[C---:B--2---:R-:W-:Y:S01]  /*32b0*/  VIADD R14, R0.reuse, 0x200 ;  /* 0x00000200000e7836 */ /* 0x044fe20000000000 */
[----:B------:R-:W-:Y:S01]  /*32c0*/  LOP3.LUT R12, R0, 0x400, RZ, 0xfc, !PT ;  /* 0x00000400000c7812 */ /* 0x000fe200078efcff */
[----:B------:R-:W-:Y:S03]  /*32d0*/  STS [R68], R17 ;  /* 0x0000001144007388 */ /* 0x000fe60000000800 */
[----:B------:R-:W-:Y:S01]  /*32e0*/  ISETP.LT.U32.AND P3, PT, R14, UR6, PT ;  /* 0x000000060e007c0c */ /* 0x000fe2000bf61070 */
[----:B------:R-:W-:Y:S01]  /*32f0*/  STS [R70], R18 ;  /* 0x0000001246007388 */ /* 0x000fe20000000800 */
[----:B------:R-:W-:Y:S01]  /*3300*/  VIADD R14, R0, 0x500 ;  /* 0x00000500000e7836 */ /* 0x000fe20000000000 */
[----:B------:R-:W-:Y:S01]  /*3310*/  ISETP.LT.U32.AND P0, PT, R12, UR6, PT ;  /* 0x000000060c007c0c */ /* 0x000fe2000bf01070 */
[C---:B-1----:R-:W-:Y:S01]  /*3320*/  VIADD R16, R0.reuse, 0x300 ;  /* 0x0000030000107836 */ /* 0x042fe20000000000 */
[----:B------:R-:W-:Y:S01]  /*3330*/  STS [R72], R19 ;  /* 0x0000001348007388 */ /* 0x000fe20000000800 */
[----:B------:R-:W-:Y:S01]  /*3340*/  VIADD R12, R0, 0x600 ;  /* 0x00000600000c7836 */ /* 0x000fe20000000000 */
[----:B------:R-:W-:Y:S01]  /*3350*/  ISETP.LT.U32.AND P1, PT, R14, UR6, PT ;  /* 0x000000060e007c0c */ /* 0x000fe2000bf21070 */
[----:B------:R-:W-:Y:S01]  /*3360*/  IMAD.U32 R14, RZ, RZ, UR7 ;  /* 0x00000007ff0e7e24 */ /* 0x000fe2000f8e00ff */
[----:B------:R-:W-:Y:S01]  /*3370*/  STS [R74], R20 ;  /* 0x000000144a007388 */ /* 0x000fe20000000800 */
[----:B------:R-:W-:Y:S01]  /*3380*/  ISETP.LT.U32.AND P5, PT, R16, UR6, PT ;  /* 0x0000000610007c0c */ /* 0x000fe2000bfa1070 */
[----:B------:R-:W-:Y:S01]  /*3390*/  IMAD.U32 R16, RZ, RZ, UR7 ;  /* 0x00000007ff107e24 */ /* 0x000fe2000f8e00ff */
[----:B------:R-:W-:Y:S01]  /*33a0*/  ISETP.LT.U32.AND P6, PT, R12, UR6, PT ;  /* 0x000000060c007c0c */ /* 0x000fe2000bfc1070 */
[----:B------:R-:W-:Y:S01]  /*33b0*/  STS [R76], R21 ;  /* 0x000000154c007388 */ /* 0x000fe20000000800 */
[----:B0-----:R-:W-:Y:S01]  /*33c0*/  IMAD.WIDE.U32 R2, R0, 0x4, R2 ;  /* 0x0000000400027825 */ /* 0x001fe200078e0002 */
[----:B------:R-:W-:-:S02]  /*33d0*/  ISETP.GT.U32.AND.EX P3, PT, R14, RZ, PT, P3 ;  /* 0x000000ff0e00720c */ /* 0x000fc40003f64130 */
[----:B------:R-:W-:Y:S01]  /*33e0*/  STS [R78], R22 ;  /* 0x000000164e007388 */ /* 0x000fe20000000800 */
[----:B------:R-:W-:Y:S01]  /*33f0*/  ISETP.GT.U32.AND.EX P4, PT, R16, RZ, PT, P4 ;  /* 0x000000ff1000720c */ /* 0x000fe20003f84140 */
[----:B----4-:R-:W-:Y:S02]  /*3400*/  IMAD.WIDE.U32 R4, R0, 0x4, R4 ;  /* 0x0000000400047825 */ /* 0x010fe400078e0004 */
[----:B------:R0:W-:Y:S02]  /*3410*/  STS [R80], R23 ;  /* 0x0000001750007388 */ /* 0x0001e40000000800 */
[----:B------:R-:W-:Y:S02]  /*3420*/  IMAD.U32 R12, RZ, RZ, UR7 ;  /* 0x00000007ff0c7e24 */ /* 0x000fe4000f8e00ff */
[----:B------:R-:W-:Y:S03]  /*3430*/  STS [R47], R24 ;  /* 0x000000182f007388 */ /* 0x000fe60000000800 */
[----:B------:R-:W-:Y:S01]  /*3440*/  ISETP.GT.U32.AND.EX P5, PT, R12, RZ, PT, P5 ;  /* 0x000000ff0c00720c */ /* 0x000fe20003fa4150 */
[----:B------:R1:W-:Y:S01]  /*3450*/  STS [R84], R25 ;  /* 0x0000001954007388 */ /* 0x0003e20000000800 */
[----:B0-----:R-:W-:Y:S01]  /*3460*/  @P2 LOP3.LUT R23, R6, 0x80000000, RZ, 0x3c, !PT ;  /* 0x8000000006172812 */ /* 0x001fe200078e3cff */
[----:B------:R-:W-:-:S02]  /*3470*/  VIADD R6, R0, 0x700 ;  /* 0x0000070000067836 */ /* 0x000fc40000000000 */
[----:B------:R-:W-:Y:S04]  /*3480*/  STS [R51], R26 ;  /* 0x0000001a33007388 */ /* 0x000fe80000000800 */
[----:B------:R0:W-:Y:S01]  /*3490*/  STS [R88], R27 ;  /* 0x0000001b58007388 */ /* 0x0001e20000000800 */
[----:B-1----:R-:W-:-:S03]  /*34a0*/  @P4 LOP3.LUT R25, R7, 0x80000000, RZ, 0x3c, !PT ;  /* 0x8000000007194812 */ /* 0x002fc600078e3cff */
[----:B------:R-:W-:Y:S01]  /*34b0*/  STS [R90], R28 ;  /* 0x0000001c5a007388 */ /* 0x000fe20000000800 */
[----:B------:R-:W-:Y:S01]  /*34c0*/  BAR.SYNC.DEFER_BLOCKING 0x0 ;  /* 0x0000000000007b1d */ /* 0x000fe20000010000 */
[----:B0-----:R-:W-:Y:S01]  /*34d0*/  @P3 LOP3.LUT R27, R8, 0x80000000, RZ, 0x3c, !PT ;  /* 0x80000000081b3812 */ /* 0x001fe200078e3cff */
[----:B------:R-:W-:-:S05]  /*34e0*/  IMAD.U32 R8, RZ, RZ, UR7 ;  /* 0x00000007ff087e24 */ /* 0x000fca000f8e00ff */
[C---:B------:R-:W-:Y:S02]  /*34f0*/  ISETP.GT.U32.AND.EX P1, PT, R8.reuse, RZ, PT, P1 ;  /* 0x000000ff0800720c */ /* 0x040fe40003f24110 */
[----:B------:R-:W-:-:S13]  /*3500*/  ISETP.GT.U32.AND.EX P6, PT, R8, RZ, PT, P6 ;  /* 0x000000ff0800720c */ /* 0x000fda0003fc4160 */
[----:B---3--:R-:W-:Y:S01]  /*3510*/  @P6 LOP3.LUT R29, R29, 0x80000000, RZ, 0x3c, !PT ;  /* 0x800000001d1d6812 */ /* 0x008fe200078e3cff */
[----:B------:R-:W0:Y:S04]  /*3520*/  @P2 LDS R43, [R53] ;  /* 0x00000000352b2984 */ /* 0x000e280000000800 */
[----:B------:R-:W1:Y:S04]  /*3530*/  LDS R13, [R53+0x400] ;  /* 0x00040000350d7984 */ /* 0x000e680000000800 */
[----:B------:R-:W2:Y:S04]  /*3540*/  LDS R15, [R53+0x800] ;  /* 0x00080000350f7984 */ /* 0x000ea80000000800 */
[----:B------:R-:W3:Y:S04]  /*3550*/  LDS R17, [R53+0xc00] ;  /* 0x000c000035117984 */ /* 0x000ee80000000800 */
[----:B------:R-:W4:Y:S04]  /*3560*/  LDS R19, [R53+0x1000] ;  /* 0x0010000035137984 */ /* 0x000f280000000800 */
[----:B------:R-:W-:Y:S04]  /*3570*/  @P2 STG.E desc[UR8][R2.64], R23 ;  /* 0x0000001702002986 */ /* 0x000fe8000c101908 */
[----:B------:R-:W4:Y:S04]  /*3580*/  LDS R21, [R53+0x1400] ;  /* 0x0014000035157984 */ /* 0x000f280000000800 */
[----:B------:R-:W4:Y:S04]  /*3590*/  LDS R7, [R53+0x1800] ;  /* 0x0018000035077984 */ /* 0x000f280000000800 */
[----:B------:R-:W4:Y:S04]  /*35a0*/  LDS R23, [R53+0x1c00] ;  /* 0x001c000035177984 */ /* 0x000f280000000800 */
[----:B0-----:R0:W-:Y:S01]  /*35b0*/  @P2 STG.E desc[UR8][R4.64], R43 ;  /* 0x0000002b04002986 */ /* 0x0011e2000c101908 */
[----:B------:R-:W-:Y:S01]  /*35c0*/  ISETP.LT.U32.AND P2, PT, R6, UR6, PT ;  /* 0x0000000606007c0c */ /* 0x000fe2000bf41070 */
[----:B------:R-:W-:-:S02]  /*35d0*/  IMAD.U32 R6, RZ, RZ, UR7 ;  /* 0x00000007ff067e24 */ /* 0x000fc4000f8e00ff */
[----:B------:R2:W-:Y:S01]  /*35e0*/  @P4 STG.E desc[UR8][R2.64+0x400], R25 ;  /* 0x0004001902004986 */ /* 0x0005e2000c101908 */
[----:B------:R-:W-:Y:S02]  /*35f0*/  ISETP.GT.U32.AND.EX P2, PT, R8, RZ, PT, P2 ;  /* 0x000000ff0800720c */ /* 0x000fe40003f44120 */
[----:B------:R-:W-:Y:S01]  /*3600*/  ISETP.GT.U32.AND.EX P0, PT, R6, RZ, PT, P0 ;  /* 0x000000ff0600720c */ /* 0x000fe20003f04100 */
[----:B-1----:R-:W-:Y:S01]  /*3610*/  @P4 STG.E desc[UR8][R4.64+0x400], R13 ;  /* 0x0004000d04004986 */ /* 0x002fe2000c101908 */
[----:B------:R-:W-:Y:S02]  /*3620*/  LOP3.LUT R6, R0, 0x800, RZ, 0xfc, !PT ;  /* 0x0000080000067812 */ /* 0x000fe400078efcff */
[----:B0-----:R-:W-:Y:S01]  /*3630*/  @P5 LOP3.LUT R43, R9, 0x80000000, RZ, 0x3c, !PT ;  /* 0x80000000092b5812 */ /* 0x001fe200078e3cff */
[----:B------:R-:W-:Y:S01]  /*3640*/  @P3 STG.E desc[UR8][R2.64+0x800], R27 ;  /* 0x0008001b02003986 */ /* 0x000fe2000c101908 */
[----:B------:R-:W-:Y:S01]  /*3650*/  ISETP.LT.U32.AND P4, PT, R6, UR6, PT ;  /* 0x0000000606007c0c */ /* 0x000fe2000bf81070 */
[----:B------:R-:W-:-:S02]  /*3660*/  VIADD R6, R0, 0x900 ;  /* 0x0000090000067836 */ /* 0x000fc40000000000 */
[----:B------:R-:W0:Y:S04]  /*3670*/  LDS R9, [R53+0x2000] ;  /* 0x0020000035097984 */ /* 0x000e280000000800 */
[----:B--2---:R-:W-:Y:S01]  /*3680*/  @P0 LOP3.LUT R25, R10, 0x80000000, RZ, 0x3c, !PT ;  /* 0x800000000a190812 */ /* 0x004fe200078e3cff */
[----:B------:R-:W-:Y:S01]  /*3690*/  @P3 STG.E desc[UR8][R4.64+0x800], R15 ;  /* 0x0008000f04003986 */ /* 0x000fe2000c101908 */
[----:B------:R-:W-:Y:S01]  /*36a0*/  ISETP.LT.U32.AND P3, PT, R6, UR6, PT ;  /* 0x0000000606007c0c */ /* 0x000fe2000bf61070 */
[----:B------:R-:W-:Y:S02]  /*36b0*/  VIADD R6, R0, 0xa00 ;  /* 0x00000a0000067836 */ /* 0x000fe40000000000 */
[----:B------:R-:W-:Y:S01]  /*36c0*/  @P5 STG.E desc[UR8][R2.64+0xc00], R43 ;  /* 0x000c002b02005986 */ /* 0x000fe2000c101908 */
[----:B------:R-:W-:Y:S01]  /*36d0*/  ISETP.GT.U32.AND.EX P3, PT, R8, RZ, PT, P3 ;  /* 0x000000ff0800720c */ /* 0x000fe20003f64130 */
[----:B------:R-:W-:-:S02]  /*36e0*/  IMAD.U32 R10, RZ, RZ, UR7 ;  /* 0x00000007ff0a7e24 */ /* 0x000fc4000f8e00ff */
[----:B---3--:R1:W-:Y:S01]  /*36f0*/  @P5 STG.E desc[UR8][R4.64+0xc00], R17 ;  /* 0x000c001104005986 */ /* 0x0083e2000c101908 */
[----:B------:R-:W-:Y:S01]  /*3700*/  ISETP.LT.U32.AND P5, PT, R6, UR6, PT ;  /* 0x0000000606007c0c */ /* 0x000fe2000bfa1070 */
[----:B------:R-:W-:Y:S02]  /*3710*/  VIADD R6, R0, 0xb00 ;  /* 0x00000b0000067836 */ /* 0x000fe40000000000 */
[----:B------:R-:W2:Y:S01]  /*3720*/  LDS R13, [R53+0x2400] ;  /* 0x00240000350d7984 */ /* 0x000ea20000000800 */
[----:B------:R-:W-:-:S03]  /*3730*/  ISETP.GT.U32.AND.EX P5, PT, R8, RZ, PT, P5 ;  /* 0x000000ff0800720c */ /* 0x000fc60003fa4150 */
[----:B------:R-:W-:Y:S04]  /*3740*/  @P0 STG.E desc[UR8][R2.64+0x1000], R25 ;  /* 0x0010001902000986 */ /* 0x000fe8000c101908 */
[----:B----4-:R3:W-:Y:S01]  /*3750*/  @P0 STG.E desc[UR8][R4.64+0x1000], R19 ;  /* 0x0010001304000986 */ /* 0x0107e2000c101908 */
[----:B-1----:R-:W-:Y:S02]  /*3760*/  @P1 LOP3.LUT R17, R11, 0x80000000, RZ, 0x3c, !PT ;  /* 0x800000000b111812 */ /* 0x002fe400078e3cff */
[----:B------:R-:W-:Y:S01]  /*3770*/  ISETP.LT.U32.AND P0, PT, R6, UR6, PT ;  /* 0x0000000606007c0c */ /* 0x000fe2000bf01070 */
[----:B------:R-:W1:Y:S01]  /*3780*/  LDS R11, [R53+0x2800] ;  /* 0x00280000350b7984 */ /* 0x000e620000000800 */
[----:B------:R-:W-:Y:S01]  /*3790*/  IMAD.U32 R6, RZ, RZ, UR7 ;  /* 0x00000007ff067e24 */ /* 0x000fe2000f8e00ff */
[----:B------:R-:W-:-:S02]  /*37a0*/  @P5 LOP3.LUT R33, R33, 0x80000000, RZ, 0x3c, !PT ;  /* 0x8000000021215812 */ /* 0x000fc400078e3cff */
[----:B------:R-:W4:Y:S01]  /*37b0*/  LDS R15, [R53+0x2c00] ;  /* 0x002c0000350f7984 */ /* 0x000f220000000800 */
[----:B------:R-:W-:Y:S02]  /*37c0*/  ISETP.GT.U32.AND.EX P0, PT, R8, RZ, PT, P0 ;  /* 0x000000ff0800720c */ /* 0x000fe40003f04100 */
[----:B------:R-:W-:Y:S01]  /*37d0*/  ISETP.GT.U32.AND.EX P4, PT, R6, RZ, PT, P4 ;  /* 0x000000ff0600720c */ /* 0x000fe20003f84140 */
[----:B------:R-:W-:Y:S01]  /*37e0*/  @P1 STG.E desc[UR8][R2.64+0x1400], R17 ;  /* 0x0014001102001986 */ /* 0x000fe2000c101908 */
[----:B------:R-:W-:Y:S02]  /*37f0*/  LOP3.LUT R6, R0, 0xc00, RZ, 0xfc, !PT ;  /* 0x00000c0000067812 */ /* 0x000fe400078efcff */
[----:B---3--:R-:W-:Y:S01]  /*3800*/  @P2 LOP3.LUT R19, R30, 0x80000000, RZ, 0x3c, !PT ;  /* 0x800000001e132812 */ /* 0x008fe200078e3cff */
[----:B------:R-:W-:Y:S01]  /*3810*/  @P1 STG.E desc[UR8][R4.64+0x1400], R21 ;  /* 0x0014001504001986 */ /* 0x000fe2000c101908 */
[----:B------:R-:W-:Y:S01]  /*3820*/  ISETP.LT.U32.AND P1, PT, R6, UR6, PT ;  /* 0x0000000606007c0c */ /* 0x000fe2000bf21070 */
[----:B------:R-:W-:Y:S01]  /*3830*/  VIADD R6, R0, 0xd00 ;  /* 0x00000d0000067836 */ /* 0x000fe20000000000 */
[----:B------:R-:W-:Y:S01]  /*3840*/  @P3 LOP3.LUT R25, R32, 0x80000000, RZ, 0x3c, !PT ;  /* 0x8000000020193812 */ /* 0x000fe200078e3cff */
[----:B------:R-:W-:Y:S01]  /*3850*/  @P6 STG.E desc[UR8][R2.64+0x1800], R29 ;  /* 0x0018001d02006986 */ /* 0x000fe2000c101908 */
[----:B------:R-:W-:-:S03]  /*3860*/  ISETP.GT.U32.AND.EX P1, PT, R8, RZ, PT, P1 ;  /* 0x000000ff0800720c */ /* 0x000fc60003f24110 */
[----:B------:R-:W-:Y:S01]  /*3870*/  @P6 STG.E desc[UR8][R4.64+0x1800], R7 ;  /* 0x0018000704006986 */ /* 0x000fe2000c101908 */
[----:B------:R-:W-:Y:S01]  /*3880*/  ISETP.LT.U32.AND P6, PT, R6, UR6, PT ;  /* 0x0000000606007c0c */ /* 0x000fe2000bfc1070 */
[----:B------:R-:W-:Y:S01]  /*3890*/  VIADD R6, R0, 0xe00 ;  /* 0x00000e0000067836 */ /* 0x000fe20000000000 */
[----:B------:R-:W-:Y:S01]  /*38a0*/  @P4 LOP3.LUT R31, R31, 0x80000000, RZ, 0x3c, !PT ;  /* 0x800000001f1f4812 */ /* 0x000fe200078e3cff */
[----:B------:R-:W3:Y:S01]  /*38b0*/  LDS R7, [R53+0x3000] ;  /* 0x0030000035077984 */ /* 0x000ee20000000800 */
[----:B------:R-:W-:-:S03]  /*38c0*/  ISETP.GT.U32.AND.EX P6, PT, R10, RZ, PT, P6 ;  /* 0x000000ff0a00720c */ /* 0x000fc60003fc4160 */
[----:B------:R-:W-:Y:S02]  /*38d0*/  @P2 STG.E desc[UR8][R2.64+0x1c00], R19 ;  /* 0x001c001302002986 */ /* 0x000fe4000c101908 */
[----:B------:R-:W-:Y:S02]  /*38e0*/  @P1 LOP3.LUT R35, R35, 0x80000000, RZ, 0x3c, !PT ;  /* 0x8000000023231812 */ /* 0x000fe400078e3cff */
[----:B------:R-:W3:Y:S04]  /*38f0*/  LDS R17, [R53+0x3400] ;  /* 0x0034000035117984 */ /* 0x000ee80000000800 */
[----:B------:R-:W-:Y:S01]  /*3900*/  @P2 STG.E desc[UR8][R4.64+0x1c00], R23 ;  /* 0x001c001704002986 */ /* 0x000fe2000c101908 */
[----:B------:R-:W-:Y:S01]  /*3910*/  ISETP.LT.U32.AND P2, PT, R6, UR6, PT ;  /* 0x0000000606007c0c */ /* 0x000fe2000bf41070 */
[----:B------:R-:W-:-:S02]  /*3920*/  VIADD R6, R0, 0xf00 ;  /* 0x00000f0000067836 */ /* 0x000fc40000000000 */
[----:B------:R-:W-:Y:S01]  /*3930*/  @P4 STG.E desc[UR8][R2.64+0x2000], R31 ;  /* 0x0020001f02004986 */ /* 0x000fe2000c101908 */
[----:B------:R-:W-:-:S03]  /*3940*/  ISETP.GT.U32.AND.EX P2, PT, R12, RZ, PT, P2 ;  /* 0x000000ff0c00720c */ /* 0x000fc60003f44120 */
[----:B------:R-:W3:Y:S04]  /*3950*/  LDS R19, [R53+0x3800] ;  /* 0x0038000035137984 */ /* 0x000ee80000000800 */
[----:B0-----:R-:W-:Y:S01]  /*3960*/  @P4 STG.E desc[UR8][R4.64+0x2000], R9 ;  /* 0x0020000904004986 */ /* 0x001fe2000c101908 */
[----:B------:R-:W-:Y:S02]  /*3970*/  ISETP.LT.U32.AND P4, PT, R6, UR6, PT ;  /* 0x0000000606007c0c */ /* 0x000fe4000bf81070 */
[----:B------:R-:W-:Y:S01]  /*3980*/  LOP3.LUT R6, R0, 0x1000, RZ, 0xfc, !PT ;  /* 0x0000100000067812 */ /* 0x000fe200078efcff */
[----:B------:R-:W0:Y:S02]  /*3990*/  LDS R9, [R53+0x3c00] ;  /* 0x003c000035097984 */ /* 0x000e240000000800 */
[----:B------:R-:W-:-:S02]  /*39a0*/  @P2 LOP3.LUT R37, R37, 0x80000000, RZ, 0x3c, !PT ;  /* 0x8000000025252812 */ /* 0x000fc400078e3cff */
[----:B------:R-:W0:Y:S04]  /*39b0*/  LDS R21, [R53+0x4000] ;  /* 0x0040000035157984 */ /* 0x000e280000000800 */
[----:B------:R-:W0:Y:S04]  /*39c0*/  LDS R23, [R53+0x4400] ;  /* 0x0044000035177984 */ /* 0x000e280000000800 */
[----:B------:R-:W-:Y:S04]  /*39d0*/  @P3 STG.E desc[UR8][R2.64+0x2400], R25 ;  /* 0x0024001902003986 */ /* 0x000fe8000c101908 */
[----:B--2---:R2:W-:Y:S01]  /*39e0*/  @P3 STG.E desc[UR8][R4.64+0x2400], R13 ;  /* 0x0024000d04003986 */ /* 0x0045e2000c101908 */
[----:B------:R-:W-:Y:S01]  /*39f0*/  ISETP.LT.U32.AND P3, PT, R6, UR6, PT ;  /* 0x0000000606007c0c */ /* 0x000fe2000bf61070 */
[----:B------:R-:W-:-:S02]  /*3a00*/  VIADD R6, R0, 0x1100 ;  /* 0x0000110000067836 */ /* 0x000fc40000000000 */
[----:B------:R-:W-:Y:S01]  /*3a10*/  @P5 STG.E desc[UR8][R2.64+0x2800], R33 ;  /* 0x0028002102005986 */ /* 0x000fe2000c101908 */
[----:B------:R-:W-:Y:S01]  /*3a20*/  VIADD R0, R0, 0x1200 ;  /* 0x0000120000007836 */ /* 0x000fe20000000000 */
[----:B------:R-:W-:Y:S02]  /*3a30*/  ISETP.GT.U32.AND.EX P3, PT, R8, RZ, PT, P3 ;  /* 0x000000ff0800720c */ /* 0x000fe40003f64130 */
[----:B-1----:R1:W-:Y:S01]  /*3a40*/  @P5 STG.E desc[UR8][R4.64+0x2800], R11 ;  /* 0x0028000b04005986 */ /* 0x0023e2000c101908 */
[----:B------:R-:W-:Y:S01]  /*3a50*/  ISETP.LT.U32.AND P5, PT, R6, UR6, PT ;  /* 0x0000000606007c0c */ /* 0x000fe2000bfa1070 */
[----:B------:R-:W-:Y:S01]  /*3a60*/  IMAD.U32 R6, RZ, RZ, UR7 ;  /* 0x00000007ff067e24 */ /* 0x000fe2000f8e00ff */
[----:B--2---:R-:W-:-:S04]  /*3a70*/  @P0 LOP3.LUT R13, R34, 0x80000000, RZ, 0x3c, !PT ;  /* 0x80000000220d0812 */ /* 0x004fc800078e3cff */
[----:B------:R-:W-:Y:S01]  /*3a80*/  ISETP.GT.U32.AND.EX P4, PT, R6, RZ, PT, P4 ;  /* 0x000000ff0600720c */ /* 0x000fe20003f84140 */
[----:B------:R2:W-:Y:S03]  /*3a90*/  @P0 STG.E desc[UR8][R2.64+0x2c00], R13 ;  /* 0x002c000d02000986 */ /* 0x0005e6000c101908 */
[----:B------:R-:W-:Y:S01]  /*3aa0*/  @P3 LOP3.LUT R39, R39, 0x80000000, RZ, 0x3c, !PT ;  /* 0x8000000027273812 */ /* 0x000fe200078e3cff */
[----:B----4-:R4:W-:Y:S01]  /*3ab0*/  @P0 STG.E desc[UR8][R4.64+0x2c00], R15 ;  /* 0x002c000f04000986 */ /* 0x0109e2000c101908 */
[----:B------:R-:W-:Y:S01]  /*3ac0*/  ISETP.LT.U32.AND P0, PT, R0, UR6, PT ;  /* 0x0000000600007c0c */ /* 0x000fe2000bf01070 */
[----:B------:R-:W-:Y:S01]  /*3ad0*/  IMAD.U32 R0, RZ, RZ, UR7 ;  /* 0x00000007ff007e24 */ /* 0x000fe2000f8e00ff */
[----:B-1----:R-:W-:Y:S01]  /*3ae0*/  @P6 LOP3.LUT R11, R36, 0x80000000, RZ, 0x3c, !PT ;  /* 0x80000000240b6812 */ /* 0x002fe200078e3cff */
[----:B------:R1:W-:Y:S01]  /*3af0*/  @P1 STG.E desc[UR8][R2.64+0x3000], R35 ;  /* 0x0030002302001986 */ /* 0x0003e2000c101908 */
[----:B------:R-:W-:-:S02]  /*3b00*/  ISETP.GT.U32.AND.EX P0, PT, R6, RZ, PT, P0 ;  /* 0x000000ff0600720c */ /* 0x000fc40003f04100 */
[----:B------:R-:W-:Y:S01]  /*3b10*/  ISETP.GT.U32.AND.EX P5, PT, R0, RZ, PT, P5 ;  /* 0x000000ff0000720c */ /* 0x000fe20003fa4150 */
[----:B---3--:R1:W-:Y:S01]  /*3b20*/  @P1 STG.E desc[UR8][R4.64+0x3000], R7 ;  /* 0x0030000704001986 */ /* 0x0083e2000c101908 */
[----:B--2---:R-:W-:-:S03]  /*3b30*/  @P4 LOP3.LUT R13, R38, 0x80000000, RZ, 0x3c, !PT ;  /* 0x80000000260d4812 */ /* 0x004fc600078e3cff */
[----:B------:R1:W-:Y:S04]  /*3b40*/  @P6 STG.E desc[UR8][R2.64+0x3400], R11 ;  /* 0x0034000b02006986 */ /* 0x0003e8000c101908 */
[----:B------:R1:W-:Y:S04]  /*3b50*/  @P6 STG.E desc[UR8][R4.64+0x3400], R17 ;  /* 0x0034001104006986 */ /* 0x0003e8000c101908 */
[----:B------:R1:W-:Y:S01]  /*3b60*/  @P2 STG.E desc[UR8][R2.64+0x3800], R37 ;  /* 0x0038002502002986 */ /* 0x0003e2000c101908 */
[----:B----4-:R-:W-:-:S03]  /*3b70*/  @P5 LOP3.LUT R15, R40, 0x80000000, RZ, 0x3c, !PT ;  /* 0x80000000280f5812 */ /* 0x010fc600078e3cff */
[----:B------:R1:W-:Y:S04]  /*3b80*/  @P2 STG.E desc[UR8][R4.64+0x3800], R19 ;  /* 0x0038001304002986 */ /* 0x0003e8000c101908 */
[----:B------:R1:W-:Y:S04]  /*3b90*/  @P4 STG.E desc[UR8][R2.64+0x3c00], R13 ;  /* 0x003c000d02004986 */ /* 0x0003e8000c101908 */
[----:B0-----:R1:W-:Y:S04]  /*3ba0*/  @P4 STG.E desc[UR8][R4.64+0x3c00], R9 ;  /* 0x003c000904004986 */ /* 0x0013e8000c101908 */
[----:B------:R1:W-:Y:S04]  /*3bb0*/  @P3 STG.E desc[UR8][R2.64+0x4000], R39 ;  /* 0x0040002702003986 */ /* 0x0003e8000c101908 */
[----:B------:R1:W-:Y:S04]  /*3bc0*/  @P3 STG.E desc[UR8][R4.64+0x4000], R21 ;  /* 0x0040001504003986 */ /* 0x0003e8000c101908 */
[----:B------:R1:W-:Y:S04]  /*3bd0*/  @P5 STG.E desc[UR8][R2.64+0x4400], R15 ;  /* 0x0044000f02005986 */ /* 0x0003e8000c101908 */
[----:B------:R1:W-:Y:S01]  /*3be0*/  @P5 STG.E desc[UR8][R4.64+0x4400], R23 ;  /* 0x0044001704005986 */ /* 0x0003e2000c101908 */
[----:B------:R-:W-:Y:S05]  /*3bf0*/  @!P0 EXIT ;  /* 0x000000000000894d */ /* 0x000fea0003800000 */
[----:B------:R-:W0:Y:S01]  /*3c00*/  LDS R53, [R53+0x4800] ;  /* 0x0048000035357984 */ /* 0x000e220000000800 */
[----:B------:R-:W-:-:S05]  /*3c10*/  LOP3.LUT R41, R41, 0x80000000, RZ, 0x3c, !PT ;  /* 0x8000000029297812 */ /* 0x000fca00078e3cff */
[----:B------:R-:W-:Y:S04]  /*3c20*/  STG.E desc[UR8][R2.64+0x4800], R41 ;  /* 0x0048002902007986 */ /* 0x000fe8000c101908 */
[----:B0-----:R-:W-:Y:S01]  /*3c30*/  STG.E desc[UR8][R4.64+0x4800], R53 ;  /* 0x0048003504007986 */ /* 0x001fe2000c101908 */
[----:B------:R-:W-:Y:S05]  /*3c40*/  EXIT ;  /* 0x000000000000794d */ /* 0x000fea0003800000 */
.L_x_223:
        /* <DEDUP_REMOVED lines=11> */
.L_x_462:


//--------------------- .text._ZN3cub18CUB_300001_SM_10006detail4scan16DeviceScanKernelINS2_10policy_hubIiiimN4cuda3std3__44plusIvEEE10Policy1000EPiSC_NS0_13ScanTileStateIiLb1EEES9_NS1_10InputValueIiSC_EEmiLb0EiEEvT0_T1_T2_iT3_T4_T5_ --------------------------
	.section	.text._ZN3cub18CUB_300001_SM_10006detail4scan16DeviceScanKernelINS2_10policy_hubIiiimN4cuda3std3__44plusIvEEE10Policy1000EPiSC_NS0_13ScanTileStateIiLb1EEES9_NS1_10InputValueIiSC_EEmiLb0EiEEvT0_T1_T2_iT3_T4_T5_,"ax",@progbits
	.align	128
        .global         _ZN3cub18CUB_300001_SM_10006detail4scan16DeviceScanKernelINS2_10policy_hubIiiimN4cuda3std3__44plusIvEEE10Policy1000EPiSC_NS0_13ScanTileStateIiLb1EEES9_NS1_10InputValueIiSC_EEmiLb0EiEEvT0_T1_T2_iT3_T4_T5_
        .type           _ZN3cub18CUB_300001_SM_10006detail4scan16DeviceScanKernelINS2_10policy_hubIiiimN4cuda3std3__44plusIvEEE10Policy1000EPiSC_NS0_13ScanTileStateIiLb1EEES9_NS1_10InputValueIiSC_EEmiLb0EiEEvT0_T1_T2_iT3_T4_T5_,@function
        .size           _ZN3cub18CUB_300001_SM_10006detail4scan16DeviceScanKernelINS2_10policy_hubIiiimN4cuda3std3__44plusIvEEE10Policy1000EPiSC_NS0_13ScanTileStateIiLb1EEES9_NS1_10InputValueIiSC_EEmiLb0EiEEvT0_T1_T2_iT3_T4_T5_,(.L_x_463 - _ZN3cub18CUB_300001_SM_10006detail4scan16DeviceScanKernelINS2_10policy_hubIiiimN4cuda3std3__44plusIvEEE10Policy1000EPiSC_NS0_13ScanTileStateIiLb1EEES9_NS1_10InputValueIiSC_EEmiLb0EiEEvT0_T1_T2_iT3_T4_T5_)
        .other          _ZN3cub18CUB_300001_SM_10006detail4scan16DeviceScanKernelINS2_10policy_hubIiiimN4cuda3std3__44plusIvEEE10Policy1000EPiSC_NS0_13ScanTileStateIiLb1EEES9_NS1_10InputValueIiSC_EEmiLb0EiEEvT0_T1_T2_iT3_T4_T5_,@"STO_CUDA_ENTRY STV_DEFAULT"
_ZN3cub18CUB_300001_SM_10006detail4scan16DeviceScanKernelINS2_10policy_hubIiiimN4cuda3std3__44plusIvEEE10Policy1000EPiSC_NS0_13ScanTileStateIiLb1EEES9_NS1_10InputValueIiSC_EEmiLb0EiEEvT0_T1_T2_iT3_T4_T5_:
.text._ZN3cub18CUB_300001_SM_10006detail4scan16DeviceScanKernelINS2_10policy_hubIiiimN4cuda3std3__44plusIvEEE10Policy1000EPiSC_NS0_13ScanTileStateIiLb1EEES9_NS1_10InputValueIiSC_EEmiLb0EiEEvT0_T1_T2_iT3_T4_T5_:
[----:B------:R-:W-:Y:S01]  /*0000*/  LDC R1, c[0x0][0x37c] ;  /* 0x0000df00ff017b82 */ /* 0x000fe20000000800 */
[----:B------:R-:W0:Y:S01]  /*0010*/  LDCU UR4, c[0x0][0x3a0] ;  /* 0x00007400ff0477ac */ /* 0x000e220008000800 */
[----:B------:R-:W1:Y:S06]  /*0020*/  LDCU.64 UR12, c[0x0][0x358] ;  /* 0x00006b00ff0c77ac */ /* 0x000e6c0008000a00 */
[----:B------:R-:W2:Y:S01]  /*0030*/  S2UR UR6, SR_CTAID.X ;  /* 0x00000000000679c3 */ /* 0x000ea20000002500 */
[----:B------:R-:W3:Y:S01]  /*0040*/  LDCU.64 UR8, c[0x0][0x3b0] ;  /* 0x00007600ff0877ac */ /* 0x000ee20008000a00 */
[----:B0-----:R-:W-:-:S06]  /*0050*/  UPRMT UR4, UR4, 0x7770, URZ ;  /* 0x0000777004047896 */ /* 0x001fcc00080000ff */
[----:B------:R-:W-:-:S05]  /*0060*/  ISETP.NE.AND P0, PT, RZ, UR4, PT ;  /* 0x00000004ff007c0c */ /* 0x000fca000bf05270 */
[----:B------:R-:W2:Y:S08]  /*0070*/  LDCU UR4, c[0x0][0x398] ;  /* 0x00007300ff0477ac */ /* 0x000eb00008000800 */
[----:B------:R-:W1:Y:S02]  /*0080*/  @P0 LDC.64 R2, c[0x0][0x3a8] ;  /* 0x0000ea00ff020b82 */ /* 0x000e640000000a00 */
[----:B-1----:R0:W5:Y:S01]  /*0090*/  @P0 LDG.E R38, desc[UR12][R2.64] ;  /* 0x0000000c02260981 */ /* 0x002162000c1e1900 */
[----:B--2---:R-:W-:-:S04]  /*00a0*/  UIADD3 UR6, UPT, UPT, UR6, UR4, URZ ;  /* 0x0000000406067290 */ /* 0x004fc8000fffe0ff */
[----:B------:R-:W-:-:S04]  /*00b0*/  UIMAD.WIDE UR10, UR6, 0x1ee0, URZ ;  /* 0x00001ee0060a78a5 */ /* 0x000fc8000f8e02ff */
[----:B---3--:R-:W-:-:S04]  /*00c0*/  UIADD3 UR7, UP0, UPT, -UR10, UR8, URZ ;  /* 0x000000080a077290 */ /* 0x008fc8000ff1e1ff */
[----:B------:R-:W-:Y:S02]  /*00d0*/  UIADD3.X UR4, UPT, UPT, ~UR11, UR9, URZ, UP0, !UPT ;  /* 0x000000090b047290 */ /* 0x000fe400087fe5ff */
[----:B------:R-:W-:-:S04]  /*00e0*/  UISETP.GE.U32.AND UP0, UPT, UR7, 0x1ee1, UPT ;  /* 0x00001ee10700788c */ /* 0x000fc8000bf06070 */
[----:B------:R-:W-:Y:S01]  /*00f0*/  UISETP.GE.U32.AND.EX UP0, UPT, UR4, URZ, UPT, UP0 ;  /* 0x000000ff0400728c */ /* 0x000fe2000bf06100 */
[----:B------:R-:W1:Y:S08]  /*0100*/  @!P0 LDC R38, c[0x0][0x3a8] ;  /* 0x0000ea00ff268b82 */ /* 0x000e700000000800 */
[----:B0-----:R-:W-:Y:S05]  /*0110*/  BRA.U !UP0, `(.L_x_224) ;  /* 0x0000001908f47547 */ /* 0x001fea000b800000 */
[----:B------:R-:W0:Y:S01]  /*0120*/  S2R R35, SR_TID.X ;  /* 0x0000000000237919 */ /* 0x000e220000002100 */
[----:B------:R-:W2:Y:S01]  /*0130*/  LDCU.64 UR4, c[0x0][0x380] ;  /* 0x00007000ff0477ac */ /* 0x000ea20008000a00 */
[C---:B0-----:R-:W-:Y:S02]  /*0140*/  LOP3.LUT R0, R35.reuse, 0x1f, RZ, 0xc0, !PT ;  /* 0x0000001f23007812 */ /* 0x041fe400078ec0ff */
[----:B------:R-:W-:-:S05]  /*0150*/  LOP3.LUT R3, R35, 0x3e0, RZ, 0xc0, !PT ;  /* 0x000003e023037812 */ /* 0x000fca00078ec0ff */
[----:B------:R-:W-:-:S05]  /*0160*/  IMAD R0, R3, 0x13, R0 ;  /* 0x0000001303007824 */ /* 0x000fca00078e0200 */
[----:B------:R-:W-:-:S05]  /*0170*/  IADD3 R0, P0, PT, R0, UR10, RZ ;  /* 0x0000000a00007c10 */ /* 0x000fca000ff1e0ff */
[----:B------:R-:W-:Y:S02]  /*0180*/  IMAD.X R3, RZ, RZ, UR11, P0 ;  /* 0x0000000bff037e24 */ /* 0x000fe400080e06ff */
[----:B------:R-:W-:-:S03]  /*0190*/  IMAD.SHL.U32 R31, R0, 0x4, RZ ;  /* 0x00000004001f7824 */ /* 0x000fc600078e00ff */
[----:B------:R-:W-:Y:S02]  /*01a0*/  SHF.L.U64.HI R30, R0, 0x2, R3 ;  /* 0x00000002001e7819 */ /* 0x000fe40000010203 */
[----:B--2---:R-:W-:-:S04]  /*01b0*/  IADD3 R2, P0, PT, R31, UR4, RZ ;  /* 0x000000041f027c10 */ /* 0x004fc8000ff1e0ff */
[----:B------:R-:W-:-:S05]  /*01c0*/  IADD3.X R3, PT, PT, R30, UR5, RZ, P0, !PT ;  /* 0x000000051e037c10 */ /* 0x000fca00087fe4ff */
[----:B------:R-:W2:Y:S04]  /*01d0*/  LD.E.STRONG.SM R5, desc[UR12][R2.64] ;  /* 0x0000000c02057980 */ /* 0x000ea8000c10b900 */
[----:B------:R-:W3:Y:S04]  /*01e0*/  LD.E.STRONG.SM R7, desc[UR12][R2.64+0x80] ;  /* 0x0000800c02077980 */ /* 0x000ee8000c10b900 */
[----:B------:R-:W4:Y:S04]  /*01f0*/  LD.E.STRONG.SM R9, desc[UR12][R2.64+0x100] ;  /* 0x0001000c02097980 */ /* 0x000f28000c10b900 */
        /* <DEDUP_REMOVED lines=15> */
[----:B------:R-:W4:Y:S01]  /*02f0*/  LD.E.STRONG.SM R6, desc[UR12][R2.64+0x900] ;  /* 0x0009000c02067980 */ /* 0x000f22000c10b900 */
[----:B------:R-:W0:Y:S01]  /*0300*/  S2UR UR5, SR_CgaCtaId ;  /* 0x00000000000579c3 */ /* 0x000e220000008800 */
[----:B------:R-:W-:Y:S01]  /*0310*/  SHF.R.U32.HI R36, RZ, 0x5, R35 ;  /* 0x00000005ff247819 */ /* 0x000fe20000011623 */
[----:B------:R-:W-:Y:S01]  /*0320*/  UMOV UR4, 0x400 ;  /* 0x0000040000047882 */ /* 0x000fe20000000000 */
[----:B------:R-:W1:Y:S01]  /*0330*/  S2R R37, SR_LANEID ;  /* 0x0000000000257919 */ /* 0x000e620000000000 */
[----:B------:R-:W-:Y:S01]  /*0340*/  UISETP.NE.AND UP0, UPT, UR6, URZ, UPT ;  /* 0x000000ff0600728c */ /* 0x000fe2000bf05270 */
[----:B------:R-:W-:Y:S01]  /*0350*/  BSSY.RECONVERGENT B0, `(.L_x_225) ;  /* 0x0000148000007945 */ /* 0x000fe20003800200 */
[----:B0-----:R-:W-:Y:S01]  /*0360*/  ULEA UR4, UR5, UR4, 0x18 ;  /* 0x0000000405047291 */ /* 0x001fe2000f8ec0ff */
[----:B-1----:R-:W-:-:S05]  /*0370*/  IMAD R34, R36, 0x260, R37 ;  /* 0x0000026024227824 */ /* 0x002fca00078e0225 */
[----:B------:R-:W-:-:S05]  /*0380*/  LEA R34, R34, UR4, 0x2 ;  /* 0x0000000422227c11 */ /* 0x000fca000f8e10ff */
[----:B------:R-:W-:Y:S01]  /*0390*/  IMAD R33, R37, 0x48, R34 ;  /* 0x0000004825217824 */ /* 0x000fe200078e0222 */
[----:B--2---:R0:W-:Y:S04]  /*03a0*/  STS [R34], R5 ;  /* 0x0000000522007388 */ /* 0x0041e80000000800 */
[----:B---3--:R0:W-:Y:S04]  /*03b0*/  STS [R34+0x80], R7 ;  /* 0x0000800722007388 */ /* 0x0081e80000000800 */
[----:B----4-:R0:W-:Y:S04]  /*03c0*/  STS [R34+0x100], R9 ;  /* 0x0001000922007388 */ /* 0x0101e80000000800 */
[----:B------:R0:W-:Y:S04]  /*03d0*/  STS [R34+0x180], R11 ;  /* 0x0001800b22007388 */ /* 0x0001e80000000800 */
        /* <DEDUP_REMOVED lines=14> */
[----:B------:R0:W-:Y:S01]  /*04c0*/  STS [R34+0x900], R6 ;  /* 0x0009000622007388 */ /* 0x0001e20000000800 */
[----:B------:R-:W-:-:S03]  /*04d0*/  NOP ;  /* 0x0000000000007918 */ /* 0x000fc60000000000 */
[----:B------:R0:W1:Y:S04]  /*04e0*/  LDS R32, [R33] ;  /* 0x0000000021207984 */ /* 0x0000680000000800 */
[----:B------:R0:W2:Y:S04]  /*04f0*/  LDS R29, [R33+0x4] ;  /* 0x00000400211d7984 */ /* 0x0000a80000000800 */
        /* <DEDUP_REMOVED lines=18> */
[----:B-1234-:R-:W-:Y:S05]  /*0620*/  BRA.U UP0, `(.L_x_226) ;  /* 0x0000000500247547 */ /* 0x01efea000b800000 */
[----:B------:R-:W-:Y:S02]  /*0630*/  IADD3 R8, PT, PT, R28, R29, R32 ;  /* 0x0000001d1c087210 */ /* 0x000fe40007ffe020 */
[C---:B------:R-:W-:Y:S02]  /*0640*/  ISETP.NE.AND P1, PT, R37.reuse, 0x1f, PT ;  /* 0x0000001f2500780c */ /* 0x040fe40003f25270 */
[----:B0-----:R-:W-:Y:S02]  /*0650*/  IADD3 R8, PT, PT, R26, R27, R8 ;  /* 0x0000001b1a087210 */ /* 0x001fe40007ffe008 */
[----:B------:R-:W-:Y:S02]  /*0660*/  ISETP.NE.AND P2, PT, R37, RZ, PT ;  /* 0x000000ff2500720c */ /* 0x000fe40003f45270 */
[----:B------:R-:W-:-:S04]  /*0670*/  IADD3 R8, PT, PT, R24, R25, R8 ;  /* 0x0000001918087210 */ /* 0x000fc80007ffe008 */
[----:B------:R-:W-:-:S03]  /*0680*/  IADD3 R8, PT, PT, R22, R23, R8 ;  /* 0x0000001716087210 */ /* 0x000fc60007ffe008 */
[----:B------:R-:W-:Y:S02]  /*0690*/  @!P1 LEA R43, R36, UR4, 0x2 ;  /* 0x00000004242b9c11 */ /* 0x000fe4000f8e10ff */
[----:B------:R-:W-:-:S04]  /*06a0*/  IADD3 R8, PT, PT, R20, R21, R8 ;  /* 0x0000001514087210 */ /* 0x000fc80007ffe008 */
[----:B------:R-:W-:-:S04]  /*06b0*/  IADD3 R8, PT, PT, R6, R7, R8 ;  /* 0x0000000706087210 */ /* 0x000fc80007ffe008 */
[----:B------:R-:W-:-:S04]  /*06c0*/  IADD3 R8, PT, PT, R4, R5, R8 ;  /* 0x0000000504087210 */ /* 0x000fc80007ffe008 */
[----:B------:R-:W-:-:S04]  /*06d0*/  IADD3 R8, PT, PT, R2, R3, R8 ;  /* 0x0000000302087210 */ /* 0x000fc80007ffe008 */
[----:B------:R-:W-:-:S05]  /*06e0*/  IADD3 R39, PT, PT, R39, R0, R8 ;  /* 0x0000000027277210 */ /* 0x000fca0007ffe008 */
        /* <DEDUP_REMOVED lines=14> */
[----:B------:R-:W-:Y:S02]  /*07d0*/  ISETP.NE.AND P1, PT, R36, 0xc, PT ;  /* 0x0000000c2400780c */ /* 0x000fe40003f25270 */
[----:B------:R-:W-:-:S03]  /*07e0*/  SEL R39, R39, RZ, P2 ;  /* 0x000000ff27277207 */ /* 0x000fc60001000000 */
[----:B------:R-:W0:Y:S04]  /*07f0*/  LDS.128 R8, [UR4+0x10] ;  /* 0x00001004ff087984 */ /* 0x000e280008000c00 */
[----:B------:R-:W1:Y:S04]  /*0800*/  LDS.128 R12, [UR4+0x20] ;  /* 0x00002004ff0c7984 */ /* 0x000e680008000c00 */
[----:B------:R-:W2:Y:S01]  /*0810*/  LDS.128 R16, [UR4+0x30] ;  /* 0x00003004ff107984 */ /* 0x000ea20008000c00 */
[----:B0-----:R-:W-:-:S04]  /*0820*/  IMAD.IADD R9, R8, 0x1, R9 ;  /* 0x0000000108097824 */ /* 0x001fc800078e0209 */
[----:B------:R-:W-:Y:S01]  /*0830*/  IMAD.IADD R10, R10, 0x1, R9 ;  /* 0x000000010a0a7824 */ /* 0x000fe200078e0209 */
[----:B------:R-:W-:Y:S02]  /*0840*/  SEL R8, R9, R8, !P0 ;  /* 0x0000000809087207 */ /* 0x000fe40004000000 */
[----:B------:R-:W-:Y:S01]  /*0850*/  ISETP.NE.AND P0, PT, R36, 0x3, PT ;  /* 0x000000032400780c */ /* 0x000fe20003f05270 */
[----:B------:R-:W-:Y:S01]  /*0860*/  IMAD.IADD R11, R11, 0x1, R10 ;  /* 0x000000010b0b7824 */ /* 0x000fe200078e020a */
[----:B------:R-:W0:Y:S02]  /*0870*/  LDS R9, [UR4+0x40] ;  /* 0x00004004ff097984 */ /* 0x000e240008000800 */
[----:B------:R-:W-:Y:S01]  /*0880*/  SEL R8, R10, R8, !P0 ;  /* 0x000000080a087207 */ /* 0x000fe20004000000 */
[----:B-1----:R-:W-:Y:S01]  /*0890*/  IMAD.IADD R12, R11, 0x1, R12 ;  /* 0x000000010b0c7824 */ /* 0x002fe200078e020c */
[----:B------:R-:W-:-:S03]  /*08a0*/  ISETP.NE.AND P0, PT, R36, 0x4, PT ;  /* 0x000000042400780c */ /* 0x000fc60003f05270 */
[----:B------:R-:W-:Y:S01]  /*08b0*/  IMAD.IADD R13, R13, 0x1, R12 ;  /* 0x000000010d0d7824 */ /* 0x000fe200078e020c */
[----:B------:R-:W-:Y:S02]  /*08c0*/  SEL R8, R11, R8, !P0 ;  /* 0x000000080b087207 */ /* 0x000fe40004000000 */
[----:B------:R-:W-:Y:S01]  /*08d0*/  ISETP.NE.AND P0, PT, R36, 0x5, PT ;  /* 0x000000052400780c */ /* 0x000fe20003f05270 */
[----:B------:R-:W-:-:S03]  /*08e0*/  IMAD.IADD R14, R14, 0x1, R13 ;  /* 0x000000010e0e7824 */ /* 0x000fc600078e020d */
[----:B------:R-:W-:Y:S01]  /*08f0*/  SEL R8, R12, R8, !P0 ;  /* 0x000000080c087207 */ /* 0x000fe20004000000 */
[----:B------:R-:W-:Y:S01]  /*0900*/  IMAD.IADD R15, R15, 0x1, R14 ;  /* 0x000000010f0f7824 */ /* 0x000fe200078e020e */
[----:B------:R-:W-:-:S03]  /*0910*/  ISETP.NE.AND P0, PT, R36, 0x6, PT ;  /* 0x000000062400780c */ /* 0x000fc60003f05270 */
[----:B--2---:R-:W-:Y:S01]  /*0920*/  IMAD.IADD R16, R15, 0x1, R16 ;  /* 0x000000010f107824 */ /* 0x004fe200078e0210 */
[----:B------:R-:W-:Y:S02]  /*0930*/  SEL R8, R13, R8, !P0 ;  /* 0x000000080d087207 */ /* 0x000fe40004000000 */
[----:B------:R-:W-:Y:S01]  /*0940*/  ISETP.NE.AND P0, PT, R36, 0x7, PT ;  /* 0x000000072400780c */ /* 0x000fe20003f05270 */
[----:B------:R-:W-:-:S03]  /*0950*/  IMAD.IADD R17, R17, 0x1, R16 ;  /* 0x0000000111117824 */ /* 0x000fc600078e0210 */
[----:B------:R-:W-:Y:S01]  /*0960*/  SEL R8, R14, R8, !P0 ;  /* 0x000000080e087207 */ /* 0x000fe20004000000 */
[----:B------:R-:W-:Y:S01]  /*0970*/  IMAD.IADD R18, R18, 0x1, R17 ;  /* 0x0000000112127824 */ /* 0x000fe200078e0211 */
[----:B------:R-:W-:-:S03]  /*0980*/  ISETP.NE.AND P0, PT, R36, 0x8, PT ;  /* 0x000000082400780c */ /* 0x000fc60003f05270 */
[----:B------:R-:W-:Y:S01]  /*0990*/  IMAD.IADD R19, R19, 0x1, R18 ;  /* 0x0000000113137824 */ /* 0x000fe200078e0212 */
[----:B------:R-:W-:Y:S02]  /*09a0*/  SEL R8, R15, R8, !P0 ;  /* 0x000000080f087207 */ /* 0x000fe40004000000 */
[----:B------:R-:W-:-:S04]  /*09b0*/  ISETP.NE.AND P0, PT, R36, 0x9, PT ;  /* 0x000000092400780c */ /* 0x000fc80003f05270 */
[----:B------:R-:W-:Y:S02]  /*09c0*/  SEL R8, R16, R8, !P0 ;  /* 0x0000000810087207 */ /* 0x000fe40004000000 */
[C---:B------:R-:W-:Y:S02]  /*09d0*/  ISETP.NE.AND P0, PT, R36.reuse, 0xa, PT ;  /* 0x0000000a2400780c */ /* 0x040fe40003f05270 */
[----:B0----5:R-:W-:Y:S02]  /*09e0*/  IADD3 R9, PT, PT, R19, R9, R38 ;  /* 0x0000000913097210 */ /* 0x021fe40007ffe026 */
[----:B------:R-:W-:Y:S02]  /*09f0*/  SEL R8, R17, R8, !P0 ;  /* 0x0000000811087207 */ /* 0x000fe40004000000 */
[----:B------:R-:W-:-:S04]  /*0a00*/  ISETP.NE.AND P0, PT, R36, 0xb, PT ;  /* 0x0000000b2400780c */ /* 0x000fc80003f05270 */
[----:B------:R-:W-:Y:S02]  /*0a10*/  SEL R8, R18, R8, !P0 ;  /* 0x0000000812087207 */ /* 0x000fe40004000000 */
[----:B------:R-:W-:Y:S02]  /*0a20*/  ISETP.GE.U32.AND P0, PT, R35, 0x20, PT ;  /* 0x000000202300780c */ /* 0x000fe40003f06070 */
[----:B------:R-:W-:Y:S02]  /*0a30*/  SEL R8, R19, R8, !P1 ;  /* 0x0000000813087207 */ /* 0x000fe40004800000 */
[----:B------:R-:W-:Y:S02]  /*0a40*/  ISETP.NE.AND P1, PT, R35, RZ, PT ;  /* 0x000000ff2300720c */ /* 0x000fe40003f25270 */
[----:B------:R-:W-:-:S04]  /*0a50*/  SEL R11, R8, RZ, P0 ;  /* 0x000000ff080b7207 */ /* 0x000fc80000000000 */
[----:B------:R-:W-:-:S07]  /*0a60*/  IADD3 R38, PT, PT, R11, R39, R38 ;  /* 0x000000270b267210 */ /* 0x000fce0007ffe026 */
[----:B------:R-:W-:Y:S05]  /*0a70*/  @P1 BRA `(.L_x_227) ;  /* 0x0000000c00541947 */ /* 0x000fea0003800000 */
[----:B------:R-:W0:Y:S01]  /*0a80*/  LDC.64 R10, c[0x0][0x390] ;  /* 0x0000e400ff0a7b82 */ /* 0x000e220000000a00 */
[----:B------:R-:W-:-:S05]  /*0a90*/  IMAD.MOV.U32 R8, RZ, RZ, 0x65 ;  /* 0x00000065ff087424 */ /* 0x000fca00078e00ff */
[----:B0-----:R0:W-:Y:S01]  /*0aa0*/  ST.E.64.STRONG.GPU desc[UR12][R10.64+0x100], R8 ;  /* 0x000100080a007985 */ /* 0x0011e2000c10fb0c */
[----:B------:R-:W-:Y:S05]  /*0ab0*/  BRA `(.L_x_227) ;  /* 0x0000000c00447947 */ /* 0x000fea0003800000 */
.L_x_226:
        /* <DEDUP_REMOVED lines=11> */
[----:B-----5:R-:W-:-:S05]  /*0b70*/  IADD3 R38, PT, PT, R39, R0, R8 ;  /* 0x0000000027267210 */ /* 0x020fca0007ffe008 */
        /* <DEDUP_REMOVED lines=10> */
[----:B------:R-:W-:-:S04]  /*0c20*/  ISETP.NE.AND P0, PT, R36, 0x2, PT ;  /* 0x000000022400780c */ /* 0x000fc80003f05270 */
[----:B------:R-:W-:Y:S01]  /*0c30*/  @!P1 STS [R42+0x10], R39 ;  /* 0x000010272a009388 */ /* 0x000fe20000000800 */
[----:B------:R-:W-:Y:S01]  /*0c40*/  BAR.SYNC.DEFER_BLOCKING 0x0 ;  /* 0x0000000000007b1d */ /* 0x000fe20000010000 */
[----:B------:R-:W-:-:S05]  /*0c50*/  ISETP.NE.AND P1, PT, R36, 0xc, PT ;  /* 0x0000000c2400780c */ /* 0x000fca0003f25270 */
        /* <DEDUP_REMOVED lines=30> */
[----:B------:R-:W-:Y:S01]  /*0e40*/  ISETP.NE.AND P0, PT, R36, 0xa, PT ;  /* 0x0000000a2400780c */ /* 0x000fe20003f05270 */
[----:B0-----:R-:W-:-:S03]  /*0e50*/  IMAD.IADD R9, R19, 0x1, R9 ;  /* 0x0000000113097824 */ /* 0x001fc600078e0209 */
[----:B------:R-:W-:Y:S01]  /*0e60*/  SEL R8, R17, R8, !P0 ;  /* 0x0000000811087207 */ /* 0x000fe20004000000 */
[----:B------:R-:W-:Y:S01]  /*0e70*/  IMAD.IADD R17, R39, 0x1, -R38 ;  /* 0x0000000127117824 */ /* 0x000fe200078e0a26 */
[----:B------:R-:W-:-:S04]  /*0e80*/  ISETP.NE.AND P0, PT, R36, 0xb, PT ;  /* 0x0000000b2400780c */ /* 0x000fc80003f05270 */
[----:B------:R-:W-:Y:S02]  /*0e90*/  SEL R8, R18, R8, !P0 ;  /* 0x0000000812087207 */ /* 0x000fe40004000000 */
[----:B------:R-:W-:Y:S02]  /*0ea0*/  ISETP.GT.U32.AND P0, PT, R35, 0x1f, PT ;  /* 0x0000001f2300780c */ /* 0x000fe40003f04070 */
[----:B------:R-:W-:Y:S02]  /*0eb0*/  SEL R11, R17, RZ, P2 ;  /* 0x000000ff110b7207 */ /* 0x000fe40001000000 */
[----:B------:R-:W-:Y:S02]  /*0ec0*/  SEL R8, R19, R8, !P1 ;  /* 0x0000000813087207 */ /* 0x000fe40004800000 */
[----:B------:R-:W-:-:S03]  /*0ed0*/  ISETP.GE.U32.AND P1, PT, R35, 0x20, PT ;  /* 0x000000202300780c */ /* 0x000fc60003f26070 */
[----:B------:R-:W-:-:S05]  /*0ee0*/  IMAD.IADD R38, R8, 0x1, R11 ;  /* 0x0000000108267824 */ /* 0x000fca00078e020b */
[----:B------:R-:W-:Y:S01]  /*0ef0*/  SEL R17, R17, R38, !P1 ;  /* 0x0000002611117207 */ /* 0x000fe20004800000 */
[----:B------:R-:W-:Y:S06]  /*0f00*/  @P0 BRA `(.L_x_228) ;  /* 0x00000008000c0947 */ /* 0x000fec0003800000 */
[----:B------:R-:W0:Y:S01]  /*0f10*/  LDC.64 R14, c[0x0][0x390] ;  /* 0x0000e400ff0e7b82 */ /* 0x000e220000000a00 */
[----:B------:R-:W-:Y:S01]  /*0f20*/  ISETP.NE.AND P1, PT, R35, RZ, PT ;  /* 0x000000ff2300720c */ /* 0x000fe20003f25270 */
[----:B------:R-:W-:Y:S01]  /*0f30*/  IMAD.U32 R45, RZ, RZ, UR6 ;  /* 0x00000006ff2d7e24 */ /* 0x000fe2000f8e00ff */
[----:B------:R-:W-:-:S05]  /*0f40*/  LOP3.LUT R18, RZ, R35, RZ, 0x33, !PT ;  /* 0x00000023ff127212 */ /* 0x000fca00078e33ff */
[----:B------:R-:W-:-:S06]  /*0f50*/  VIADD R18, R18, UR6 ;  /* 0x0000000612127c36 */ /* 0x000fcc0008000000 */
[----:B------:R-:W-:Y:S01]  /*0f60*/  @!P1 IMAD.MOV.U32 R8, RZ, RZ, 0x64 ;  /* 0x00000064ff089424 */ /* 0x000fe200078e00ff */
[----:B------:R1:W-:Y:S01]  /*0f70*/  @!P1 STS [UR4+0xc], R9 ;  /* 0x00000c09ff009988 */ /* 0x0003e20008000804 */
[----:B0-----:R-:W-:-:S04]  /*0f80*/  IMAD.WIDE R44, R45, 0x8, R14 ;  /* 0x000000082d2c7825 */ /* 0x001fc800078e020e */
[----:B------:R-:W-:Y:S01]  /*0f90*/  IMAD.WIDE R14, R18, 0x8, R14 ;  /* 0x00000008120e7825 */ /* 0x000fe200078e020e */
[----:B------:R1:W-:Y:S01]  /*0fa0*/  @!P1 ST.E.64.STRONG.GPU desc[UR12][R44.64+0x100], R8 ;  /* 0x000100082c009985 */ /* 0x0003e2000c10fb0c */
[----:B------:R-:W-:Y:S05]  /*0fb0*/  NANOSLEEP 0x226 ;  /* 0x000002260000795d */ /* 0x000fea0003800000 */
[----:B------:R-:W2:Y:S01]  /*0fc0*/  LD.E.64.STRONG.GPU R12, desc[UR12][R14.64+0x100] ;  /* 0x0001000c0e0c7980 */ /* 0x000ea2000c10fb00 */
[----:B------:R-:W-:Y:S01]  /*0fd0*/  UMOV UR5, 0xffffffff ;  /* 0xffffffff00057882 */ /* 0x000fe20000000000 */
[----:B--2---:R-:W-:Y:S02]  /*0fe0*/  ISETP.NE.AND P0, PT, R12, 0x63, PT ;  /* 0x000000630c00780c */ /* 0x004fe40003f05270 */
[----:B-1----:R-:W-:Y:S11]  /*0ff0*/  BRA.DIV UR5, `(.L_x_229) ;  /* 0x0000002e05d07947 */ /* 0x002ff6000b800000 */
[----:B------:R-:W-:-:S13]  /*1000*/  VOTE.ANY P0, !P0 ;  /* 0x0000000000ff7806 */ /* 0x000fda0004000100 */
.L_x_258:
[----:B------:R-:W-:Y:S05]  /*1010*/  @!P0 BRA `(.L_x_230) ;  /* 0x0000000000248947 */ /* 0x000fea0003800000 */
[----:B------:R-:W-:-:S07]  /*1020*/  IMAD.MOV.U32 R8, RZ, RZ, 0x1de ;  /* 0x000001deff087424 */ /* 0x000fce00078e00ff */
.L_x_232:
[----:B------:R-:W-:Y:S05]  /*1030*/  NANOSLEEP R8 ;  /* 0x000000080000735d */ /* 0x000fea0003800000 */
[----:B------:R-:W2:Y:S01]  /*1040*/  LD.E.64.STRONG.GPU R12, desc[UR12][R14.64+0x100] ;  /* 0x0001000c0e0c7980 */ /* 0x000ea2000c10fb00 */
[----:B------:R-:W-:Y:S01]  /*1050*/  UMOV UR5, 0xffffffff ;  /* 0xffffffff00057882 */ /* 0x000fe20000000000 */
[----:B------:R-:W-:Y:S02]  /*1060*/  SHF.R.U32.HI R8, RZ, 0x1, R8 ;  /* 0x00000001ff087819 */ /* 0x000fe40000011608 */
[----:B--2---:R-:W-:Y:S01]  /*1070*/  ISETP.NE.AND P0, PT, R12, 0x63, PT ;  /* 0x000000630c00780c */ /* 0x004fe20003f05270 */
[----:B------:R-:W-:-:S12]  /*1080*/  BRA.DIV UR5, `(.L_x_231) ;  /* 0x0000002e05cc7947 */ /* 0x000fd8000b800000 */
[----:B------:R-:W-:-:S13]  /*1090*/  VOTE.ANY P0, !P0 ;  /* 0x0000000000ff7806 */ /* 0x000fda0004000100 */
.L_x_261:
[----:B------:R-:W-:Y:S05]  /*10a0*/  @P0 BRA `(.L_x_232) ;  /* 0xfffffffc00e00947 */ /* 0x000fea000383ffff */
.L_x_230:
[----:B------:R-:W-:Y:S01]  /*10b0*/  UMOV UR5, 0xffffffff ;  /* 0xffffffff00057882 */ /* 0x000fe20000000000 */
[----:B------:R-:W-:Y:S02]  /*10c0*/  ISETP.NE.AND P0, PT, R12, 0x65, PT ;  /* 0x000000650c00780c */ /* 0x000fe40003f05270 */
[----:B------:R-:W-:Y:S11]  /*10d0*/  BRA.DIV UR5, `(.L_x_233) ;  /* 0x0000002e05d87947 */ /* 0x000ff6000b800000 */
[----:B------:R-:W0:Y:S01]  /*10e0*/  S2R R8, SR_GEMASK ;  /* 0x0000000000087919 */ /* 0x000e220000003c00 */
[----:B------:R-:W-:Y:S01]  /*10f0*/  VOTE.ANY R10, PT, !P0 ;  /* 0x00000000000a7806 */ /* 0x000fe200040e0100 */
[C---:B------:R-:W-:Y:S02]  /*1100*/  VIADD R38, R37.reuse, 0x2 ;  /* 0x0000000225267836 */ /* 0x040fe40000000000 */
[----:B------:R-:W-:Y:S01]  /*1110*/  VIADD R39, R37, 0x10 ;  /* 0x0000001025277836 */ /* 0x000fe20000000000 */
[----:B0-----:R-:W-:-:S05]  /*1120*/  LOP3.LUT R10, R10, 0x80000000, R8, 0xec, !PT ;  /* 0x800000000a0a7812 */ /* 0x001fca00078eec08 */
[----:B------:R-:W-:-:S05]  /*1130*/  VIADD R11, R10, 0xffffffff ;  /* 0xffffffff0a0b7836 */ /* 0x000fca0000000000 */
[----:B------:R-:W-:-:S04]  /*1140*/  LOP3.LUT R11, R10, R11, RZ, 0xc, !PT ;  /* 0x0000000b0a0b7212 */ /* 0x000fc800078e0cff */
[----:B------:R-:W0:Y:S02]  /*1150*/  POPC R15, R11 ;  /* 0x0000000b000f7309 */ /* 0x000e240000000000 */
[----:B0-----:R-:W0:Y:S01]  /*1160*/  SHFL.DOWN PT, R16, R13, 0x1, R15 ;  /* 0x082000000d107989 */ /* 0x001e2200000e000f */
[-C--:B------:R-:W-:Y:S02]  /*1170*/  ISETP.GE.AND P0, PT, R37, R15.reuse, PT ;  /* 0x0000000f2500720c */ /* 0x080fe40003f06270 */
[-C--:B------:R-:W-:Y:S02]  /*1180*/  ISETP.GT.AND P2, PT, R39, R15.reuse, PT ;  /* 0x0000000f2700720c */ /* 0x080fe40003f44270 */
[----:B0-----:R-:W-:Y:S02]  /*1190*/  SEL R16, R16, RZ, !P0 ;  /* 0x000000ff10107207 */ /* 0x001fe40004000000 */
[----:B------:R-:W-:-:S03]  /*11a0*/  ISETP.GT.AND P0, PT, R38, R15, PT ;  /* 0x0000000f2600720c */ /* 0x000fc60003f04270 */
[----:B------:R-:W-:-:S05]  /*11b0*/  IMAD.IADD R36, R16, 0x1, R13 ;  /* 0x0000000110247824 */ /* 0x000fca00078e020d */
[----:B------:R-:W0:Y:S02]  /*11c0*/  SHFL.DOWN PT, R16, R36, 0x2, R15 ;  /* 0x0840000024107989 */ /* 0x000e2400000e000f */
[----:B0-----:R-:W-:-:S05]  /*11d0*/  SEL R19, R16, RZ, !P0 ;  /* 0x000000ff10137207 */ /* 0x001fca0004000000 */
[----:B------:R-:W-:Y:S02]  /*11e0*/  IMAD.IADD R40, R36, 0x1, R19 ;  /* 0x0000000124287824 */ /* 0x000fe400078e0213 */
[C---:B------:R-:W-:Y:S02]  /*11f0*/  VIADD R19, R37.reuse, 0x4 ;  /* 0x0000000425137836 */ /* 0x040fe40000000000 */
[----:B------:R-:W-:Y:S01]  /*1200*/  VIADD R36, R37, 0x8 ;  /* 0x0000000825247836 */ /* 0x000fe20000000000 */
[----:B------:R-:W0:Y:S02]  /*1210*/  SHFL.DOWN PT, R16, R40, 0x4, R15 ;  /* 0x0880000028107989 */ /* 0x000e2400000e000f */
[----:B------:R-:W-:-:S04]  /*1220*/  ISETP.GT.AND P0, PT, R19, R15, PT ;  /* 0x0000000f1300720c */ /* 0x000fc80003f04270 */
[----:B0-----:R-:W-:Y:S02]  /*1230*/  SEL R11, R16, RZ, !P0 ;  /* 0x000000ff100b7207 */ /* 0x001fe40004000000 */
[----:B------:R-:W-:-:S03]  /*1240*/  ISETP.GT.AND P0, PT, R36, R15, PT ;  /* 0x0000000f2400720c */ /* 0x000fc60003f04270 */
[----:B------:R-:W-:Y:S02]  /*1250*/  IMAD.IADD R42, R40, 0x1, R11 ;  /* 0x00000001282a7824 */ /* 0x000fe400078e020b */
[----:B------:R-:W0:Y:S03]  /*1260*/  LDC.64 R10, c[0x0][0x390] ;  /* 0x0000e400ff0a7b82 */ /* 0x000e260000000a00 */
[----:B------:R-:W1:Y:S02]  /*1270*/  SHFL.DOWN PT, R16, R42, 0x8, R15 ;  /* 0x090000002a107989 */ /* 0x000e6400000e000f */
[----:B-1----:R-:W-:Y:S02]  /*1280*/  SEL R41, R16, RZ, !P0 ;  /* 0x000000ff10297207 */ /* 0x002fe40004000000 */
[----:B------:R-:W-:-:S03]  /*1290*/  ISETP.NE.AND P0, PT, R12, 0x65, PT ;  /* 0x000000650c00780c */ /* 0x000fc60003f05270 */
[----:B------:R-:W-:Y:S01]  /*12a0*/  IMAD.IADD R41, R42, 0x1, R41 ;  /* 0x000000012a297824 */ /* 0x000fe200078e0229 */
[----:B0-----:R-:W-:-:S04]  /*12b0*/  IADD3 R42, P3, PT, R10, 0x100, RZ ;  /* 0x000001000a2a7810 */ /* 0x001fc80007f7e0ff */
[----:B------:R-:W0:Y:S01]  /*12c0*/  SHFL.DOWN PT, R16, R41, 0x10, R15 ;  /* 0x0a00000029107989 */ /* 0x000e2200000e000f */
[----:B------:R-:W-:-:S04]  /*12d0*/  IMAD.X R43, RZ, RZ, R11, P3 ;  /* 0x000000ffff2b7224 */ /* 0x000fc800018e060b */
[----:B------:R-:W-:Y:S02]  /*12e0*/  VOTE.ALL P0, P0 ;  /* 0x0000000000ff7806 */ /* 0x000fe40000000000 */
[----:B0-----:R-:W-:-:S05]  /*12f0*/  SEL R16, R16, RZ, !P2 ;  /* 0x000000ff10107207 */ /* 0x001fca0005000000 */
[----:B------:R-:W-:-:S07]  /*1300*/  IMAD.IADD R40, R41, 0x1, R16 ;  /* 0x0000000129287824 */ /* 0x000fce00078e0210 */
.L_x_270:
[----:B------:R-:W-:Y:S05]  /*1310*/  @!P0 BRA `(.L_x_234) ;  /* 0x0000000000cc8947 */ /* 0x000fea0003800000 */
[----:B------:R-:W-:-:S07]  /*1320*/  IMAD.MOV.U32 R11, RZ, RZ, 0x1de ;  /* 0x000001deff0b7424 */ /* 0x000fce00078e00ff */
.L_x_240:
[----:B------:R-:W-:-:S05]  /*1330*/  IMAD.WIDE R14, R18, 0x8, R42 ;  /* 0x00000008120e7825 */ /* 0x000fca00078e022a */
[----:B------:R-:W2:Y:S01]  /*1340*/  LD.E.64.STRONG.GPU R12, desc[UR12][R14.64+-0x100] ;  /* 0xffff000c0e0c7980 */ /* 0x000ea2000c10fb00 */
[----:B------:R-:W-:Y:S05]  /*1350*/  YIELD ;  /* 0x0000000000007946 */ /* 0x000fea0003800000 */
[----:B------:R-:W-:Y:S01]  /*1360*/  UMOV UR5, 0xffffffff ;  /* 0xffffffff00057882 */ /* 0x000fe20000000000 */
[----:B------:R-:W-:Y:S02]  /*1370*/  SHF.R.U32.HI R11, RZ, 0x1, R11 ;  /* 0x00000001ff0b7819 */ /* 0x000fe4000001160b */
[----:B--2---:R-:W-:Y:S01]  /*1380*/  ISETP.NE.AND P0, PT, R12, 0x63, PT ;  /* 0x000000630c00780c */ /* 0x004fe20003f05270 */
[----:B------:R-:W-:-:S12]  /*1390*/  BRA.DIV UR5, `(.L_x_235) ;  /* 0x0000003205287947 */ /* 0x000fd8000b800000 */
[----:B------:R-:W-:-:S13]  /*13a0*/  VOTE.ANY P0, !P0 ;  /* 0x0000000000ff7806 */ /* 0x000fda0004000100 */
.L_x_273:
[----:B------:R-:W-:Y:S05]  /*13b0*/  @!P0 BRA `(.L_x_236) ;  /* 0x0000000000248947 */ /* 0x000fea0003800000 */
[----:B------:R-:W-:-:S07]  /*13c0*/  IMAD.MOV.U32 R16, RZ, RZ, R11 ;  /* 0x000000ffff107224 */ /* 0x000fce00078e000b */
.L_x_238:
[----:B------:R-:W-:Y:S05]  /*13d0*/  NANOSLEEP R16 ;  /* 0x000000100000735d */ /* 0x000fea0003800000 */
[----:B------:R-:W2:Y:S01]  /*13e0*/  LD.E.64.STRONG.GPU R12, desc[UR12][R14.64+-0x100] ;  /* 0xffff000c0e0c7980 */ /* 0x000ea2000c10fb00 */
[----:B------:R-:W-:Y:S01]  /*13f0*/  UMOV UR5, 0xffffffff ;  /* 0xffffffff00057882 */ /* 0x000fe20000000000 */
[----:B------:R-:W-:Y:S02]  /*1400*/  SHF.R.U32.HI R16, RZ, 0x1, R16 ;  /* 0x00000001ff107819 */ /* 0x000fe40000011610 */
[----:B--2---:R-:W-:Y:S01]  /*1410*/  ISETP.NE.AND P0, PT, R12, 0x63, PT ;  /* 0x000000630c00780c */ /* 0x004fe20003f05270 */
[----:B------:R-:W-:-:S12]  /*1420*/  BRA.DIV UR5, `(.L_x_237) ;  /* 0x0000003205247947 */ /* 0x000fd8000b800000 */
[----:B------:R-:W-:-:S13]  /*1430*/  VOTE.ANY P0, !P0 ;  /* 0x0000000000ff7806 */ /* 0x000fda0004000100 */
.L_x_276:
[----:B------:R-:W-:Y:S05]  /*1440*/  @P0 BRA `(.L_x_238) ;  /* 0xfffffffc00e00947 */ /* 0x000fea000383ffff */
.L_x_236:
[----:B------:R-:W-:Y:S01]  /*1450*/  UMOV UR5, 0xffffffff ;  /* 0xffffffff00057882 */ /* 0x000fe20000000000 */
[----:B------:R-:W-:Y:S02]  /*1460*/  ISETP.NE.AND P0, PT, R12, 0x65, PT ;  /* 0x000000650c00780c */ /* 0x000fe40003f05270 */
[----:B------:R-:W-:Y:S11]  /*1470*/  BRA.DIV UR5, `(.L_x_239) ;  /* 0x0000003205307947 */ /* 0x000ff6000b800000 */
[----:B------:R-:W-:Y:S01]  /*1480*/  VOTE.ANY R10, PT, !P0 ;  /* 0x00000000000a7806 */ /* 0x000fe200040e0100 */
[----:B------:R-:W-:-:S03]  /*1490*/  VIADD R18, R18, 0xffffffe0 ;  /* 0xffffffe012127836 */ /* 0x000fc60000000000 */
[----:B------:R-:W-:-:S05]  /*14a0*/  LOP3.LUT R10, R10, 0x80000000, R8, 0xec, !PT ;  /* 0x800000000a0a7812 */ /* 0x000fca00078eec08 */
[----:B------:R-:W-:-:S05]  /*14b0*/  VIADD R15, R10, 0xffffffff ;  /* 0xffffffff0a0f7836 */ /* 0x000fca0000000000 */
[----:B------:R-:W-:-:S06]  /*14c0*/  LOP3.LUT R15, R10, R15, RZ, 0xc, !PT ;  /* 0x0000000f0a0f7212 */ /* 0x000fcc00078e0cff */
        /* <DEDUP_REMOVED lines=17> */
[----:B------:R-:W-:-:S03]  /*15e0*/  ISETP.NE.AND P0, PT, R12, 0x65, PT ;  /* 0x000000650c00780c */ /* 0x000fc60003f05270 */
[----:B------:R-:W-:-:S05]  /*15f0*/  IMAD.IADD R41, R13, 0x1, R16 ;  /* 0x000000010d297824 */ /* 0x000fca00078e0210 */
[----:B------:R-:W0:Y:S05]  /*1600*/  SHFL.DOWN PT, R16, R41, 0x10, R15 ;  /* 0x0a00000029107989 */ /* 0x000e2a00000e000f */
[----:B------:R-:W-:Y:S02]  /*1610*/  VOTE.ALL P0, P0 ;  /* 0x0000000000ff7806 */ /* 0x000fe40000000000 */
[----:B0-----:R-:W-:-:S04]  /*1620*/  SEL R16, R16, RZ, !P2 ;  /* 0x000000ff10107207 */ /* 0x001fc80005000000 */
[----:B------:R-:W-:-:S07]  /*1630*/  IADD3 R40, PT, PT, R41, R16, R40 ;  /* 0x0000001029287210 */ /* 0x000fce0007ffe028 */
.L_x_285:
[----:B------:R-:W-:Y:S05]  /*1640*/  @P0 BRA `(.L_x_240) ;  /* 0xfffffffc00380947 */ /* 0x000fea000383ffff */
.L_x_234:
[----:B------:R-:W-:Y:S01]  /*1650*/  ISETP.NE.AND P0, PT, R37, RZ, PT ;  /* 0x000000ff2500720c */ /* 0x000fe20003f05270 */
[----:B------:R-:W0:Y:S01]  /*1660*/  @!P1 S2R R11, SR_CgaCtaId ;  /* 0x00000000000b9919 */ /* 0x000e220000008800 */
[----:B------:R-:W-:Y:S01]  /*1670*/  @!P1 MOV R10, 0x400 ;  /* 0x00000400000a9802 */ /* 0x000fe20000000f00 */
[----:B------:R-:W-:Y:S02]  /*1680*/  @!P1 IMAD.IADD R9, R9, 0x1, R40 ;  /* 0x0000000109099824 */ /* 0x000fe400078e0228 */
[----:B------:R-:W-:Y:S02]  /*1690*/  @!P1 IMAD.MOV.U32 R8, RZ, RZ, 0x65 ;  /* 0x00000065ff089424 */ /* 0x000fe400078e00ff */
[----:B------:R-:W-:-:S03]  /*16a0*/  IMAD.MOV.U32 R38, RZ, RZ, R17 ;  /* 0x000000ffff267224 */ /* 0x000fc600078e0011 */
[----:B------:R1:W-:Y:S03]  /*16b0*/  @!P1 ST.E.64.STRONG.GPU desc[UR12][R44.64+0x100], R8 ;  /* 0x000100082c009985 */ /* 0x0003e6000c10fb0c */
[----:B------:R-:W-:Y:S01]  /*16c0*/  @!P0 MOV R12, 0x400 ;  /* 0x00000400000c8802 */ /* 0x000fe20000000f00 */
[----:B------:R-:W2:Y:S01]  /*16d0*/  @!P0 S2R R13, SR_CgaCtaId ;  /* 0x00000000000d8919 */ /* 0x000ea20000008800 */
[----:B------:R-:W-:Y:S01]  /*16e0*/  @!P0 IMAD.MOV.U32 R38, RZ, RZ, R40 ;  /* 0x000000ffff268224 */ /* 0x000fe200078e0028 */
[----:B0-----:R-:W-:-:S05]  /*16f0*/  @!P1 LEA R10, R11, R10, 0x18 ;  /* 0x0000000a0b0a9211 */ /* 0x001fca00078ec0ff */
[----:B------:R1:W-:Y:S04]  /*1700*/  @!P1 STS [R10+0x8], R9 ;  /* 0x000008090a009388 */ /* 0x0003e80000000800 */
[----:B------:R1:W-:Y:S01]  /*1710*/  @!P1 STS [R10+0x4], R40 ;  /* 0x000004280a009388 */ /* 0x0003e20000000800 */
[----:B--2---:R-:W-:-:S05]  /*1720*/  @!P0 LEA R13, R13, R12, 0x18 ;  /* 0x0000000c0d0d8211 */ /* 0x004fca00078ec0ff */
[----:B------:R1:W-:Y:S02]  /*1730*/  @!P0 STS [R13+0x54], R40 ;  /* 0x000054280d008388 */ /* 0x0003e40000000800 */
.L_x_228:
[----:B------:R-:W-:Y:S05]  /*1740*/  WARPSYNC.ALL ;  /* 0x0000000000007948 */ /* 0x000fea0003800000 */
[----:B------:R-:W0:Y:S08]  /*1750*/  S2UR UR7, SR_CgaCtaId ;  /* 0x00000000000779c3 */ /* 0x000e300000008800 */
[----:B------:R-:W-:Y:S01]  /*1760*/  BAR.SYNC.DEFER_BLOCKING 0x0 ;  /* 0x0000000000007b1d */ /* 0x000fe20000010000 */
[----:B------:R-:W-:-:S05]  /*1770*/  ISETP.NE.AND P0, PT, R35, RZ, PT ;  /* 0x000000ff2300720c */ /* 0x000fca0003f05270 */
[----:B------:R-:W-:Y:S02]  /*1780*/  UMOV UR5, 0x400 ;  /* 0x0000040000057882 */ /* 0x000fe40000000000 */
[----:B0-----:R-:W-:-:S09]  /*1790*/  ULEA UR5, UR7, UR5, 0x18 ;  /* 0x0000000507057291 */ /* 0x001fd2000f8ec0ff */
[----:B-1----:R-:W0:Y:S02]  /*17a0*/  LDS R8, [UR5+0x54] ;  /* 0x00005405ff087984 */ /* 0x002e240008000800 */
[----:B0-----:R-:W-:-:S05]  /*17b0*/  SEL R9, R8, RZ, P0 ;  /* 0x000000ff08097207 */ /* 0x001fca0000000000 */
[----:B------:R-:W-:-:S07]  /*17c0*/  IMAD.IADD R38, R9, 0x1, R38 ;  /* 0x0000000109267824 */ /* 0x000fce00078e0226 */
.L_x_227:
[----:B------:R-:W-:Y:S05]  /*17d0*/  BSYNC.RECONVERGENT B0 ;  /* 0x0000000000007941 */ /* 0x000fea0003800200 */
.L_x_225:
[----:B------:R-:W-:Y:S01]  /*17e0*/  IMAD.IADD R32, R32, 0x1, R38 ;  /* 0x0000000120207824 */ /* 0x000fe200078e0226 */
[----:B------:R-:W-:Y:S03]  /*17f0*/  BAR.SYNC.DEFER_BLOCKING 0x0 ;  /* 0x0000000000007b1d */ /* 0x000fe60000010000 */
[----:B------:R-:W-:-:S03]  /*1800*/  IMAD.IADD R29, R29, 0x1, R32 ;  /* 0x000000011d1d7824 */ /* 0x000fc600078e0220 */
[----:B------:R-:W1:Y:S01]  /*1810*/  LDCU.64 UR8, c[0x0][0x388] ;  /* 0x00007100ff0877ac */ /* 0x000e620008000a00 */
[----:B------:R-:W-:-:S04]  /*1820*/  IMAD.IADD R28, R28, 0x1, R29 ;  /* 0x000000011c1c7824 */ /* 0x000fc800078e021d */
[----:B------:R-:W-:-:S04]  /*1830*/  IMAD.IADD R27, R27, 0x1, R28 ;  /* 0x000000011b1b7824 */ /* 0x000fc800078e021c */
[----:B------:R-:W-:-:S04]  /*1840*/  IMAD.IADD R26, R26, 0x1, R27 ;  /* 0x000000011a1a7824 */ /* 0x000fc800078e021b */
[----:B------:R-:W-:-:S04]  /*1850*/  IMAD.IADD R25, R25, 0x1, R26 ;  /* 0x0000000119197824 */ /* 0x000fc800078e021a */
[----:B------:R-:W-:Y:S01]  /*1860*/  IMAD.IADD R24, R24, 0x1, R25 ;  /* 0x0000000118187824 */ /* 0x000fe200078e0219 */
[----:B------:R-:W-:Y:S03]  /*1870*/  STS [R33], R38 ;  /* 0x0000002621007388 */ /* 0x000fe60000000800 */
[----:B------:R-:W-:Y:S01]  /*1880*/  IMAD.IADD R23, R23, 0x1, R24 ;  /* 0x0000000117177824 */ /* 0x000fe200078e0218 */
[----:B------:R-:W-:Y:S03]  /*1890*/  STS [R33+0x4], R32 ;  /* 0x0000042021007388 */ /* 0x000fe60000000800 */
        /* <DEDUP_REMOVED lines=19> */
[----:B------:R-:W-:Y:S04]  /*19d0*/  STS [R33+0x2c], R20 ;  /* 0x00002c1421007388 */ /* 0x000fe80000000800 */
[----:B------:R-:W-:Y:S04]  /*19e0*/  STS [R33+0x30], R7 ;  /* 0x0000300721007388 */ /* 0x000fe80000000800 */
[----:B------:R-:W-:Y:S04]  /*19f0*/  STS [R33+0x34], R6 ;  /* 0x0000340621007388 */ /* 0x000fe80000000800 */
[----:B------:R-:W-:Y:S04]  /*1a00*/  STS [R33+0x38], R5 ;  /* 0x0000380521007388 */ /* 0x000fe80000000800 */
[----:B------:R-:W-:Y:S04]  /*1a10*/  STS [R33+0x3c], R4 ;  /* 0x00003c0421007388 */ /* 0x000fe80000000800 */
[----:B------:R-:W-:Y:S04]  /*1a20*/  STS [R33+0x40], R3 ;  /* 0x0000400321007388 */ /* 0x000fe80000000800 */
[----:B------:R1:W-:Y:S04]  /*1a30*/  STS [R33+0x44], R2 ;  /* 0x0000440221007388 */ /* 0x0003e80000000800 */
[----:B------:R-:W-:Y:S01]  /*1a40*/  STS [R33+0x48], R0 ;  /* 0x0000480021007388 */ /* 0x000fe20000000800 */
[----:B------:R-:W-:-:S03]  /*1a50*/  NOP ;  /* 0x0000000000007918 */ /* 0x000fc60000000000 */
[----:B0-----:R-:W0:Y:S01]  /*1a60*/  LDS R9, [R34] ;  /* 0x0000000022097984 */ /* 0x001e220000000800 */
[----:B-1----:R-:W-:-:S03]  /*1a70*/  IADD3 R2, P0, PT, R31, UR8, RZ ;  /* 0x000000081f027c10 */ /* 0x002fc6000ff1e0ff */
[----:B------:R-:W1:Y:S01]  /*1a80*/  LDS R7, [R34+0x80] ;  /* 0x0000800022077984 */ /* 0x000e620000000800 */
[----:B------:R-:W-:-:S03]  /*1a90*/  IADD3.X R3, PT, PT, R30, UR9, RZ, P0, !PT ;  /* 0x000000091e037c10 */ /* 0x000fc600087fe4ff */
        /* <DEDUP_REMOVED lines=17> */
[----:B0-----:R-:W-:Y:S04]  /*1bb0*/  STG.E desc[UR12][R2.64], R9 ;  /* 0x0000000902007986 */ /* 0x001fe8000c10190c */
[----:B-1----:R-:W-:Y:S04]  /*1bc0*/  STG.E desc[UR12][R2.64+0x80], R7 ;  /* 0x0000800702007986 */ /* 0x002fe8000c10190c */
[----:B--2---:R-:W-:Y:S04]  /*1bd0*/  STG.E desc[UR12][R2.64+0x100], R11 ;  /* 0x0001000b02007986 */ /* 0x004fe8000c10190c */
[----:B---3--:R-:W-:Y:S04]  /*1be0*/  STG.E desc[UR12][R2.64+0x180], R13 ;  /* 0x0001800d02007986 */ /* 0x008fe8000c10190c */
[----:B----4-:R-:W-:Y:S04]  /*1bf0*/  STG.E desc[UR12][R2.64+0x200], R5 ;  /* 0x0002000502007986 */ /* 0x010fe8000c10190c */
        /* <DEDUP_REMOVED lines=15> */
.L_x_224:
[----:B------:R-:W-:-:S04]  /*1cf0*/  ISETP.NE.U32.AND P0, PT, RZ, UR7, PT ;  /* 0x00000007ff007c0c */ /* 0x000fc8000bf05070 */
[----:B------:R-:W-:-:S13]  /*1d00*/  ISETP.NE.AND.EX P0, PT, RZ, UR4, PT, P0 ;  /* 0x00000004ff007c0c */ /* 0x000fda000bf05300 */
[----:B------:R-:W-:Y:S05]  /*1d10*/  @!P0 EXIT ;  /* 0x000000000000894d */ /* 0x000fea0003800000 */
[----:B------:R-:W0:Y:S02]  /*1d20*/  LDCU.64 UR4, c[0x0][0x380] ;  /* 0x00007000ff0477ac */ /* 0x000e240008000a00 */
[----:B0-----:R-:W-:-:S06]  /*1d30*/  UIMAD.WIDE UR4, UR6, 0x7b80, UR4 ;  /* 0x00007b80060478a5 */ /* 0x001fcc000f8e0204 */
[----:B------:R-:W-:Y:S02]  /*1d40*/  IMAD.U32 R2, RZ, RZ, UR4 ;  /* 0x00000004ff027e24 */ /* 0x000fe4000f8e00ff */
[----:B------:R-:W-:-:S05]  /*1d50*/  IMAD.U32 R3, RZ, RZ, UR5 ;  /* 0x00000005ff037e24 */ /* 0x000fca000f8e00ff */
[----:B------:R0:W2:Y:S01]  /*1d60*/  LD.E.STRONG.SM R5, desc[UR12][R2.64] ;  /* 0x0000000c02057980 */ /* 0x0000a2000c10b900 */
[----:B------:R-:W3:Y:S02]  /*1d70*/  S2R R31, SR_TID.X ;  /* 0x00000000001f7919 */ /* 0x000ee40000002100 */
[C---:B---3--:R-:W-:Y:S02]  /*1d80*/  LOP3.LUT R0, R31.reuse, 0x1f, RZ, 0xc0, !PT ;  /* 0x0000001f1f007812 */ /* 0x048fe400078ec0ff */
[----:B------:R-:W-:-:S05]  /*1d90*/  LOP3.LUT R7, R31, 0x3e0, RZ, 0xc0, !PT ;  /* 0x000003e01f077812 */ /* 0x000fca00078ec0ff */
[----:B------:R-:W-:-:S04]  /*1da0*/  IMAD R33, R7, 0x13, R0 ;  /* 0x0000001307217824 */ /* 0x000fc800078e0200 */
[C---:B------:R-:W-:Y:S01]  /*1db0*/  VIADD R0, R33.reuse, 0x20 ;  /* 0x0000002021007836 */ /* 0x040fe20000000000 */
[C---:B------:R-:W-:Y:S01]  /*1dc0*/  ISETP.GE.U32.AND P1, PT, R33.reuse, UR7, PT ;  /* 0x0000000721007c0c */ /* 0x040fe2000bf26070 */
[C---:B------:R-:W-:Y:S01]  /*1dd0*/  VIADD R4, R33.reuse, 0x40 ;  /* 0x0000004021047836 */ /* 0x040fe20000000000 */
[C---:B0-----:R-:W-:Y:S01]  /*1de0*/  LEA R2, P0, R33.reuse, UR4, 0x2 ;  /* 0x0000000421027c11 */ /* 0x041fe2000f8010ff */
[C---:B------:R-:W-:Y:S01]  /*1df0*/  VIADD R3, R33.reuse, 0xa0 ;  /* 0x000000a021037836 */ /* 0x040fe20000000000 */
[----:B------:R-:W-:Y:S01]  /*1e00*/  ISETP.GE.U32.AND P2, PT, R0, UR7, PT ;  /* 0x0000000700007c0c */ /* 0x000fe2000bf46070 */
[C---:B------:R-:W-:Y:S01]  /*1e10*/  VIADD R0, R33.reuse, 0x80 ;  /* 0x0000008021007836 */ /* 0x040fe20000000000 */
[----:B------:R-:W-:Y:S01]  /*1e20*/  ISETP.GE.U32.AND P3, PT, R4, UR7, PT ;  /* 0x0000000704007c0c */ /* 0x000fe2000bf66070 */
[----:B------:R-:W-:Y:S01]  /*1e30*/  VIADD R6, R33, 0x60 ;  /* 0x0000006021067836 */ /* 0x000fe20000000000 */
[----:B------:R-:W-:Y:S01]  /*1e40*/  ISETP.GE.U32.AND P6, PT, R3, UR7, PT ;  /* 0x0000000703007c0c */ /* 0x000fe2000bfc6070 */
[----:B------:R-:W-:Y:S01]  /*1e50*/  IMAD.X R3, RZ, RZ, UR5, P0 ;  /* 0x00000005ff037e24 */ /* 0x000fe200080e06ff */
[----:B------:R-:W-:Y:S01]  /*1e60*/  ISETP.GE.U32.AND P5, PT, R0, UR7, PT ;  /* 0x0000000700007c0c */ /* 0x000fe2000bfa6070 */
[C---:B------:R-:W-:Y:S01]  /*1e70*/  VIADD R0, R33.reuse, 0xc0 ;  /* 0x000000c021007836 */ /* 0x040fe20000000000 */
[----:B------:R-:W-:Y:S01]  /*1e80*/  ISETP.GE.U32.AND P4, PT, R6, UR7, PT ;  /* 0x0000000706007c0c */ /* 0x000fe2000bf86070 */
[----:B------:R-:W-:-:S03]  /*1e90*/  VIADD R4, R33, 0x140 ;  /* 0x0000014021047836 */ /* 0x000fc60000000000 */
[----:B------:R-:W-:Y:S01]  /*1ea0*/  ISETP.GE.U32.AND P0, PT, R0, UR7, PT ;  /* 0x0000000700007c0c */ /* 0x000fe2000bf06070 */
[C---:B------:R-:W-:Y:S02]  /*1eb0*/  VIADD R0, R33.reuse, 0xe0 ;  /* 0x000000e021007836 */ /* 0x040fe40000000000 */
[C---:B------:R-:W-:Y:S02]  /*1ec0*/  VIADD R37, R33.reuse, 0x100 ;  /* 0x0000010021257836 */ /* 0x040fe40000000000 */
[C---:B------:R-:W-:Y:S02]  /*1ed0*/  VIADD R36, R33.reuse, 0x120 ;  /* 0x0000012021247836 */ /* 0x040fe40000000000 */
[C---:B------:R-:W-:Y:S02]  /*1ee0*/  VIADD R35, R33.reuse, 0x1c0 ;  /* 0x000001c021237836 */ /* 0x040fe40000000000 */
[----:B------:R-:W-:Y:S02]  /*1ef0*/  VIADD R34, R33, 0x220 ;  /* 0x0000022021227836 */ /* 0x000fe40000000000 */
[----:B--2---:R-:W-:-:S02]  /*1f00*/  IMAD.MOV.U32 R7, RZ, RZ, R5 ;  /* 0x000000ffff077224 */ /* 0x004fc400078e0005 */
[----:B------:R-:W2:Y:S01]  /*1f10*/  @!P1 LD.E.STRONG.SM R5, desc[UR12][R2.64] ;  /* 0x0000000c02059980 */ /* 0x000ea2000c10b900 */
[----:B------:R-:W-:Y:S01]  /*1f20*/  ISETP.GE.U32.AND P1, PT, R0, UR7, PT ;  /* 0x0000000700007c0c */ /* 0x000fe2000bf26070 */
[--C-:B------:R-:W-:Y:S02]  /*1f30*/  IMAD.MOV.U32 R9, RZ, RZ, R7.reuse ;  /* 0x000000ffff097224 */ /* 0x100fe400078e0007 */
[--C-:B------:R-:W-:Y:S02]  /*1f40*/  IMAD.MOV.U32 R11, RZ, RZ, R7.reuse ;  /* 0x000000ffff0b7224 */ /* 0x100fe400078e0007 */
[--C-:B------:R-:W-:Y:S02]  /*1f50*/  IMAD.MOV.U32 R15, RZ, RZ, R7.reuse ;  /* 0x000000ffff0f7224 */ /* 0x100fe400078e0007 */
[--C-:B------:R-:W-:Y:S01]  /*1f60*/  IMAD.MOV.U32 R17, RZ, RZ, R7.reuse ;  /* 0x000000ffff117224 */ /* 0x100fe200078e0007 */
[----:B------:R-:W3:Y:S01]  /*1f70*/  @!P2 LD.E.STRONG.SM R9, desc[UR12][R2.64+0x80] ;  /* 0x0000800c0209a980 */ /* 0x000ee2000c10b900 */
[----:B------:R-:W-:Y:S01]  /*1f80*/  VIADD R0, R33, 0x160 ;  /* 0x0000016021007836 */ /* 0x000fe20000000000 */
[----:B------:R-:W-:Y:S01]  /*1f90*/  ISETP.GE.U32.AND P2, PT, R4, UR7, PT ;  /* 0x0000000704007c0c */ /* 0x000fe2000bf46070 */
[--C-:B------:R-:W-:Y:S01]  /*1fa0*/  IMAD.MOV.U32 R13, RZ, RZ, R7.reuse ;  /* 0x000000ffff0d7224 */ /* 0x100fe200078e0007 */
[----:B------:R-:W4:Y:S01]  /*1fb0*/  @!P3 LD.E.STRONG.SM R11, desc[UR12][R2.64+0x100] ;  /* 0x0001000c020bb980 */ /* 0x000f22000c10b900 */
[----:B------:R-:W-:Y:S01]  /*1fc0*/  IMAD.MOV.U32 R19, RZ, RZ, R7 ;  /* 0x000000ffff137224 */ /* 0x000fe200078e0007 */
[----:B------:R-:W-:-:S02]  /*1fd0*/  ISETP.GE.U32.AND P3, PT, R0, UR7, PT ;  /* 0x0000000700007c0c */ /* 0x000fc4000bf66070 */
[----:B------:R-:W4:Y:S01]  /*1fe0*/  @!P5 LD.E.STRONG.SM R15, desc[UR12][R2.64+0x200] ;  /* 0x0002000c020fd980 */ /* 0x000f22000c10b900 */
[----:B------:R-:W-:-:S03]  /*1ff0*/  ISETP.GE.U32.AND P5, PT, R37, UR7, PT ;  /* 0x0000000725007c0c */ /* 0x000fc6000bfa6070 */
[----:B------:R-:W4:Y:S01]  /*2000*/  @!P6 LD.E.STRONG.SM R17, desc[UR12][R2.64+0x280] ;  /* 0x0002800c0211e980 */ /* 0x000f22000c10b900 */
[----:B------:R-:W-:Y:S01]  /*2010*/  ISETP.GE.U32.AND P6, PT, R36, UR7, PT ;  /* 0x0000000724007c0c */ /* 0x000fe2000bfc6070 */
[C---:B------:R-:W-:Y:S02]  /*2020*/  VIADD R4, R33.reuse, 0x180 ;  /* 0x0000018021047836 */ /* 0x040fe40000000000 */
[----:B------:R-:W-:Y:S01]  /*2030*/  VIADD R0, R33, 0x1a0 ;  /* 0x000001a021007836 */ /* 0x000fe20000000000 */
[----:B------:R-:W4:Y:S01]  /*2040*/  @!P4 LD.E.STRONG.SM R13, desc[UR12][R2.64+0x180] ;  /* 0x0001800c020dc980 */ /* 0x000f22000c10b900 */
[--C-:B------:R-:W-:Y:S01]  /*2050*/  IMAD.MOV.U32 R21, RZ, RZ, R7.reuse ;  /* 0x000000ffff157224 */ /* 0x100fe200078e0007 */
[----:B------:R-:W-:Y:S01]  /*2060*/  ISETP.GE.U32.AND P4, PT, R4, UR7, PT ;  /* 0x0000000704007c0c */ /* 0x000fe2000bf86070 */
[--C-:B------:R-:W-:Y:S01]  /*2070*/  IMAD.MOV.U32 R23, RZ, RZ, R7.reuse ;  /* 0x000000ffff177224 */ /* 0x100fe200078e0007 */
[----:B------:R-:W4:Y:S01]  /*2080*/  @!P0 LD.E.STRONG.SM R19, desc[UR12][R2.64+0x300] ;  /* 0x0003000c02138980 */ /* 0x000f22000c10b900 */
[----:B------:R-:W-:Y:S01]  /*2090*/  ISETP.GE.U32.AND P0, PT, R0, UR7, PT ;  /* 0x0000000700007c0c */ /* 0x000fe2000bf06070 */
[----:B------:R-:W-:-:S02]  /*20a0*/  IMAD.MOV.U32 R25, RZ, RZ, R7 ;  /* 0x000000ffff197224 */ /* 0x000fc400078e0007 */
[--C-:B------:R-:W-:Y:S01]  /*20b0*/  IMAD.MOV.U32 R27, RZ, RZ, R7.reuse ;  /* 0x000000ffff1b7224 */ /* 0x100fe200078e0007 */
[----:B------:R-:W4:Y:S01]  /*20c0*/  @!P1 LD.E.STRONG.SM R21, desc[UR12][R2.64+0x380] ;  /* 0x0003800c02159980 */ /* 0x000f22000c10b900 */
[----:B------:R-:W-:Y:S02]  /*20d0*/  IMAD.MOV.U32 R29, RZ, RZ, R7 ;  /* 0x000000ffff1d7224 */ /* 0x000fe400078e0007 */
[C---:B------:R-:W-:Y:S01]  /*20e0*/  VIADD R4, R33.reuse, 0x1e0 ;  /* 0x000001e021047836 */ /* 0x040fe20000000000 */
[----:B------:R-:W4:Y:S01]  /*20f0*/  @!P5 LD.E.STRONG.SM R23, desc[UR12][R2.64+0x400] ;  /* 0x0004000c0217d980 */ /* 0x000f22000c10b900 */
[C---:B------:R-:W-:Y:S02]  /*2100*/  VIADD R0, R33.reuse, 0x200 ;  /* 0x0000020021007836 */ /* 0x040fe40000000000 */
[----:B------:R-:W-:Y:S01]  /*2110*/  VIADD R33, R33, 0x240 ;  /* 0x0000024021217836 */ /* 0x000fe20000000000 */
[----:B------:R-:W4:Y:S01]  /*2120*/  @!P6 LD.E.STRONG.SM R25, desc[UR12][R2.64+0x480] ;  /* 0x0004800c0219e980 */ /* 0x000f22000c10b900 */
[----:B------:R-:W-:-:S02]  /*2130*/  ISETP.GE.U32.AND P1, PT, R4, UR7, PT ;  /* 0x0000000704007c0c */ /* 0x000fc4000bf26070 */
[----:B------:R-:W-:Y:S01]  /*2140*/  ISETP.GE.U32.AND P5, PT, R0, UR7, PT ;  /* 0x0000000700007c0c */ /* 0x000fe2000bfa6070 */
[----:B------:R-:W4:Y:S01]  /*2150*/  @!P2 LD.E.STRONG.SM R27, desc[UR12][R2.64+0x500] ;  /* 0x0005000c021ba980 */ /* 0x000f22000c10b900 */
[----:B------:R-:W-:Y:S02]  /*2160*/  ISETP.GE.U32.AND P6, PT, R35, UR7, PT ;  /* 0x0000000723007c0c */ /* 0x000fe4000bfc6070 */
[----:B------:R-:W-:Y:S01]  /*2170*/  ISETP.GE.U32.AND P2, PT, R34, UR7, PT ;  /* 0x0000000722007c0c */ /* 0x000fe2000bf46070 */
[----:B------:R-:W4:Y:S01]  /*2180*/  @!P3 LD.E.STRONG.SM R29, desc[UR12][R2.64+0x580] ;  /* 0x0005800c021db980 */ /* 0x000f22000c10b900 */
[----:B------:R-:W-:Y:S01]  /*2190*/  ISETP.GE.U32.AND P3, PT, R33, UR7, PT ;  /* 0x0000000721007c0c */ /* 0x000fe2000bf66070 */
[--C-:B------:R-:W-:Y:S02]  /*21a0*/  IMAD.MOV.U32 R41, RZ, RZ, R7.reuse ;  /* 0x000000ffff297224 */ /* 0x100fe400078e0007 */
[--C-:B------:R-:W-:Y:S02]  /*21b0*/  IMAD.MOV.U32 R43, RZ, RZ, R7.reuse ;  /* 0x000000ffff2b7224 */ /* 0x100fe400078e0007 */
[----:B------:R-:W-:-:S02]  /*21c0*/  IMAD.MOV.U32 R45, RZ, RZ, R7 ;  /* 0x000000ffff2d7224 */ /* 0x000fc400078e0007 */
[--C-:B------:R-:W-:Y:S01]  /*21d0*/  IMAD.MOV.U32 R0, RZ, RZ, R7.reuse ;  /* 0x000000ffff007224 */ /* 0x100fe200078e0007 */
[----:B------:R-:W4:Y:S01]  /*21e0*/  @!P4 LD.E.STRONG.SM R41, desc[UR12][R2.64+0x600] ;  /* 0x0006000c0229c980 */ /* 0x000f22000c10b900 */
[--C-:B------:R-:W-:Y:S02]  /*21f0*/  IMAD.MOV.U32 R4, RZ, RZ, R7.reuse ;  /* 0x000000ffff047224 */ /* 0x100fe400078e0007 */
[----:B------:R-:W-:Y:S01]  /*2200*/  IMAD.MOV.U32 R6, RZ, RZ, R7 ;  /* 0x000000ffff067224 */ /* 0x000fe200078e0007 */
[----:B------:R-:W4:Y:S04]  /*2210*/  @!P0 LD.E.STRONG.SM R43, desc[UR12][R2.64+0x680] ;  /* 0x0006800c022b8980 */ /* 0x000f28000c10b900 */
[----:B------:R-:W4:Y:S04]  /*2220*/  @!P6 LD.E.STRONG.SM R45, desc[UR12][R2.64+0x700] ;  /* 0x0007000c022de980 */ /* 0x000f28000c10b900 */
[----:B------:R-:W4:Y:S04]  /*2230*/  @!P1 LD.E.STRONG.SM R0, desc[UR12][R2.64+0x780] ;  /* 0x0007800c02009980 */ /* 0x000f28000c10b900 */
[----:B------:R-:W4:Y:S04]  /*2240*/  @!P5 LD.E.STRONG.SM R4, desc[UR12][R2.64+0x800] ;  /* 0x0008000c0204d980 */ /* 0x000f28000c10b900 */
[----:B------:R-:W4:Y:S04]  /*2250*/  @!P2 LD.E.STRONG.SM R6, desc[UR12][R2.64+0x880] ;  /* 0x0008800c0206a980 */ /* 0x000f28000c10b900 */
[----:B------:R-:W4:Y:S01]  /*2260*/  @!P3 LD.E.STRONG.SM R7, desc[UR12][R2.64+0x900] ;  /* 0x0009000c0207b980 */ /* 0x000f22000c10b900 */
[----:B------:R-:W0:Y:S01]  /*2270*/  S2R R39, SR_LANEID ;  /* 0x0000000000277919 */ /* 0x000e220000000000 */
[----:B------:R-:W1:Y:S01]  /*2280*/  S2UR UR5, SR_CgaCtaId ;  /* 0x00000000000579c3 */ /* 0x000e620000008800 */
[----:B------:R-:W-:Y:S01]  /*2290*/  SHF.R.U32.HI R40, RZ, 0x5, R31 ;  /* 0x00000005ff287819 */ /* 0x000fe2000001161f */
[----:B------:R-:W-:-:S02]  /*22a0*/  UMOV UR4, 0x400 ;  /* 0x0000040000047882 */ /* 0x000fc40000000000 */
[----:B-1----:R-:W-:Y:S02]  /*22b0*/  ULEA UR4, UR5, UR4, 0x18 ;  /* 0x0000000405047291 */ /* 0x002fe4000f8ec0ff */
[----:B0-----:R-:W-:-:S05]  /*22c0*/  IMAD R30, R40, 0x260, R39 ;  /* 0x00000260281e7824 */ /* 0x001fca00078e0227 */
[----:B------:R-:W-:-:S05]  /*22d0*/  LEA R30, R30, UR4, 0x2 ;  /* 0x000000041e1e7c11 */ /* 0x000fca000f8e10ff */
[----:B------:R-:W-:Y:S01]  /*22e0*/  IMAD R8, R39, 0x48, R30 ;  /* 0x0000004827087824 */ /* 0x000fe200078e021e */
[----:B------:R-:W-:Y:S01]  /*22f0*/  UISETP.NE.AND UP0, UPT, UR6, URZ, UPT ;  /* 0x000000ff0600728c */ /* 0x000fe2000bf05270 */
        /* <DEDUP_REMOVED lines=41> */
[----:B0-----:R-:W-:Y:S02]  /*2590*/  IADD3 R8, PT, PT, R28, R29, R32 ;  /* 0x0000001d1c087210 */ /* 0x001fe40007ffe020 */
[----:B------:R-:W-:Y:S02]  /*25a0*/  ISETP.NE.AND P1, PT, R39, 0x1f, PT ;  /* 0x0000001f2700780c */ /* 0x000fe40003f25270 */
[----:B------:R-:W-:Y:S02]  /*25b0*/  IADD3 R8, PT, PT, R26, R27, R8 ;  /* 0x0000001b1a087210 */ /* 0x000fe40007ffe008 */
[----:B------:R-:W-:Y:S02]  /*25c0*/  ISETP.NE.AND P2, PT, R40, 0xc, PT ;  /* 0x0000000c2800780c */ /* 0x000fe40003f45270 */
        /* <DEDUP_REMOVED lines=30> */
[----:B------:R-:W-:-:S03]  /*27b0*/  IMAD.IADD R11, R11, 0x1, R10 ;  /* 0x000000010b0b7824 */ /* 0x000fc600078e020a */
        /* <DEDUP_REMOVED lines=16> */
[----:B------:R-:W-:-:S04]  /*28c0*/  ISETP.NE.AND P0, PT, R40, 0x8, PT ;  /* 0x000000082800780c */ /* 0x000fc80003f05270 */
[----:B------:R-:W-:Y:S02]  /*28d0*/  SEL R8, R15, R8, !P0 ;  /* 0x000000080f087207 */ /* 0x000fe40004000000 */
[----:B------:R-:W-:Y:S02]  /*28e0*/  ISETP.NE.AND P0, PT, R40, 0xa, PT ;  /* 0x0000000a2800780c */ /* 0x000fe40003f05270 */
[----:B------:R-:W-:Y:S02]  /*28f0*/  SEL R8, R16, R8, !P1 ;  /* 0x0000000810087207 */ /* 0x000fe40004800000 */
[----:B------:R-:W-:Y:S02]  /*2900*/  ISETP.NE.AND P1, PT, R40, 0xb, PT ;  /* 0x0000000b2800780c */ /* 0x000fe40003f25270 */
[----:B------:R-:W-:Y:S02]  /*2910*/  SEL R8, R17, R8, !P0 ;  /* 0x0000000811087207 */ /* 0x000fe40004000000 */
[----:B------:R-:W-:-:S02]  /*2920*/  ISETP.GE.U32.AND P0, PT, R31, 0x20, PT ;  /* 0x000000201f00780c */ /* 0x000fc40003f06070 */
[----:B------:R-:W-:Y:S01]  /*2930*/  SEL R8, R18, R8, !P1 ;  /* 0x0000000812087207 */ /* 0x000fe20004800000 */
[----:B------:R-:W-:Y:S01]  /*2940*/  @!P2 IMAD.IADD R8, R19, 0x1, R18 ;  /* 0x000000011308a824 */ /* 0x000fe200078e0212 */
[----:B------:R-:W-:-:S04]  /*2950*/  ISETP.NE.AND P1, PT, R39, RZ, PT ;  /* 0x000000ff2700720c */ /* 0x000fc80003f25270 */
[----:B------:R-:W-:Y:S02]  /*2960*/  SEL R41, R41, RZ, P1 ;  /* 0x000000ff29297207 */ /* 0x000fe40000800000 */
[----:B------:R-:W-:-:S04]  /*2970*/  SEL R9, R8, RZ, P0 ;  /* 0x000000ff08097207 */ /* 0x000fc80000000000 */
[----:B-----5:R-:W-:Y:S01]  /*2980*/  IADD3 R9, PT, PT, R9, R41, R38 ;  /* 0x0000002909097210 */ /* 0x020fe20007ffe026 */
[----:B------:R-:W-:Y:S06]  /*2990*/  BRA `(.L_x_242) ;  /* 0x0000000c005c7947 */ /* 0x000fec0003800000 */
.L_x_241:
[----:B0-----:R-:W-:Y:S02]  /*29a0*/  IADD3 R8, PT, PT, R28, R29, R32 ;  /* 0x0000001d1c087210 */ /* 0x001fe40007ffe020 */
[C---:B------:R-:W-:Y:S02]  /*29b0*/  ISETP.NE.AND P1, PT, R39.reuse, 0x1f, PT ;  /* 0x0000001f2700780c */ /* 0x040fe40003f25270 */
[----:B------:R-:W-:Y:S02]  /*29c0*/  IADD3 R8, PT, PT, R26, R27, R8 ;  /* 0x0000001b1a087210 */ /* 0x000fe40007ffe008 */
        /* <DEDUP_REMOVED lines=37> */
[----:B------:R-:W-:Y:S01]  /*2c20*/  IMAD.IADD R14, R14, 0x1, R13 ;  /* 0x000000010e0e7824 */ /* 0x000fe200078e020d */
[----:B------:R-:W0:Y:S02]  /*2c30*/  LDS R11, [UR4+0x40] ;  /* 0x00004004ff0b7984 */ /* 0x000e240008000800 */
        /* <DEDUP_REMOVED lines=14> */
[----:B------:R-:W-:-:S04]  /*2d20*/  ISETP.NE.AND P0, PT, R40, 0xa, PT ;  /* 0x0000000a2800780c */ /* 0x000fc80003f05270 */
[----:B------:R-:W-:Y:S01]  /*2d30*/  SEL R8, R17, R8, !P0 ;  /* 0x0000000811087207 */ /* 0x000fe20004000000 */
[----:B------:R-:W-:Y:S01]  /*2d40*/  IMAD.IADD R17, R41, 0x1, -R38 ;  /* 0x0000000129117824 */ /* 0x000fe200078e0a26 */
[----:B------:R-:W-:-:S04]  /*2d50*/  ISETP.NE.AND P0, PT, R40, 0xb, PT ;  /* 0x0000000b2800780c */ /* 0x000fc80003f05270 */
[----:B------:R-:W-:Y:S02]  /*2d60*/  SEL R8, R18, R8, !P0 ;  /* 0x0000000812087207 */ /* 0x000fe40004000000 */
[----:B------:R-:W-:Y:S01]  /*2d70*/  ISETP.GT.U32.AND P0, PT, R31, 0x1f, PT ;  /* 0x0000001f1f00780c */ /* 0x000fe20003f04070 */
[----:B0-----:R-:W-:Y:S01]  /*2d80*/  IMAD.IADD R11, R19, 0x1, R11 ;  /* 0x00000001130b7824 */ /* 0x001fe200078e020b */
        /* <DEDUP_REMOVED lines=22> */
.L_x_288:
[----:B------:R-:W-:Y:S05]  /*2ef0*/  @!P0 BRA `(.L_x_245) ;  /* 0x0000000000248947 */ /* 0x000fea0003800000 */
[----:B------:R-:W-:-:S07]  /*2f00*/  IMAD.MOV.U32 R14, RZ, RZ, 0x1de ;  /* 0x000001deff0e7424 */ /* 0x000fce00078e00ff */
.L_x_247:
[----:B------:R-:W-:Y:S05]  /*2f10*/  NANOSLEEP R14 ;  /* 0x0000000e0000735d */ /* 0x000fea0003800000 */
[----:B------:R-:W2:Y:S01]  /*2f20*/  LD.E.64.STRONG.GPU R8, desc[UR12][R12.64+0x100] ;  /* 0x0001000c0c087980 */ /* 0x000ea2000c10fb00 */
[----:B------:R-:W-:Y:S01]  /*2f30*/  UMOV UR5, 0xffffffff ;  /* 0xffffffff00057882 */ /* 0x000fe20000000000 */
[----:B------:R-:W-:Y:S02]  /*2f40*/  SHF.R.U32.HI R14, RZ, 0x1, R14 ;  /* 0x00000001ff0e7819 */ /* 0x000fe4000001160e */
[----:B--2---:R-:W-:Y:S01]  /*2f50*/  ISETP.NE.AND P0, PT, R8, 0x63, PT ;  /* 0x000000630800780c */ /* 0x004fe20003f05270 */
[----:B------:R-:W-:-:S12]  /*2f60*/  BRA.DIV UR5, `(.L_x_246) ;  /* 0x0000001a05747947 */ /* 0x000fd8000b800000 */
[----:B------:R-:W-:-:S13]  /*2f70*/  VOTE.ANY P0, !P0 ;  /* 0x0000000000ff7806 */ /* 0x000fda0004000100 */
.L_x_291:
[----:B------:R-:W-:Y:S05]  /*2f80*/  @P0 BRA `(.L_x_247) ;  /* 0xfffffffc00e00947 */ /* 0x000fea000383ffff */
.L_x_245:
[----:B------:R-:W-:Y:S01]  /*2f90*/  UMOV UR5, 0xffffffff ;  /* 0xffffffff00057882 */ /* 0x000fe20000000000 */
[----:B------:R-:W-:Y:S02]  /*2fa0*/  ISETP.NE.AND P2, PT, R8, 0x65, PT ;  /* 0x000000650800780c */ /* 0x000fe40003f45270 */
[----:B------:R-:W-:Y:S11]  /*2fb0*/  BRA.DIV UR5, `(.L_x_248) ;  /* 0x0000001a05807947 */ /* 0x000ff6000b800000 */
[----:B------:R-:W0:Y:S01]  /*2fc0*/  S2R R19, SR_GEMASK ;  /* 0x0000000000137919 */ /* 0x000e220000003c00 */
[----:B------:R-:W-:-:S04]  /*2fd0*/  VOTE.ANY R10, PT, !P2 ;  /* 0x00000000000a7806 */ /* 0x000fc800050e0100 */
[----:B0-----:R-:W-:-:S05]  /*2fe0*/  LOP3.LUT R10, R10, 0x80000000, R19, 0xec, !PT ;  /* 0x800000000a0a7812 */ /* 0x001fca00078eec13 */
[----:B------:R-:W-:-:S05]  /*2ff0*/  VIADD R13, R10, 0xffffffff ;  /* 0xffffffff0a0d7836 */ /* 0x000fca0000000000 */
[----:B------:R-:W-:Y:S01]  /*3000*/  LOP3.LUT R13, R10, R13, RZ, 0xc, !PT ;  /* 0x0000000d0a0d7212 */ /* 0x000fe200078e0cff */
[----:B------:R-:W-:-:S03]  /*3010*/  VIADD R10, R39, 0x2 ;  /* 0x00000002270a7836 */ /* 0x000fc60000000000 */
[----:B------:R-:W0:Y:S02]  /*3020*/  POPC R15, R13 ;  /* 0x0000000d000f7309 */ /* 0x000e240000000000 */
[----:B0-----:R-:W0:Y:S01]  /*3030*/  SHFL.DOWN PT, R16, R9, 0x1, R15 ;  /* 0x0820000009107989 */ /* 0x001e2200000e000f */
[----:B------:R-:W-:-:S04]  /*3040*/  ISETP.GE.AND P0, PT, R39, R15, PT ;  /* 0x0000000f2700720c */ /* 0x000fc80003f06270 */
[----:B0-----:R-:W-:Y:S02]  /*3050*/  SEL R16, R16, RZ, !P0 ;  /* 0x000000ff10107207 */ /* 0x001fe40004000000 */
[----:B------:R-:W-:Y:S01]  /*3060*/  ISETP.GT.AND P0, PT, R10, R15, PT ;  /* 0x0000000f0a00720c */ /* 0x000fe20003f04270 */
[----:B------:R-:W-:Y:S02]  /*3070*/  VIADD R10, R39, 0x4 ;  /* 0x00000004270a7836 */ /* 0x000fe40000000000 */
[----:B------:R-:W-:-:S05]  /*3080*/  IMAD.IADD R12, R16, 0x1, R9 ;  /* 0x00000001100c7824 */ /* 0x000fca00078e0209 */
[----:B------:R-:W0:Y:S02]  /*3090*/  SHFL.DOWN PT, R16, R12, 0x2, R15 ;  /* 0x084000000c107989 */ /* 0x000e2400000e000f */
[----:B0-----:R-:W-:Y:S02]  /*30a0*/  SEL R43, R16, RZ, !P0 ;  /* 0x000000ff102b7207 */ /* 0x001fe40004000000 */
[----:B------:R-:W-:Y:S01]  /*30b0*/  ISETP.GT.AND P0, PT, R10, R15, PT ;  /* 0x0000000f0a00720c */ /* 0x000fe20003f04270 */
[----:B------:R-:W-:Y:S02]  /*30c0*/  VIADD R10, R39, 0x8 ;  /* 0x00000008270a7836 */ /* 0x000fe40000000000 */
[----:B------:R-:W-:Y:S02]  /*30d0*/  IMAD.IADD R38, R12, 0x1, R43 ;  /* 0x000000010c267824 */ /* 0x000fe400078e022b */
[----:B------:R-:W0:Y:S03]  /*30e0*/  LDC.64 R12, c[0x0][0x390] ;  /* 0x0000e400ff0c7b82 */ /* 0x000e260000000a00 */
[----:B------:R-:W1:Y:S02]  /*30f0*/  SHFL.DOWN PT, R16, R38, 0x4, R15 ;  /* 0x0880000026107989 */ /* 0x000e6400000e000f */
[----:B-1----:R-:W-:-:S02]  /*3100*/  SEL R9, R16, RZ, !P0 ;  /* 0x000000ff10097207 */ /* 0x002fc40004000000 */
[----:B------:R-:W-:-:S03]  /*3110*/  ISETP.GT.AND P0, PT, R10, R15, PT ;  /* 0x0000000f0a00720c */ /* 0x000fc60003f04270 */
[----:B------:R-:W-:Y:S01]  /*3120*/  IMAD.IADD R44, R38, 0x1, R9 ;  /* 0x00000001262c7824 */ /* 0x000fe200078e0209 */
[----:B0-----:R-:W-:-:S04]  /*3130*/  IADD3 R38, P3, PT, R12, 0x100, RZ ;  /* 0x000001000c267810 */ /* 0x001fc80007f7e0ff */
[----:B------:R-:W0:Y:S01]  /*3140*/  SHFL.DOWN PT, R16, R44, 0x8, R15 ;  /* 0x090000002c107989 */ /* 0x000e2200000e000f */
[----:B------:R-:W-:Y:S01]  /*3150*/  IMAD.X R43, RZ, RZ, R13, P3 ;  /* 0x000000ffff2b7224 */ /* 0x000fe200018e060d */
[----:B0-----:R-:W-:Y:S02]  /*3160*/  SEL R9, R16, RZ, !P0 ;  /* 0x000000ff10097207 */ /* 0x001fe40004000000 */
[----:B------:R-:W-:Y:S01]  /*3170*/  ISETP.NE.AND P0, PT, R8, 0x65, PT ;  /* 0x000000650800780c */ /* 0x000fe20003f05270 */
[----:B------:R-:W-:Y:S02]  /*3180*/  VIADD R8, R39, 0x10 ;  /* 0x0000001027087836 */ /* 0x000fe40000000000 */
[----:B------:R-:W-:-:S03]  /*3190*/  IMAD.IADD R42, R44, 0x1, R9 ;  /* 0x000000012c2a7824 */ /* 0x000fc600078e0209 */
[----:B------:R-:W-:Y:S02]  /*31a0*/  ISETP.GT.AND P2, PT, R8, R15, PT ;  /* 0x0000000f0800720c */ /* 0x000fe40003f44270 */
[----:B------:R-:W0:Y:S05]  /*31b0*/  SHFL.DOWN PT, R16, R42, 0x10, R15 ;  /* 0x0a0000002a107989 */ /* 0x000e2a00000e000f */
[----:B------:R-:W-:Y:S02]  /*31c0*/  VOTE.ALL P0, P0 ;  /* 0x0000000000ff7806 */ /* 0x000fe40000000000 */
[----:B0-----:R-:W-:-:S05]  /*31d0*/  SEL R9, R16, RZ, !P2 ;  /* 0x000000ff10097207 */ /* 0x001fca0005000000 */
[----:B------:R-:W-:-:S07]  /*31e0*/  IMAD.IADD R12, R42, 0x1, R9 ;  /* 0x000000012a0c7824 */ /* 0x000fce00078e0209 */
.L_x_300:
[----:B------:R-:W-:Y:S05]  /*31f0*/  @!P0 BRA `(.L_x_249) ;  /* 0x0000000000e48947 */ /* 0x000fea0003800000 */
[----:B------:R-:W-:-:S07]  /*3200*/  IMAD.MOV.U32 R42, RZ, RZ, 0x1de ;  /* 0x000001deff2a7424 */ /* 0x000fce00078e00ff */
.L_x_255:
[----:B------:R-:W-:Y:S02]  /*3210*/  IMAD.MOV.U32 R8, RZ, RZ, R38 ;  /* 0x000000ffff087224 */ /* 0x000fe400078e0026 */
[----:B------:R-:W-:Y:S02]  /*3220*/  IMAD.MOV.U32 R9, RZ, RZ, R43 ;  /* 0x000000ffff097224 */ /* 0x000fe400078e002b */
        /* <DEDUP_REMOVED lines=8> */
.L_x_303:
[----:B------:R-:W-:Y:S05]  /*32b0*/  @!P0 BRA `(.L_x_251) ;  /* 0x0000000000248947 */ /* 0x000fea0003800000 */
[----:B------:R-:W-:-:S07]  /*32c0*/  IMAD.MOV.U32 R13, RZ, RZ, R42 ;  /* 0x000000ffff0d7224 */ /* 0x000fce00078e002a */
.L_x_253:
[----:B------:R-:W-:Y:S05]  /*32d0*/  NANOSLEEP R13 ;  /* 0x0000000d0000735d */ /* 0x000fea0003800000 */
[----:B------:R-:W2:Y:S01]  /*32e0*/  LD.E.64.STRONG.GPU R8, desc[UR12][R14.64+-0x100] ;  /* 0xffff000c0e087980 */ /* 0x000ea2000c10fb00 */
[----:B------:R-:W-:Y:S01]  /*32f0*/  UMOV UR5, 0xffffffff ;  /* 0xffffffff00057882 */ /* 0x000fe20000000000 */
[----:B------:R-:W-:Y:S02]  /*3300*/  SHF.R.U32.HI R13, RZ, 0x1, R13 ;  /* 0x00000001ff0d7819 */ /* 0x000fe4000001160d */
[----:B--2---:R-:W-:Y:S01]  /*3310*/  ISETP.NE.AND P0, PT, R8, 0x63, PT ;  /* 0x000000630800780c */ /* 0x004fe20003f05270 */
[----:B------:R-:W-:-:S12]  /*3320*/  BRA.DIV UR5, `(.L_x_252) ;  /* 0x0000001a05c87947 */ /* 0x000fd8000b800000 */
[----:B------:R-:W-:-:S13]  /*3330*/  VOTE.ANY P0, !P0 ;  /* 0x0000000000ff7806 */ /* 0x000fda0004000100 */
.L_x_306:
[----:B------:R-:W-:Y:S05]  /*3340*/  @P0 BRA `(.L_x_253) ;  /* 0xfffffffc00e00947 */ /* 0x000fea000383ffff */
.L_x_251:
[----:B------:R-:W-:Y:S01]  /*3350*/  UMOV UR5, 0xffffffff ;  /* 0xffffffff00057882 */ /* 0x000fe20000000000 */
[----:B------:R-:W-:Y:S02]  /*3360*/  ISETP.NE.AND P0, PT, R8, 0x65, PT ;  /* 0x000000650800780c */ /* 0x000fe40003f05270 */
[----:B------:R-:W-:Y:S11]  /*3370*/  BRA.DIV UR5, `(.L_x_254) ;  /* 0x0000001a05d47947 */ /* 0x000ff6000b800000 */
[----:B------:R-:W-:Y:S01]  /*3380*/  VOTE.ANY R10, PT, !P0 ;  /* 0x00000000000a7806 */ /* 0x000fe200040e0100 */
[----:B------:R-:W-:-:S03]  /*3390*/  VIADD R18, R18, 0xffffffe0 ;  /* 0xffffffe012127836 */ /* 0x000fc60000000000 */
[----:B------:R-:W-:-:S05]  /*33a0*/  LOP3.LUT R10, R10, 0x80000000, R19, 0xec, !PT ;  /* 0x800000000a0a7812 */ /* 0x000fca00078eec13 */
        /* <DEDUP_REMOVED lines=14> */
[----:B------:R-:W-:-:S05]  /*3490*/  IMAD.IADD R45, R44, 0x1, R45 ;  /* 0x000000012c2d7824 */ /* 0x000fca00078e022d */
[----:B------:R-:W0:Y:S02]  /*34a0*/  SHFL.DOWN PT, R16, R45, 0x4, R15 ;  /* 0x088000002d107989 */ /* 0x000e2400000e000f */
[----:B0-----:R-:W-:Y:S02]  /*34b0*/  SEL R16, R16, RZ, !P0 ;  /* 0x000000ff10107207 */ /* 0x001fe40004000000 */
[----:B------:R-:W-:-:S03]  /*34c0*/  ISETP.GT.AND P0, PT, R10, R15, PT ;  /* 0x0000000f0a00720c */ /* 0x000fc60003f04270 */
[----:B------:R-:W-:-:S05]  /*34d0*/  IMAD.IADD R9, R45, 0x1, R16 ;  /* 0x000000012d097824 */ /* 0x000fca00078e0210 */
[----:B------:R-:W0:Y:S02]  /*34e0*/  SHFL.DOWN PT, R16, R9, 0x8, R15 ;  /* 0x0900000009107989 */ /* 0x000e2400000e000f */
[----:B0-----:R-:W-:Y:S02]  /*34f0*/  SEL R16, R16, RZ, !P0 ;  /* 0x000000ff10107207 */ /* 0x001fe40004000000 */
[----:B------:R-:W-:Y:S01]  /*3500*/  ISETP.NE.AND P0, PT, R8, 0x65, PT ;  /* 0x000000650800780c */ /* 0x000fe20003f05270 */
[----:B------:R-:W-:Y:S02]  /*3510*/  VIADD R8, R39, 0x10 ;  /* 0x0000001027087836 */ /* 0x000fe40000000000 */
[----:B------:R-:W-:-:S03]  /*3520*/  IMAD.IADD R44, R9, 0x1, R16 ;  /* 0x00000001092c7824 */ /* 0x000fc600078e0210 */
[----:B------:R-:W-:Y:S02]  /*3530*/  ISETP.GT.AND P2, PT, R8, R15, PT ;  /* 0x0000000f0800720c */ /* 0x000fe40003f44270 */
[----:B------:R-:W0:Y:S05]  /*3540*/  SHFL.DOWN PT, R16, R44, 0x10, R15 ;  /* 0x0a0000002c107989 */ /* 0x000e2a00000e000f */
[----:B------:R-:W-:Y:S02]  /*3550*/  VOTE.ALL P0, P0 ;  /* 0x0000000000ff7806 */ /* 0x000fe40000000000 */
[----:B0-----:R-:W-:-:S04]  /*3560*/  SEL R13, R16, RZ, !P2 ;  /* 0x000000ff100d7207 */ /* 0x001fc80005000000 */
[----:B------:R-:W-:-:S07]  /*3570*/  IADD3 R12, PT, PT, R44, R13, R12 ;  /* 0x0000000d2c0c7210 */ /* 0x000fce0007ffe00c */
.L_x_315:
[----:B------:R-:W-:Y:S05]  /*3580*/  @P0 BRA `(.L_x_255) ;  /* 0xfffffffc00200947 */ /* 0x000fea000383ffff */
.L_x_249:
[----:B------:R-:W-:Y:S01]  /*3590*/  ISETP.NE.AND P0, PT, R39, RZ, PT ;  /* 0x000000ff2700720c */ /* 0x000fe20003f05270 */
[----:B------:R-:W0:Y:S01]  /*35a0*/  @!P1 S2R R9, SR_CgaCtaId ;  /* 0x0000000000099919 */ /* 0x000e220000008800 */
[----:B------:R-:W-:Y:S01]  /*35b0*/  @!P1 MOV R8, 0x400 ;  /* 0x0000040000089802 */ /* 0x000fe20000000f00 */
[----:B------:R-:W-:Y:S02]  /*35c0*/  @!P1 IMAD.IADD R11, R11, 0x1, R12 ;  /* 0x000000010b0b9824 */ /* 0x000fe400078e020c */
[----:B------:R-:W-:-:S05]  /*35d0*/  @!P1 IMAD.MOV.U32 R10, RZ, RZ, 0x65 ;  /* 0x00000065ff0a9424 */ /* 0x000fca00078e00ff */
[----:B------:R1:W-:Y:S03]  /*35e0*/  @!P1 ST.E.64.STRONG.GPU desc[UR12][R40.64+0x100], R10 ;  /* 0x0001000a28009985 */ /* 0x0003e6000c10fb0c */
[----:B------:R-:W-:Y:S01]  /*35f0*/  @!P0 MOV R13, 0x400 ;  /* 0x00000400000d8802 */ /* 0x000fe20000000f00 */
[----:B------:R-:W2:Y:S01]  /*3600*/  @!P0 S2R R14, SR_CgaCtaId ;  /* 0x00000000000e8919 */ /* 0x000ea20000008800 */
[----:B0-----:R-:W-:Y:S01]  /*3610*/  @!P1 LEA R9, R9, R8, 0x18 ;  /* 0x0000000809099211 */ /* 0x001fe200078ec0ff */
[----:B------:R-:W-:Y:S02]  /*3620*/  IMAD.MOV.U32 R8, RZ, RZ, R17 ;  /* 0x000000ffff087224 */ /* 0x000fe400078e0011 */
[----:B------:R-:W-:Y:S02]  /*3630*/  @!P0 IMAD.MOV.U32 R8, RZ, RZ, R12 ;  /* 0x000000ffff088224 */ /* 0x000fe400078e000c */
[----:B------:R1:W-:Y:S04]  /*3640*/  @!P1 STS [R9+0x8], R11 ;  /* 0x0000080b09009388 */ /* 0x0003e80000000800 */
[----:B------:R1:W-:Y:S01]  /*3650*/  @!P1 STS [R9+0x4], R12 ;  /* 0x0000040c09009388 */ /* 0x0003e20000000800 */
[----:B--2---:R-:W-:-:S05]  /*3660*/  @!P0 LEA R13, R14, R13, 0x18 ;  /* 0x0000000d0e0d8211 */ /* 0x004fca00078ec0ff */
[----:B------:R1:W-:Y:S02]  /*3670*/  @!P0 STS [R13+0x54], R12 ;  /* 0x0000540c0d008388 */ /* 0x0003e40000000800 */
.L_x_243:
        /* <DEDUP_REMOVED lines=9> */
.L_x_242:
[----:B------:R-:W-:Y:S01]  /*3710*/  IMAD.IADD R32, R32, 0x1, R9 ;  /* 0x0000000120207824 */ /* 0x000fe200078e0209 */
[----:B------:R-:W0:Y:S01]  /*3720*/  S2R R11, SR_LANEID ;  /* 0x00000000000b7919 */ /* 0x000e220000000000 */
[----:B------:R-:W-:Y:S02]  /*3730*/  BAR.SYNC.DEFER_BLOCKING 0x0 ;  /* 0x0000000000007b1d */ /* 0x000fe40000010000 */
[----:B------:R-:W-:Y:S01]  /*3740*/  IMAD.IADD R29, R29, 0x1, R32 ;  /* 0x000000011d1d7824 */ /* 0x000fe200078e0220 */
[----:B------:R-:W-:Y:S01]  /*3750*/  ISETP.NE.AND P0, PT, R31, RZ, PT ;  /* 0x000000ff1f00720c */ /* 0x000fe20003f05270 */
[----:B------:R-:W-:Y:S02]  /*3760*/  IMAD.U32 R14, RZ, RZ, UR7 ;  /* 0x00000007ff0e7e24 */ /* 0x000fe4000f8e00ff */
[----:B------:R-:W-:Y:S01]  /*3770*/  IMAD.IADD R28, R28, 0x1, R29 ;  /* 0x000000011c1c7824 */ /* 0x000fe200078e021d */
[----:B------:R-:W1:Y:S01]  /*3780*/  LDCU.64 UR8, c[0x0][0x388] ;  /* 0x00007100ff0877ac */ /* 0x000e620008000a00 */
[----:B------:R-:W2:Y:S02]  /*3790*/  S2R R12, SR_TID.X ;  /* 0x00000000000c7919 */ /* 0x000ea40000002100 */
[----:B------:R-:W-:-:S04]  /*37a0*/  IMAD.IADD R27, R27, 0x1, R28 ;  /* 0x000000011b1b7824 */ /* 0x000fc800078e021c */
[----:B------:R-:W-:-:S04]  /*37b0*/  IMAD.IADD R26, R26, 0x1, R27 ;  /* 0x000000011a1a7824 */ /* 0x000fc800078e021b */
[----:B------:R-:W-:-:S04]  /*37c0*/  IMAD.IADD R25, R25, 0x1, R26 ;  /* 0x0000000119197824 */ /* 0x000fc800078e021a */
[----:B------:R-:W-:-:S04]  /*37d0*/  IMAD.IADD R24, R24, 0x1, R25 ;  /* 0x0000000118187824 */ /* 0x000fc800078e0219 */
[----:B------:R-:W-:Y:S02]  /*37e0*/  IMAD.IADD R23, R23, 0x1, R24 ;  /* 0x0000000117177824 */ /* 0x000fe400078e0218 */
[----:B0-----:R-:W-:Y:S02]  /*37f0*/  IMAD R10, R11, 0x48, R30 ;  /* 0x000000480b0a7824 */ /* 0x001fe400078e021e */
[----:B------:R-:W-:-:S03]  /*3800*/  IMAD.IADD R22, R22, 0x1, R23 ;  /* 0x0000000116167824 */ /* 0x000fc600078e0217 */
[----:B------:R0:W-:Y:S01]  /*3810*/  STS [R10], R9 ;  /* 0x000000090a007388 */ /* 0x0001e20000000800 */
[----:B------:R-:W-:-:S03]  /*3820*/  IMAD.IADD R21, R21, 0x1, R22 ;  /* 0x0000000115157824 */ /* 0x000fc600078e0216 */
[----:B------:R-:W-:Y:S01]  /*3830*/  STS [R10+0x4], R32 ;  /* 0x000004200a007388 */ /* 0x000fe20000000800 */
        /* <DEDUP_REMOVED lines=12> */
[----:B0-----:R-:W-:-:S03]  /*3900*/  IMAD.IADD R9, R2, 0x1, R3 ;  /* 0x0000000102097824 */ /* 0x001fc600078e0203 */
        /* <DEDUP_REMOVED lines=9> */
[----:B------:R2:W-:Y:S04]  /*39a0*/  STS [R10+0x40], R3 ;  /* 0x000040030a007388 */ /* 0x0005e80000000800 */
[----:B------:R-:W-:Y:S04]  /*39b0*/  STS [R10+0x44], R9 ;  /* 0x000044090a007388 */ /* 0x000fe80000000800 */
[----:B------:R0:W-:Y:S01]  /*39c0*/  STS [R10+0x48], R0 ;  /* 0x000048000a007388 */ /* 0x0001e20000000800 */
[----:B------:R-:W-:-:S03]  /*39d0*/  NOP ;  /* 0x0000000000007918 */ /* 0x000fc60000000000 */
[----:B------:R-:W-:Y:S01]  /*39e0*/  LDS R43, [R30] ;  /* 0x000000001e2b7984 */ /* 0x000fe20000000800 */
[C---:B--2---:R-:W-:Y:S02]  /*39f0*/  LOP3.LUT R3, R12.reuse, 0x1f, RZ, 0xc0, !PT ;  /* 0x0000001f0c037812 */ /* 0x044fe400078ec0ff */
[----:B------:R-:W-:Y:S01]  /*3a00*/  LOP3.LUT R12, R12, 0x3e0, RZ, 0xc0, !PT ;  /* 0x000003e00c0c7812 */ /* 0x000fe200078ec0ff */
[----:B------:R-:W-:Y:S04]  /*3a10*/  LDS R45, [R30+0x80] ;  /* 0x000080001e2d7984 */ /* 0x000fe80000000800 */
[----:B------:R-:W-:Y:S01]  /*3a20*/  LDS R4, [R30+0x100] ;  /* 0x000100001e047984 */ /* 0x000fe20000000800 */
[----:B------:R-:W-:-:S03]  /*3a30*/  IMAD R12, R12, 0x13, R3 ;  /* 0x000000130c0c7824 */ /* 0x000fc600078e0203 */
[----:B------:R-:W-:Y:S01]  /*3a40*/  LDS R41, [R30+0x180] ;  /* 0x000180001e297984 */ /* 0x000fe20000000800 */
[----:B0-----:R-:W-:-:S03]  /*3a50*/  VIADD R10, R12, 0x20 ;  /* 0x000000200c0a7836 */ /* 0x001fc60000000000 */
        /* <DEDUP_REMOVED lines=15> */
[----:B------:R-:W-:Y:S01]  /*3b50*/  @!P0 STS [UR4+0x7b80], R14 ;  /* 0x007b800eff008988 */ /* 0x000fe20008000804 */
[----:B------:R-:W-:Y:S01]  /*3b60*/  BAR.SYNC.DEFER_BLOCKING 0x0 ;  /* 0x0000000000007b1d */ /* 0x000fe20000010000 */
[----:B------:R-:W-:-:S05]  /*3b70*/  IADD3 R3, P0, PT, R12, UR10, RZ ;  /* 0x0000000a0c037c10 */ /* 0x000fca000ff1e0ff */
[----:B------:R-:W0:Y:S01]  /*3b80*/  S2R R2, SR_TID.X ;  /* 0x0000000000027919 */ /* 0x000e220000002100 */
[----:B------:R-:W2:Y:S01]  /*3b90*/  LDS R0, [UR4+0x7b80] ;  /* 0x007b8004ff007984 */ /* 0x000ea20008000800 */
[C---:B0-----:R-:W-:Y:S02]  /*3ba0*/  LOP3.LUT R6, R2.reuse, 0x3e0, RZ, 0xc0, !PT ;  /* 0x000003e002067812 */ /* 0x041fe400078ec0ff */
[----:B------:R-:W-:-:S05]  /*3bb0*/  LOP3.LUT R2, R2, 0x1f, RZ, 0xc0, !PT ;  /* 0x0000001f02027812 */ /* 0x000fca00078ec0ff */
[----:B------:R-:W-:Y:S02]  /*3bc0*/  IMAD R8, R6, 0x13, R2 ;  /* 0x0000001306087824 */ /* 0x000fe400078e0202 */
[----:B------:R-:W-:Y:S01]  /*3bd0*/  IMAD.X R6, RZ, RZ, UR11, P0 ;  /* 0x0000000bff067e24 */ /* 0x000fe200080e06ff */
[----:B-1----:R-:W-:-:S04]  /*3be0*/  LEA R2, P0, R3, UR8, 0x2 ;  /* 0x0000000803027c11 */ /* 0x002fc8000f8010ff */
[----:B------:R-:W-:Y:S01]  /*3bf0*/  LEA.HI.X R3, R3, UR9, R6, 0x2, P0 ;  /* 0x0000000903037c11 */ /* 0x000fe200080f1406 */
[----:B------:R-:W-:Y:S01]  /*3c00*/  VIADD R6, R8, 0x40 ;  /* 0x0000004008067836 */ /* 0x000fe20000000000 */
[-C--:B--2---:R-:W-:Y:S01]  /*3c10*/  ISETP.GE.AND P1, PT, R12, R0.reuse, PT ;  /* 0x000000000c00720c */ /* 0x084fe20003f26270 */
[----:B------:R-:W-:Y:S01]  /*3c20*/  VIADD R12, R8, 0xa0 ;  /* 0x000000a0080c7836 */ /* 0x000fe20000000000 */
[-C--:B------:R-:W-:Y:S01]  /*3c30*/  ISETP.GE.AND P2, PT, R10, R0.reuse, PT ;  /* 0x000000000a00720c */ /* 0x080fe20003f46270 */
[----:B------:R-:W-:Y:S01]  /*3c40*/  VIADD R10, R8, 0x60 ;  /* 0x00000060080a7836 */ /* 0x000fe20000000000 */
[-C--:B------:R-:W-:Y:S01]  /*3c50*/  ISETP.GE.AND P3, PT, R6, R0.reuse, PT ;  /* 0x000000000600720c */ /* 0x080fe20003f66270 */
[----:B------:R-:W-:Y:S01]  /*3c60*/  VIADD R6, R8, 0x80 ;  /* 0x0000008008067836 */ /* 0x000fe20000000000 */
[-C--:B------:R-:W-:Y:S02]  /*3c70*/  ISETP.GE.AND P6, PT, R12, R0.reuse, PT ;  /* 0x000000000c00720c */ /* 0x080fe40003fc6270 */
[-C--:B------:R-:W-:Y:S01]  /*3c80*/  ISETP.GE.AND P4, PT, R10, R0.reuse, PT ;  /* 0x000000000a00720c */ /* 0x080fe20003f86270 */
[----:B------:R-:W-:Y:S01]  /*3c90*/  VIADD R10, R8, 0xc0 ;  /* 0x000000c0080a7836 */ /* 0x000fe20000000000 */
[----:B------:R-:W-:Y:S01]  /*3ca0*/  ISETP.GE.AND P5, PT, R6, R0, PT ;  /* 0x000000000600720c */ /* 0x000fe20003fa6270 */
[----:B------:R-:W-:-:S02]  /*3cb0*/  VIADD R6, R8, 0xe0 ;  /* 0x000000e008067836 */ /* 0x000fc40000000000 */
[----:B------:R0:W-:Y:S01]  /*3cc0*/  @!P1 STG.E desc[UR12][R2.64], R43 ;  /* 0x0000002b02009986 */ /* 0x0001e2000c10190c */
[-C--:B------:R-:W-:Y:S02]  /*3cd0*/  ISETP.GE.AND P0, PT, R10, R0.reuse, PT ;  /* 0x000000000a00720c */ /* 0x080fe40003f06270 */
[-C--:B------:R-:W-:Y:S01]  /*3ce0*/  ISETP.GE.AND P1, PT, R6, R0.reuse, PT ;  /* 0x000000000600720c */ /* 0x080fe20003f26270 */
[----:B------:R1:W-:Y:S01]  /*3cf0*/  @!P2 STG.E desc[UR12][R2.64+0x80], R45 ;  /* 0x0000802d0200a986 */ /* 0x0003e2000c10190c */
[-C--:B------:R-:W-:Y:S01]  /*3d00*/  ISETP.GE.AND P2, PT, R37, R0.reuse, PT ;  /* 0x000000002500720c */ /* 0x080fe20003f46270 */
[C---:B------:R-:W-:Y:S02]  /*3d10*/  VIADD R37, R8.reuse, 0x140 ;  /* 0x0000014008257836 */ /* 0x040fe40000000000 */
[----:B------:R-:W-:Y:S01]  /*3d20*/  VIADD R6, R8, 0x160 ;  /* 0x0000016008067836 */ /* 0x000fe20000000000 */
[----:B------:R1:W-:Y:S01]  /*3d30*/  @!P3 STG.E desc[UR12][R2.64+0x100], R4 ;  /* 0x000100040200b986 */ /* 0x0003e2000c10190c */
[----:B------:R-:W-:Y:S01]  /*3d40*/  ISETP.GE.AND P3, PT, R36, R0, PT ;  /* 0x000000002400720c */ /* 0x000fe20003f66270 */
[----:B0-----:R-:W-:-:S02]  /*3d50*/  VIADD R43, R8, 0x1a0 ;  /* 0x000001a0082b7836 */ /* 0x001fc40000000000 */
[----:B------:R1:W-:Y:S01]  /*3d60*/  @!P4 STG.E desc[UR12][R2.64+0x180], R41 ;  /* 0x000180290200c986 */ /* 0x0003e2000c10190c */
[-C--:B------:R-:W-:Y:S01]  /*3d70*/  ISETP.GE.AND P4, PT, R37, R0.reuse, PT ;  /* 0x000000002500720c */ /* 0x080fe20003f86270 */
[----:B------:R-:W-:Y:S02]  /*3d80*/  VIADD R37, R8, 0x180 ;  /* 0x0000018008257836 */ /* 0x000fe40000000000 */
[----:B------:R1:W-:Y:S01]  /*3d90*/  @!P5 STG.E desc[UR12][R2.64+0x200], R39 ;  /* 0x000200270200d986 */ /* 0x0003e2000c10190c */
[----:B------:R-:W-:-:S03]  /*3da0*/  ISETP.GE.AND P5, PT, R6, R0, PT ;  /* 0x000000000600720c */ /* 0x000fc60003fa6270 */
[----:B------:R1:W-:Y:S01]  /*3db0*/  @!P6 STG.E desc[UR12][R2.64+0x280], R29 ;  /* 0x0002801d0200e986 */ /* 0x0003e2000c10190c */
[-C--:B------:R-:W-:Y:S01]  /*3dc0*/  ISETP.GE.AND P6, PT, R37, R0.reuse, PT ;  /* 0x000000002500720c */ /* 0x080fe20003fc6270 */
[C---:B------:R-:W-:Y:S02]  /*3dd0*/  VIADD R37, R8.reuse, 0x1e0 ;  /* 0x000001e008257836 */ /* 0x040fe40000000000 */
[----:B------:R1:W-:Y:S01]  /*3de0*/  @!P1 STG.E desc[UR12][R2.64+0x380], R27 ;  /* 0x0003801b02009986 */ /* 0x0003e2000c10190c */
[-C--:B------:R-:W-:Y:S01]  /*3df0*/  ISETP.GE.AND P1, PT, R35, R0.reuse, PT ;  /* 0x000000002300720c */ /* 0x080fe20003f26270 */
[----:B------:R-:W-:Y:S02]  /*3e00*/  VIADD R35, R8, 0x200 ;  /* 0x0000020008237836 */ /* 0x000fe40000000000 */
[----:B------:R1:W-:Y:S01]  /*3e10*/  @!P0 STG.E desc[UR12][R2.64+0x300], R31 ;  /* 0x0003001f02008986 */ /* 0x0003e2000c10190c */
[----:B------:R-:W-:-:S03]  /*3e20*/  ISETP.GE.AND P0, PT, R43, R0, PT ;  /* 0x000000002b00720c */ /* 0x000fc60003f06270 */
        /* <DEDUP_REMOVED lines=17> */
.L_x_229:
[----:B------:R-:W-:Y:S01]  /*3f40*/  BSSY B1, `(.L_x_256) ;  /* 0x0000006000017945 */ /* 0x000fe20003800000 */
[----:B------:R-:W-:Y:S01]  /*3f50*/  PLOP3.LUT P0, PT, P0, PT, PT, 0x8, 0x80 ;  /* 0x000000000080781c */ /* 0x000fe2000070e170 */
[----:B------:R-:W-:-:S12]  /*3f60*/  IMAD.MOV.U32 R10, RZ, RZ, -0x1 ;  /* 0xffffffffff0a7424 */ /* 0x000fd800078e00ff */
[----:B------:R-:W-:Y:S05]  /*3f70*/  WARPSYNC.COLLECTIVE R10, `(.L_x_257) ;  /* 0x000000000a087348 */ /* 0x000fea0003c00000 */
[----:B------:R-:W-:Y:S01]  /*3f80*/  VOTE.ANY P0, P0 ;  /* 0x0000000000ff7806 */ /* 0x000fe20000000100 */
[----:B------:R-:W-:-:S12]  /*3f90*/  ENDCOLLECTIVE ;  /* 0x000000000000791b */ /* 0x000fd80003800000 */
.L_x_257:
[----:B------:R-:W-:Y:S05]  /*3fa0*/  BSYNC B1 ;  /* 0x0000000000017941 */ /* 0x000fea0003800000 */
.L_x_256:
[----:B------:R-:W-:Y:S05]  /*3fb0*/  BRA `(.L_x_258) ;  /* 0xffffffd000147947 */ /* 0x000fea000383ffff */
.L_x_231:
[----:B------:R-:W-:Y:S01]  /*3fc0*/  BSSY B1, `(.L_x_259) ;  /* 0x0000006000017945 */ /* 0x000fe20003800000 */
[----:B------:R-:W-:Y:S01]  /*3fd0*/  PLOP3.LUT P0, PT, P0, PT, PT, 0x8, 0x80 ;  /* 0x000000000080781c */ /* 0x000fe2000070e170 */
[----:B------:R-:W-:-:S12]  /*3fe0*/  IMAD.MOV.U32 R10, RZ, RZ, -0x1 ;  /* 0xffffffffff0a7424 */ /* 0x000fd800078e00ff */
[----:B------:R-:W-:Y:S05]  /*3ff0*/  WARPSYNC.COLLECTIVE R10, `(.L_x_260) ;  /* 0x000000000a087348 */ /* 0x000fea0003c00000 */
[----:B------:R-:W-:Y:S01]  /*4000*/  VOTE.ANY P0, P0 ;  /* 0x0000000000ff7806 */ /* 0x000fe20000000100 */
[----:B------:R-:W-:-:S12]  /*4010*/  ENDCOLLECTIVE ;  /* 0x000000000000791b */ /* 0x000fd80003800000 */
.L_x_260:
[----:B------:R-:W-:Y:S05]  /*4020*/  BSYNC B1 ;  /* 0x0000000000017941 */ /* 0x000fea0003800000 */
.L_x_259:
[----:B------:R-:W-:Y:S05]  /*4030*/  BRA `(.L_x_261) ;  /* 0xffffffd000187947 */ /* 0x000fea000383ffff */
.L_x_233:
[----:B------:R-:W0:Y:S01]  /*4040*/  S2R R8, SR_GEMASK ;  /* 0x0000000000087919 */ /* 0x000e220000003c00 */
[----:B------:R-:W-:Y:S01]  /*4050*/  BSSY B1, `(.L_x_262) ;  /* 0x0000006000017945 */ /* 0x000fe20003800000 */
[----:B------:R-:W-:Y:S01]  /*4060*/  PLOP3.LUT P2, PT, P0, PT, PT, 0x8, 0x80 ;  /* 0x000000000080781c */ /* 0x000fe2000074e170 */
[----:B------:R-:W-:-:S12]  /*4070*/  IMAD.MOV.U32 R10, RZ, RZ, -0x1 ;  /* 0xffffffffff0a7424 */ /* 0x000fd800078e00ff */
[----:B0-----:R-:W-:Y:S05]  /*4080*/  WARPSYNC.COLLECTIVE R10, `(.L_x_263) ;  /* 0x000000000a087348 */ /* 0x001fea0003c00000 */
[----:B------:R-:W-:Y:S01]  /*4090*/  VOTE.ANY R10, PT, P2 ;  /* 0x00000000000a7806 */ /* 0x000fe200010e0100 */
[----:B0-----:R-:W-:Y:S06]  /*40a0*/  ENDCOLLECTIVE ;  /* 0x000000000000791b */ /* 0x001fec0003800000 */
.L_x_263:
[----:B------:R-:W-:Y:S05]  /*40b0*/  BSYNC B1 ;  /* 0x0000000000017941 */ /* 0x000fea0003800000 */
.L_x_262:
[----:B------:R-:W-:Y:S01]  /*40c0*/  LOP3.LUT R10, R10, 0x80000000, R8, 0xec, !PT ;  /* 0x800000000a0a7812 */ /* 0x000fe200078eec08 */
[----:B------:R-:W-:Y:S01]  /*40d0*/  IMAD.MOV.U32 R14, RZ, RZ, 0x1 ;  /* 0x00000001ff0e7424 */ /* 0x000fe200078e00ff */
[----:B------:R-:W-:Y:S01]  /*40e0*/  ISETP.NE.AND P0, PT, R12, 0x65, PT ;  /* 0x000000650c00780c */ /* 0x000fe20003f05270 */
[C---:B------:R-:W-:Y:S02]  /*40f0*/  VIADD R38, R37.reuse, 0x2 ;  /* 0x0000000225267836 */ /* 0x040fe40000000000 */
[C---:B------:R-:W-:Y:S02]  /*4100*/  VIADD R11, R10.reuse, 0xffffffff ;  /* 0xffffffff0a0b7836 */ /* 0x040fe40000000000 */
[C---:B------:R-:W-:Y:S02]  /*4110*/  VIADD R19, R37.reuse, 0x4 ;  /* 0x0000000425137836 */ /* 0x040fe40000000000 */
[----:B------:R-:W-:Y:S01]  /*4120*/  VIADD R39, R37, 0x10 ;  /* 0x0000001025277836 */ /* 0x000fe20000000000 */
[----:B------:R-:W-:Y:S01]  /*4130*/  LOP3.LUT R11, R10, R11, RZ, 0xc, !PT ;  /* 0x0000000b0a0b7212 */ /* 0x000fe200078e0cff */
[----:B------:R-:W-:-:S03]  /*4140*/  IMAD.MOV.U32 R10, RZ, RZ, -0x1 ;  /* 0xffffffffff0a7424 */ /* 0x000fc600078e00ff */
[----:B------:R0:W1:Y:S04]  /*4150*/  POPC R15, R11 ;  /* 0x0000000b000f7309 */ /* 0x0000680000000000 */
[----:B01----:R-:W-:Y:S05]  /*4160*/  WARPSYNC.COLLECTIVE R10, `(.L_x_264) ;  /* 0x000000000a087348 */ /* 0x003fea0003c00000 */
[----:B-1----:R1:W2:Y:S02]  /*4170*/  SHFL.DOWN P2, R16, R13, R14, R15 ;  /* 0x0800000e0d107389 */ /* 0x0022a4000004000f */
[----:B012---:R-:W-:Y:S05]  /*4180*/  ENDCOLLECTIVE ;  /* 0x000000000000791b */ /* 0x007fea0003800000 */
.L_x_264:
[----:B------:R-:W-:Y:S01]  /*4190*/  IMAD.MOV.U32 R14, RZ, RZ, 0x2 ;  /* 0x00000002ff0e7424 */ /* 0x000fe200078e00ff */
[----:B------:R-:W-:-:S04]  /*41a0*/  ISETP.GE.AND P2, PT, R37, R15, PT ;  /* 0x0000000f2500720c */ /* 0x000fc80003f46270 */
[----:B------:R-:W-:-:S05]  /*41b0*/  SEL R16, R16, RZ, !P2 ;  /* 0x000000ff10107207 */ /* 0x000fca0005000000 */
[----:B------:R-:W-:-:S04]  /*41c0*/  IMAD.IADD R36, R16, 0x1, R13 ;  /* 0x0000000110247824 */ /* 0x000fc800078e020d */
[----:B------:R-:W-:-:S07]  /*41d0*/  IMAD.MOV.U32 R13, RZ, RZ, R36 ;  /* 0x000000ffff0d7224 */ /* 0x000fce00078e0024 */
[----:B------:R-:W-:Y:S05]  /*41e0*/  WARPSYNC.COLLECTIVE R10, `(.L_x_265) ;  /* 0x000000000a087348 */ /* 0x000fea0003c00000 */
[----:B------:R0:W1:Y:S02]  /*41f0*/  SHFL.DOWN P2, R16, R13, R14, R15 ;  /* 0x0800000e0d107389 */ /* 0x000064000004000f */
[----:B01----:R-:W-:Y:S05]  /*4200*/  ENDCOLLECTIVE ;  /* 0x000000000000791b */ /* 0x003fea0003800000 */
.L_x_265:
[----:B------:R-:W-:Y:S01]  /*4210*/  IMAD.MOV.U32 R14, RZ, RZ, 0x4 ;  /* 0x00000004ff0e7424 */ /* 0x000fe200078e00ff */
[----:B------:R-:W-:-:S04]  /*4220*/  ISETP.GT.AND P2, PT, R38, R15, PT ;  /* 0x0000000f2600720c */ /* 0x000fc80003f44270 */
[----:B------:R-:W-:-:S05]  /*4230*/  SEL R11, R16, RZ, !P2 ;  /* 0x000000ff100b7207 */ /* 0x000fca0005000000 */
[----:B------:R-:W-:Y:S02]  /*4240*/  IMAD.IADD R40, R36, 0x1, R11 ;  /* 0x0000000124287824 */ /* 0x000fe400078e020b */
[----:B------:R-:W-:Y:S02]  /*4250*/  VIADD R36, R37, 0x8 ;  /* 0x0000000825247836 */ /* 0x000fe40000000000 */
[----:B------:R-:W-:-:S07]  /*4260*/  IMAD.MOV.U32 R13, RZ, RZ, R40 ;  /* 0x000000ffff0d7224 */ /* 0x000fce00078e0028 */
[----:B------:R-:W-:Y:S05]  /*4270*/  WARPSYNC.COLLECTIVE R10, `(.L_x_266) ;  /* 0x000000000a087348 */ /* 0x000fea0003c00000 */
[----:B------:R0:W1:Y:S02]  /*4280*/  SHFL.DOWN P2, R16, R13, R14, R15 ;  /* 0x0800000e0d107389 */ /* 0x000064000004000f */
[----:B01----:R-:W-:Y:S05]  /*4290*/  ENDCOLLECTIVE ;  /* 0x000000000000791b */ /* 0x003fea0003800000 */
.L_x_266:
[----:B------:R-:W-:Y:S01]  /*42a0*/  IMAD.MOV.U32 R14, RZ, RZ, 0x8 ;  /* 0x00000008ff0e7424 */ /* 0x000fe200078e00ff */
[----:B------:R-:W-:-:S04]  /*42b0*/  ISETP.GT.AND P2, PT, R19, R15, PT ;  /* 0x0000000f1300720c */ /* 0x000fc80003f44270 */
[----:B------:R-:W-:-:S05]  /*42c0*/  SEL R11, R16, RZ, !P2 ;  /* 0x000000ff100b7207 */ /* 0x000fca0005000000 */
[----:B------:R-:W-:-:S04]  /*42d0*/  IMAD.IADD R42, R40, 0x1, R11 ;  /* 0x00000001282a7824 */ /* 0x000fc800078e020b */
[----:B------:R-:W-:-:S07]  /*42e0*/  IMAD.MOV.U32 R13, RZ, RZ, R42 ;  /* 0x000000ffff0d7224 */ /* 0x000fce00078e002a */
[----:B------:R-:W-:Y:S05]  /*42f0*/  WARPSYNC.COLLECTIVE R10, `(.L_x_267) ;  /* 0x000000000a087348 */ /* 0x000fea0003c00000 */
[----:B------:R0:W1:Y:S02]  /*4300*/  SHFL.DOWN P2, R16, R13, R14, R15 ;  /* 0x0800000e0d107389 */ /* 0x000064000004000f */
[----:B01----:R-:W-:Y:S05]  /*4310*/  ENDCOLLECTIVE ;  /* 0x000000000000791b */ /* 0x003fea0003800000 */
.L_x_267:
        /* <DEDUP_REMOVED lines=8> */
.L_x_268:
[----:B------:R-:W-:Y:S05]  /*43a0*/  WARPSYNC.COLLECTIVE R10, `(.L_x_269) ;  /* 0x000000000a087348 */ /* 0x000fea0003c00000 */
[----:B------:R-:W-:Y:S01]  /*43b0*/  VOTE.ALL P0, P0 ;  /* 0x0000000000ff7806 */ /* 0x000fe20000000000 */
[----:B------:R-:W-:-:S12]  /*43c0*/  ENDCOLLECTIVE ;  /* 0x000000000000791b */ /* 0x000fd80003800000 */
.L_x_269:
[----:B------:R-:W0:Y:S01]  /*43d0*/  LDC.64 R12, c[0x0][0x390] ;  /* 0x0000e400ff0c7b82 */ /* 0x000e220000000a00 */
[----:B------:R-:W-:-:S04]  /*43e0*/  ISETP.GT.AND P2, PT, R39, R15, PT ;  /* 0x0000000f2700720c */ /* 0x000fc80003f44270 */
[----:B------:R-:W-:-:S05]  /*43f0*/  SEL R16, R16, RZ, !P2 ;  /* 0x000000ff10107207 */ /* 0x000fca0005000000 */
[----:B------:R-:W-:Y:S01]  /*4400*/  IMAD.IADD R40, R41, 0x1, R16 ;  /* 0x0000000129287824 */ /* 0x000fe200078e0210 */
[----:B0-----:R-:W-:-:S05]  /*4410*/  IADD3 R42, P2, PT, R12, 0x100, RZ ;  /* 0x000001000c2a7810 */ /* 0x001fca0007f5e0ff */
[----:B------:R-:W-:Y:S01]  /*4420*/  IMAD.X R43, RZ, RZ, R13, P2 ;  /* 0x000000ffff2b7224 */ /* 0x000fe200010e060d */
[----:B------:R-:W-:Y:S07]  /*4430*/  BRA `(.L_x_270) ;  /* 0xffffffcc00b47947 */ /* 0x000fee000383ffff */
.L_x_235:
[----:B------:R-:W-:Y:S01]  /*4440*/  BSSY B1, `(.L_x_271) ;  /* 0x0000006000017945 */ /* 0x000fe20003800000 */
[----:B------:R-:W-:Y:S01]  /*4450*/  PLOP3.LUT P0, PT, P0, PT, PT, 0x8, 0x80 ;  /* 0x000000000080781c */ /* 0x000fe2000070e170 */
[----:B------:R-:W-:-:S12]  /*4460*/  IMAD.MOV.U32 R10, RZ, RZ, -0x1 ;  /* 0xffffffffff0a7424 */ /* 0x000fd800078e00ff */
[----:B------:R-:W-:Y:S05]  /*4470*/  WARPSYNC.COLLECTIVE R10, `(.L_x_272) ;  /* 0x000000000a087348 */ /* 0x000fea0003c00000 */
[----:B------:R-:W-:Y:S01]  /*4480*/  VOTE.ANY P0, P0 ;  /* 0x0000000000ff7806 */ /* 0x000fe20000000100 */
[----:B------:R-:W-:-:S12]  /*4490*/  ENDCOLLECTIVE ;  /* 0x000000000000791b */ /* 0x000fd80003800000 */
.L_x_272:
[----:B------:R-:W-:Y:S05]  /*44a0*/  BSYNC B1 ;  /* 0x0000000000017941 */ /* 0x000fea0003800000 */
.L_x_271:
[----:B------:R-:W-:Y:S05]  /*44b0*/  BRA `(.L_x_273) ;  /* 0xffffffcc00bc7947 */ /* 0x000fea000383ffff */
.L_x_237:
[----:B------:R-:W-:Y:S01]  /*44c0*/  BSSY B1, `(.L_x_274) ;  /* 0x0000006000017945 */ /* 0x000fe20003800000 */
[----:B------:R-:W-:Y:S01]  /*44d0*/  PLOP3.LUT P0, PT, P0, PT, PT, 0x8, 0x80 ;  /* 0x000000000080781c */ /* 0x000fe2000070e170 */
[----:B------:R-:W-:-:S12]  /*44e0*/  IMAD.MOV.U32 R10, RZ, RZ, -0x1 ;  /* 0xffffffffff0a7424 */ /* 0x000fd800078e00ff */
[----:B------:R-:W-:Y:S05]  /*44f0*/  WARPSYNC.COLLECTIVE R10, `(.L_x_275) ;  /* 0x000000000a087348 */ /* 0x000fea0003c00000 */
[----:B------:R-:W-:Y:S01]  /*4500*/  VOTE.ANY P0, P0 ;  /* 0x0000000000ff7806 */ /* 0x000fe20000000100 */
[----:B------:R-:W-:-:S12]  /*4510*/  ENDCOLLECTIVE ;  /* 0x000000000000791b */ /* 0x000fd80003800000 */
.L_x_275:
[----:B------:R-:W-:Y:S05]  /*4520*/  BSYNC B1 ;  /* 0x0000000000017941 */ /* 0x000fea0003800000 */
.L_x_274:
[----:B------:R-:W-:Y:S05]  /*4530*/  BRA `(.L_x_276) ;  /* 0xffffffcc00c07947 */ /* 0x000fea000383ffff */
.L_x_239:
[----:B------:R-:W-:Y:S01]  /*4540*/  BSSY B1, `(.L_x_277) ;  /* 0x0000006000017945 */ /* 0x000fe20003800000 */
[----:B------:R-:W-:Y:S01]  /*4550*/  PLOP3.LUT P2, PT, P0, PT, PT, 0x8, 0x80 ;  /* 0x000000000080781c */ /* 0x000fe2000074e170 */
[----:B------:R-:W-:-:S12]  /*4560*/  IMAD.MOV.U32 R10, RZ, RZ, -0x1 ;  /* 0xffffffffff0a7424 */ /* 0x000fd800078e00ff */
[----:B------:R-:W-:Y:S05]  /*4570*/  WARPSYNC.COLLECTIVE R10, `(.L_x_278) ;  /* 0x000000000a087348 */ /* 0x000fea0003c00000 */
[----:B------:R-:W-:Y:S01]  /*4580*/  VOTE.ANY R10, PT, P2 ;  /* 0x00000000000a7806 */ /* 0x000fe200010e0100 */
[----:B------:R-:W-:Y:S06]  /*4590*/  ENDCOLLECTIVE ;  /* 0x000000000000791b */ /* 0x000fec0003800000 */
.L_x_278:
[----:B------:R-:W-:Y:S05]  /*45a0*/  BSYNC B1 ;  /* 0x0000000000017941 */ /* 0x000fea0003800000 */
.L_x_277:
[----:B------:R-:W-:Y:S01]  /*45b0*/  LOP3.LUT R10, R10, 0x80000000, R8, 0xec, !PT ;  /* 0x800000000a0a7812 */ /* 0x000fe200078eec08 */
[----:B------:R-:W-:Y:S02]  /*45c0*/  IMAD.MOV.U32 R14, RZ, RZ, 0x1 ;  /* 0x00000001ff0e7424 */ /* 0x000fe400078e00ff */
[----:B------:R-:W-:Y:S02]  /*45d0*/  VIADD R18, R18, 0xffffffe0 ;  /* 0xffffffe012127836 */ /* 0x000fe40000000000 */
[----:B------:R-:W-:-:S05]  /*45e0*/  VIADD R15, R10, 0xffffffff ;  /* 0xffffffff0a0f7836 */ /* 0x000fca0000000000 */
[----:B------:R-:W-:Y:S01]  /*45f0*/  LOP3.LUT R15, R10, R15, RZ, 0xc, !PT ;  /* 0x0000000f0a0f7212 */ /* 0x000fe200078e0cff */
[----:B------:R-:W-:-:S05]  /*4600*/  IMAD.MOV.U32 R10, RZ, RZ, -0x1 ;  /* 0xffffffffff0a7424 */ /* 0x000fca00078e00ff */
[----:B------:R-:W0:Y:S02]  /*4610*/  POPC R15, R15 ;  /* 0x0000000f000f7309 */ /* 0x000e240000000000 */
[----:B0-----:R-:W-:Y:S05]  /*4620*/  WARPSYNC.COLLECTIVE R10, `(.L_x_279) ;  /* 0x000000000a087348 */ /* 0x001fea0003c00000 */
[----:B0-----:R0:W1:Y:S02]  /*4630*/  SHFL.DOWN P2, R16, R13, R14, R15 ;  /* 0x0800000e0d107389 */ /* 0x001064000004000f */
[----:B01----:R-:W-:Y:S05]  /*4640*/  ENDCOLLECTIVE ;  /* 0x000000000000791b */ /* 0x003fea0003800000 */
.L_x_279:
[----:B------:R-:W-:Y:S01]  /*4650*/  ISETP.GE.AND P0, PT, R37, R15, PT ;  /* 0x0000000f2500720c */ /* 0x000fe20003f06270 */
[----:B------:R-:W-:-:S03]  /*4660*/  IMAD.MOV.U32 R14, RZ, RZ, 0x2 ;  /* 0x00000002ff0e7424 */ /* 0x000fc600078e00ff */
[----:B------:R-:W-:Y:S02]  /*4670*/  SEL R16, R16, RZ, !P0 ;  /* 0x000000ff10107207 */ /* 0x000fe40004000000 */
[----:B------:R-:W-:-:S03]  /*4680*/  ISETP.GT.AND P0, PT, R38, R15, PT ;  /* 0x0000000f2600720c */ /* 0x000fc60003f04270 */
[----:B------:R-:W-:-:S04]  /*4690*/  IMAD.IADD R41, R16, 0x1, R13 ;  /* 0x0000000110297824 */ /* 0x000fc800078e020d */
[----:B------:R-:W-:-:S07]  /*46a0*/  IMAD.MOV.U32 R13, RZ, RZ, R41 ;  /* 0x000000ffff0d7224 */ /* 0x000fce00078e0029 */
[----:B------:R-:W-:Y:S05]  /*46b0*/  WARPSYNC.COLLECTIVE R10, `(.L_x_280) ;  /* 0x000000000a087348 */ /* 0x000fea0003c00000 */
[----:B------:R0:W1:Y:S02]  /*46c0*/  SHFL.DOWN P2, R16, R13, R14, R15 ;  /* 0x0800000e0d107389 */ /* 0x000064000004000f */
[----:B01----:R-:W-:Y:S05]  /*46d0*/  ENDCOLLECTIVE ;  /* 0x000000000000791b */ /* 0x003fea0003800000 */
.L_x_280:
[----:B------:R-:W-:Y:S01]  /*46e0*/  IMAD.MOV.U32 R14, RZ, RZ, 0x4 ;  /* 0x00000004ff0e7424 */ /* 0x000fe200078e00ff */
[----:B------:R-:W-:Y:S02]  /*46f0*/  SEL R16, R16, RZ, !P0 ;  /* 0x000000ff10107207 */ /* 0x000fe40004000000 */
[----:B------:R-:W-:-:S03]  /*4700*/  ISETP.GT.AND P0, PT, R19, R15, PT ;  /* 0x0000000f1300720c */ /* 0x000fc60003f04270 */
[----:B------:R-:W-:-:S04]  /*4710*/  IMAD.IADD R41, R41, 0x1, R16 ;  /* 0x0000000129297824 */ /* 0x000fc800078e0210 */
[----:B------:R-:W-:-:S07]  /*4720*/  IMAD.MOV.U32 R13, RZ, RZ, R41 ;  /* 0x000000ffff0d7224 */ /* 0x000fce00078e0029 */
[----:B------:R-:W-:Y:S05]  /*4730*/  WARPSYNC.COLLECTIVE R10, `(.L_x_281) ;  /* 0x000000000a087348 */ /* 0x000fea0003c00000 */
[----:B------:R0:W1:Y:S02]  /*4740*/  SHFL.DOWN P2, R16, R13, R14, R15 ;  /* 0x0800000e0d107389 */ /* 0x000064000004000f */
[----:B01----:R-:W-:Y:S05]  /*4750*/  ENDCOLLECTIVE ;  /* 0x000000000000791b */ /* 0x003fea0003800000 */
.L_x_281:
[----:B------:R-:W-:Y:S01]  /*4760*/  IMAD.MOV.U32 R14, RZ, RZ, 0x8 ;  /* 0x00000008ff0e7424 */ /* 0x000fe200078e00ff */
[----:B------:R-:W-:Y:S02]  /*4770*/  SEL R16, R16, RZ, !P0 ;  /* 0x000000ff10107207 */ /* 0x000fe40004000000 */
[----:B------:R-:W-:-:S03]  /*4780*/  ISETP.GT.AND P0, PT, R36, R15, PT ;  /* 0x0000000f2400720c */ /* 0x000fc60003f04270 */
[----:B------:R-:W-:-:S10]  /*4790*/  IMAD.IADD R13, R41, 0x1, R16 ;  /* 0x00000001290d7824 */ /* 0x000fd400078e0210 */
[----:B------:R-:W-:Y:S05]  /*47a0*/  WARPSYNC.COLLECTIVE R10, `(.L_x_282) ;  /* 0x000000000a087348 */ /* 0x000fea0003c00000 */
[----:B------:R0:W1:Y:S02]  /*47b0*/  SHFL.DOWN P2, R16, R13, R14, R15 ;  /* 0x0800000e0d107389 */ /* 0x000064000004000f */
[----:B01----:R-:W-:Y:S05]  /*47c0*/  ENDCOLLECTIVE ;  /* 0x000000000000791b */ /* 0x003fea0003800000 */
.L_x_282:
        /* <DEDUP_REMOVED lines=8> */
.L_x_283:
[----:B------:R-:W-:Y:S02]  /*4850*/  SEL R16, R16, RZ, !P0 ;  /* 0x000000ff10107207 */ /* 0x000fe40004000000 */
[----:B------:R-:W-:Y:S02]  /*4860*/  ISETP.NE.AND P0, PT, R12, 0x65, PT ;  /* 0x000000650c00780c */ /* 0x000fe40003f05270 */
[----:B------:R-:W-:-:S11]  /*4870*/  IADD3 R40, PT, PT, R41, R16, R40 ;  /* 0x0000001029287210 */ /* 0x000fd60007ffe028 */
[----:B------:R-:W-:Y:S05]  /*4880*/  WARPSYNC.COLLECTIVE R10, `(.L_x_284) ;  /* 0x000000000a087348 */ /* 0x000fea0003c00000 */
[----:B------:R-:W-:Y:S01]  /*4890*/  VOTE.ALL P0, P0 ;  /* 0x0000000000ff7806 */ /* 0x000fe20000000000 */
[----:B------:R-:W-:-:S12]  /*48a0*/  ENDCOLLECTIVE ;  /* 0x000000000000791b */ /* 0x000fd80003800000 */
.L_x_284:
[----:B------:R-:W-:Y:S05]  /*48b0*/  BRA `(.L_x_285) ;  /* 0xffffffcc00607947 */ /* 0x000fea000383ffff */
.L_x_244:
[----:B------:R-:W-:Y:S01]  /*48c0*/  BSSY B0, `(.L_x_286) ;  /* 0x0000006000007945 */ /* 0x000fe20003800000 */
[----:B------:R-:W-:Y:S01]  /*48d0*/  PLOP3.LUT P0, PT, P0, PT, PT, 0x8, 0x80 ;  /* 0x000000000080781c */ /* 0x000fe2000070e170 */
[----:B------:R-:W-:-:S12]  /*48e0*/  IMAD.MOV.U32 R10, RZ, RZ, -0x1 ;  /* 0xffffffffff0a7424 */ /* 0x000fd800078e00ff */
[----:B------:R-:W-:Y:S05]  /*48f0*/  WARPSYNC.COLLECTIVE R10, `(.L_x_287) ;  /* 0x000000000a087348 */ /* 0x000fea0003c00000 */
[----:B------:R-:W-:Y:S01]  /*4900*/  VOTE.ANY P0, P0 ;  /* 0x0000000000ff7806 */ /* 0x000fe20000000100 */
[----:B------:R-:W-:-:S12]  /*4910*/  ENDCOLLECTIVE ;  /* 0x000000000000791b */ /* 0x000fd80003800000 */
.L_x_287:
[----:B------:R-:W-:Y:S05]  /*4920*/  BSYNC B0 ;  /* 0x0000000000007941 */ /* 0x000fea0003800000 */
.L_x_286:
[----:B------:R-:W-:Y:S05]  /*4930*/  BRA `(.L_x_288) ;  /* 0xffffffe4006c7947 */ /* 0x000fea000383ffff */
.L_x_246:
[----:B------:R-:W-:Y:S01]  /*4940*/  BSSY B0, `(.L_x_289) ;  /* 0x0000006000007945 */ /* 0x000fe20003800000 */
[----:B------:R-:W-:Y:S01]  /*4950*/  PLOP3.LUT P0, PT, P0, PT, PT, 0x8, 0x80 ;  /* 0x000000000080781c */ /* 0x000fe2000070e170 */
[----:B------:R-:W-:-:S12]  /*4960*/  IMAD.MOV.U32 R10, RZ, RZ, -0x1 ;  /* 0xffffffffff0a7424 */ /* 0x000fd800078e00ff */
[----:B------:R-:W-:Y:S05]  /*4970*/  WARPSYNC.COLLECTIVE R10, `(.L_x_290) ;  /* 0x000000000a087348 */ /* 0x000fea0003c00000 */
[----:B------:R-:W-:Y:S01]  /*4980*/  VOTE.ANY P0, P0 ;  /* 0x0000000000ff7806 */ /* 0x000fe20000000100 */
[----:B------:R-:W-:-:S12]  /*4990*/  ENDCOLLECTIVE ;  /* 0x000000000000791b */ /* 0x000fd80003800000 */
.L_x_290:
[----:B------:R-:W-:Y:S05]  /*49a0*/  BSYNC B0 ;  /* 0x0000000000007941 */ /* 0x000fea0003800000 */
.L_x_289:
[----:B------:R-:W-:Y:S05]  /*49b0*/  BRA `(.L_x_291) ;  /* 0xffffffe400707947 */ /* 0x000fea000383ffff */
.L_x_248:
[----:B------:R-:W0:Y:S01]  /*49c0*/  S2R R19, SR_GEMASK ;  /* 0x0000000000137919 */ /* 0x000e220000003c00 */
[----:B------:R-:W-:Y:S01]  /*49d0*/  BSSY B0, `(.L_x_292) ;  /* 0x0000007000007945 */ /* 0x000fe20003800000 */
[----:B------:R-:W-:Y:S01]  /*49e0*/  ISETP.NE.AND P0, PT, R8, 0x65, PT ;  /* 0x000000650800780c */ /* 0x000fe20003f05270 */
[----:B------:R-:W-:Y:S01]  /*49f0*/  IMAD.MOV.U32 R10, RZ, RZ, -0x1 ;  /* 0xffffffffff0a7424 */ /* 0x000fe200078e00ff */
[----:B------:R-:W-:-:S13]  /*4a00*/  PLOP3.LUT P2, PT, P2, PT, PT, 0x8, 0x80 ;  /* 0x000000000080781c */ /* 0x000fda000174e170 */
[----:B0-----:R-:W-:Y:S05]  /*4a10*/  WARPSYNC.COLLECTIVE R10, `(.L_x_293) ;  /* 0x000000000a087348 */ /* 0x001fea0003c00000 */
[----:B------:R-:W-:Y:S01]  /*4a20*/  VOTE.ANY R10, PT, P2 ;  /* 0x00000000000a7806 */ /* 0x000fe200010e0100 */
[----:B0-----:R-:W-:Y:S06]  /*4a30*/  ENDCOLLECTIVE ;  /* 0x000000000000791b */ /* 0x001fec0003800000 */
.L_x_293:
[----:B------:R-:W-:Y:S05]  /*4a40*/  BSYNC B0 ;  /* 0x0000000000007941 */ /* 0x000fea0003800000 */
.L_x_292:
[----:B------:R-:W-:Y:S01]  /*4a50*/  LOP3.LUT R10, R10, 0x80000000, R19, 0xec, !PT ;  /* 0x800000000a0a7812 */ /* 0x000fe200078eec13 */
[----:B------:R-:W-:-:S04]  /*4a60*/  IMAD.MOV.U32 R14, RZ, RZ, 0x1 ;  /* 0x00000001ff0e7424 */ /* 0x000fc800078e00ff */
[----:B------:R-:W-:-:S05]  /*4a70*/  VIADD R13, R10, 0xffffffff ;  /* 0xffffffff0a0d7836 */ /* 0x000fca0000000000 */
[----:B------:R-:W-:Y:S01]  /*4a80*/  LOP3.LUT R8, R10, R13, RZ, 0xc, !PT ;  /* 0x0000000d0a087212 */ /* 0x000fe200078e0cff */
[----:B------:R-:W-:Y:S02]  /*4a90*/  IMAD.MOV.U32 R13, RZ, RZ, R9 ;  /* 0x000000ffff0d7224 */ /* 0x000fe400078e0009 */
[----:B------:R-:W-:Y:S01]  /*4aa0*/  IMAD.MOV.U32 R10, RZ, RZ, -0x1 ;  /* 0xffffffffff0a7424 */ /* 0x000fe200078e00ff */
[----:B------:R0:W1:Y:S02]  /*4ab0*/  POPC R15, R8 ;  /* 0x00000008000f7309 */ /* 0x0000640000000000 */
[----:B0-----:R-:W-:-:S07]  /*4ac0*/  VIADD R8, R39, 0x4 ;  /* 0x0000000427087836 */ /* 0x001fce0000000000 */
[----:B-1----:R-:W-:Y:S05]  /*4ad0*/  WARPSYNC.COLLECTIVE R10, `(.L_x_294) ;  /* 0x000000000a087348 */ /* 0x002fea0003c00000 */
[----:B-1----:R0:W1:Y:S02]  /*4ae0*/  SHFL.DOWN P2, R16, R13, R14, R15 ;  /* 0x0800000e0d107389 */ /* 0x002064000004000f */
[----:B01----:R-:W-:Y:S05]  /*4af0*/  ENDCOLLECTIVE ;  /* 0x000000000000791b */ /* 0x003fea0003800000 */
.L_x_294:
[----:B------:R-:W-:Y:S01]  /*4b00*/  IMAD.MOV.U32 R14, RZ, RZ, 0x2 ;  /* 0x00000002ff0e7424 */ /* 0x000fe200078e00ff */
[----:B------:R-:W-:-:S04]  /*4b10*/  ISETP.GE.AND P2, PT, R39, R15, PT ;  /* 0x0000000f2700720c */ /* 0x000fc80003f46270 */
[----:B------:R-:W-:Y:S01]  /*4b20*/  SEL R12, R16, RZ, !P2 ;  /* 0x000000ff100c7207 */ /* 0x000fe20005000000 */
[----:B------:R-:W-:-:S04]  /*4b30*/  VIADD R16, R39, 0x2 ;  /* 0x0000000227107836 */ /* 0x000fc80000000000 */
[----:B------:R-:W-:Y:S01]  /*4b40*/  IMAD.IADD R12, R12, 0x1, R9 ;  /* 0x000000010c0c7824 */ /* 0x000fe200078e0209 */
[----:B------:R-:W-:-:S03]  /*4b50*/  ISETP.GT.AND P3, PT, R16, R15, PT ;  /* 0x0000000f1000720c */ /* 0x000fc60003f64270 */
[----:B------:R-:W-:-:S10]  /*4b60*/  IMAD.MOV.U32 R13, RZ, RZ, R12 ;  /* 0x000000ffff0d7224 */ /* 0x000fd400078e000c */
[----:B------:R-:W-:Y:S05]  /*4b70*/  WARPSYNC.COLLECTIVE R10, `(.L_x_295) ;  /* 0x000000000a087348 */ /* 0x000fea0003c00000 */
[----:B------:R0:W1:Y:S02]  /*4b80*/  SHFL.DOWN P2, R16, R13, R14, R15 ;  /* 0x0800000e0d107389 */ /* 0x000064000004000f */
[----:B01----:R-:W-:Y:S05]  /*4b90*/  ENDCOLLECTIVE ;  /* 0x000000000000791b */ /* 0x003fea0003800000 */
.L_x_295:
[----:B------:R-:W-:Y:S01]  /*4ba0*/  IMAD.MOV.U32 R14, RZ, RZ, 0x4 ;  /* 0x00000004ff0e7424 */ /* 0x000fe200078e00ff */
[----:B------:R-:W-:Y:S02]  /*4bb0*/  SEL R9, R16, RZ, !P3 ;  /* 0x000000ff10097207 */ /* 0x000fe40005800000 */
[----:B------:R-:W-:Y:S01]  /*4bc0*/  ISETP.GT.AND P3, PT, R8, R15, PT ;  /* 0x0000000f0800720c */ /* 0x000fe20003f64270 */
[----:B------:R-:W-:Y:S02]  /*4bd0*/  VIADD R8, R39, 0x8 ;  /* 0x0000000827087836 */ /* 0x000fe40000000000 */
[----:B------:R-:W-:-:S04]  /*4be0*/  IMAD.IADD R38, R12, 0x1, R9 ;  /* 0x000000010c267824 */ /* 0x000fc800078e0209 */
[----:B------:R-:W-:-:S07]  /*4bf0*/  IMAD.MOV.U32 R13, RZ, RZ, R38 ;  /* 0x000000ffff0d7224 */ /* 0x000fce00078e0026 */
[----:B------:R-:W-:Y:S05]  /*4c00*/  WARPSYNC.COLLECTIVE R10, `(.L_x_296) ;  /* 0x000000000a087348 */ /* 0x000fea0003c00000 */
[----:B------:R0:W1:Y:S02]  /*4c10*/  SHFL.DOWN P2, R16, R13, R14, R15 ;  /* 0x0800000e0d107389 */ /* 0x000064000004000f */
[----:B01----:R-:W-:Y:S05]  /*4c20*/  ENDCOLLECTIVE ;  /* 0x000000000000791b */ /* 0x003fea0003800000 */
.L_x_296:
        /* <DEDUP_REMOVED lines=9> */
.L_x_297:
[----:B------:R-:W-:Y:S01]  /*4cc0*/  IMAD.MOV.U32 R14, RZ, RZ, 0x10 ;  /* 0x00000010ff0e7424 */ /* 0x000fe200078e00ff */
[----:B------:R-:W-:-:S05]  /*4cd0*/  SEL R9, R16, RZ, !P3 ;  /* 0x000000ff10097207 */ /* 0x000fca0005800000 */
[----:B------:R-:W-:-:S04]  /*4ce0*/  IMAD.IADD R42, R44, 0x1, R9 ;  /* 0x000000012c2a7824 */ /* 0x000fc800078e0209 */
[----:B------:R-:W-:-:S07]  /*4cf0*/  IMAD.MOV.U32 R13, RZ, RZ, R42 ;  /* 0x000000ffff0d7224 */ /* 0x000fce00078e002a */
[----:B------:R-:W-:Y:S05]  /*4d00*/  WARPSYNC.COLLECTIVE R10, `(.L_x_298) ;  /* 0x000000000a087348 */ /* 0x000fea0003c00000 */
[----:B------:R0:W1:Y:S02]  /*4d10*/  SHFL.DOWN P2, R16, R13, R14, R15 ;  /* 0x0800000e0d107389 */ /* 0x000064000004000f */
[----:B01----:R-:W-:Y:S05]  /*4d20*/  ENDCOLLECTIVE ;  /* 0x000000000000791b */ /* 0x003fea0003800000 */
.L_x_298:
[----:B------:R-:W-:Y:S05]  /*4d30*/  WARPSYNC.COLLECTIVE R10, `(.L_x_299) ;  /* 0x000000000a087348 */ /* 0x000fea0003c00000 */
[----:B------:R-:W-:Y:S01]  /*4d40*/  VOTE.ALL P0, P0 ;  /* 0x0000000000ff7806 */ /* 0x000fe20000000000 */
[----:B------:R-:W-:-:S12]  /*4d50*/  ENDCOLLECTIVE ;  /* 0x000000000000791b */ /* 0x000fd80003800000 */
.L_x_299:
[----:B------:R-:W-:-:S04]  /*4d60*/  ISETP.GT.AND P2, PT, R8, R15, PT ;  /* 0x0000000f0800720c */ /* 0x000fc80003f44270 */
[----:B------:R-:W-:-:S05]  /*4d70*/  SEL R9, R16, RZ, !P2 ;  /* 0x000000ff10097207 */ /* 0x000fca0005000000 */
[----:B------:R-:W-:Y:S02]  /*4d80*/  IMAD.IADD R12, R42, 0x1, R9 ;  /* 0x000000012a0c7824 */ /* 0x000fe400078e0209 */
[----:B------:R-:W0:Y:S02]  /*4d90*/  LDC.64 R8, c[0x0][0x390] ;  /* 0x0000e400ff087b82 */ /* 0x000e240000000a00 */
[----:B0-----:R-:W-:-:S05]  /*4da0*/  IADD3 R38, P2, PT, R8, 0x100, RZ ;  /* 0x0000010008267810 */ /* 0x001fca0007f5e0ff */
[----:B------:R-:W-:Y:S01]  /*4db0*/  IMAD.X R43, RZ, RZ, R9, P2 ;  /* 0x000000ffff2b7224 */ /* 0x000fe200010e0609 */
[----:B------:R-:W-:Y:S07]  /*4dc0*/  BRA `(.L_x_300) ;  /* 0xffffffe400087947 */ /* 0x000fee000383ffff */
.L_x_250:
[----:B------:R-:W-:Y:S01]  /*4dd0*/  BSSY B0, `(.L_x_301) ;  /* 0x0000006000007945 */ /* 0x000fe20003800000 */
[----:B------:R-:W-:Y:S01]  /*4de0*/  PLOP3.LUT P0, PT, P0, PT, PT, 0x8, 0x80 ;  /* 0x000000000080781c */ /* 0x000fe2000070e170 */
[----:B------:R-:W-:-:S12]  /*4df0*/  IMAD.MOV.U32 R10, RZ, RZ, -0x1 ;  /* 0xffffffffff0a7424 */ /* 0x000fd800078e00ff */
[----:B------:R-:W-:Y:S05]  /*4e00*/  WARPSYNC.COLLECTIVE R10, `(.L_x_302) ;  /* 0x000000000a087348 */ /* 0x000fea0003c00000 */
[----:B------:R-:W-:Y:S01]  /*4e10*/  VOTE.ANY P0, P0 ;  /* 0x0000000000ff7806 */ /* 0x000fe20000000100 */
[----:B------:R-:W-:-:S12]  /*4e20*/  ENDCOLLECTIVE ;  /* 0x000000000000791b */ /* 0x000fd80003800000 */
.L_x_302:
[----:B------:R-:W-:Y:S05]  /*4e30*/  BSYNC B0 ;  /* 0x0000000000007941 */ /* 0x000fea0003800000 */
.L_x_301:
[----:B------:R-:W-:Y:S05]  /*4e40*/  BRA `(.L_x_303) ;  /* 0xffffffe400187947 */ /* 0x000fea000383ffff */
.L_x_252:
[----:B------:R-:W-:Y:S01]  /*4e50*/  BSSY B0, `(.L_x_304) ;  /* 0x0000006000007945 */ /* 0x000fe20003800000 */
[----:B------:R-:W-:Y:S01]  /*4e60*/  PLOP3.LUT P0, PT, P0, PT, PT, 0x8, 0x80 ;  /* 0x000000000080781c */ /* 0x000fe2000070e170 */
[----:B------:R-:W-:-:S12]  /*4e70*/  IMAD.MOV.U32 R10, RZ, RZ, -0x1 ;  /* 0xffffffffff0a7424 */ /* 0x000fd800078e00ff */
[----:B------:R-:W-:Y:S05]  /*4e80*/  WARPSYNC.COLLECTIVE R10, `(.L_x_305) ;  /* 0x000000000a087348 */ /* 0x000fea0003c00000 */
[----:B------:R-:W-:Y:S01]  /*4e90*/  VOTE.ANY P0, P0 ;  /* 0x0000000000ff7806 */ /* 0x000fe20000000100 */
[----:B------:R-:W-:-:S12]  /*4ea0*/  ENDCOLLECTIVE ;  /* 0x000000000000791b */ /* 0x000fd80003800000 */
.L_x_305:
[----:B------:R-:W-:Y:S05]  /*4eb0*/  BSYNC B0 ;  /* 0x0000000000007941 */ /* 0x000fea0003800000 */
.L_x_304:
[----:B------:R-:W-:Y:S05]  /*4ec0*/  BRA `(.L_x_306) ;  /* 0xffffffe4001c7947 */ /* 0x000fea000383ffff */
.L_x_254:
[----:B------:R-:W-:Y:S01]  /*4ed0*/  BSSY B0, `(.L_x_307) ;  /* 0x0000006000007945 */ /* 0x000fe20003800000 */
[----:B------:R-:W-:Y:S01]  /*4ee0*/  PLOP3.LUT P2, PT, P0, PT, PT, 0x8, 0x80 ;  /* 0x000000000080781c */ /* 0x000fe2000074e170 */
[----:B------:R-:W-:-:S12]  /*4ef0*/  IMAD.MOV.U32 R10, RZ, RZ, -0x1 ;  /* 0xffffffffff0a7424 */ /* 0x000fd800078e00ff */
[----:B------:R-:W-:Y:S05]  /*4f00*/  WARPSYNC.COLLECTIVE R10, `(.L_x_308) ;  /* 0x000000000a087348 */ /* 0x000fea0003c00000 */
[----:B------:R-:W-:Y:S01]  /*4f10*/  VOTE.ANY R10, PT, P2 ;  /* 0x00000000000a7806 */ /* 0x000fe200010e0100 */
[----:B------:R-:W-:Y:S06]  /*4f20*/  ENDCOLLECTIVE ;  /* 0x000000000000791b */ /* 0x000fec0003800000 */
.L_x_308:
[----:B------:R-:W-:Y:S05]  /*4f30*/  BSYNC B0 ;  /* 0x0000000000007941 */ /* 0x000fea0003800000 */
.L_x_307:
[----:B------:R-:W-:Y:S01]  /*4f40*/  LOP3.LUT R10, R10, 0x80000000, R19, 0xec, !PT ;  /* 0x800000000a0a7812 */ /* 0x000fe200078eec13 */
[----:B------:R-:W-:Y:S02]  /*4f50*/  IMAD.MOV.U32 R14, RZ, RZ, 0x1 ;  /* 0x00000001ff0e7424 */ /* 0x000fe400078e00ff */
[----:B------:R-:W-:Y:S02]  /*4f60*/  VIADD R18, R18, 0xffffffe0 ;  /* 0xffffffe012127836 */ /* 0x000fe40000000000 */
[----:B------:R-:W-:-:S05]  /*4f70*/  VIADD R13, R10, 0xffffffff ;  /* 0xffffffff0a0d7836 */ /* 0x000fca0000000000 */
[----:B------:R-:W-:Y:S01]  /*4f80*/  LOP3.LUT R45, R10, R13, RZ, 0xc, !PT ;  /* 0x0000000d0a2d7212 */ /* 0x000fe200078e0cff */
[----:B------:R-:W-:Y:S02]  /*4f90*/  IMAD.MOV.U32 R13, RZ, RZ, R9 ;  /* 0x000000ffff0d7224 */ /* 0x000fe400078e0009 */
[----:B------:R-:W-:Y:S01]  /*4fa0*/  IMAD.MOV.U32 R10, RZ, RZ, -0x1 ;  /* 0xffffffffff0a7424 */ /* 0x000fe200078e00ff */
[----:B------:R0:W1:Y:S06]  /*4fb0*/  POPC R15, R45 ;  /* 0x0000002d000f7309 */ /* 0x00006c0000000000 */
[----:B01----:R-:W-:Y:S05]  /*4fc0*/  WARPSYNC.COLLECTIVE R10, `(.L_x_309) ;  /* 0x000000000a087348 */ /* 0x003fea0003c00000 */
[----:B-1----:R1:W2:Y:S02]  /*4fd0*/  SHFL.DOWN P2, R16, R13, R14, R15 ;  /* 0x0800000e0d107389 */ /* 0x0022a4000004000f */
[----:B012---:R-:W-:Y:S05]  /*4fe0*/  ENDCOLLECTIVE ;  /* 0x000000000000791b */ /* 0x007fea0003800000 */
.L_x_309:
[----:B------:R-:W-:Y:S01]  /*4ff0*/  ISETP.GE.AND P0, PT, R39, R15, PT ;  /* 0x0000000f2700720c */ /* 0x000fe20003f06270 */
[----:B------:R-:W-:-:S03]  /*5000*/  IMAD.MOV.U32 R14, RZ, RZ, 0x2 ;  /* 0x00000002ff0e7424 */ /* 0x000fc600078e00ff */
[----:B------:R-:W-:-:S05]  /*5010*/  SEL R16, R16, RZ, !P0 ;  /* 0x000000ff10107207 */ /* 0x000fca0004000000 */
[----:B------:R-:W-:Y:S02]  /*5020*/  IMAD.IADD R44, R16, 0x1, R9 ;  /* 0x00000001102c7824 */ /* 0x000fe400078e0209 */
[----:B------:R-:W-:Y:S02]  /*5030*/  VIADD R16, R39, 0x2 ;  /* 0x0000000227107836 */ /* 0x000fe40000000000 */
[----:B------:R-:W-:-:S03]  /*5040*/  IMAD.MOV.U32 R13, RZ, RZ, R44 ;  /* 0x000000ffff0d7224 */ /* 0x000fc600078e002c */
[----:B------:R-:W-:-:S13]  /*5050*/  ISETP.GT.AND P0, PT, R16, R15, PT ;  /* 0x0000000f1000720c */ /* 0x000fda0003f04270 */
[----:B------:R-:W-:Y:S05]  /*5060*/  WARPSYNC.COLLECTIVE R10, `(.L_x_310) ;  /* 0x000000000a087348 */ /* 0x000fea0003c00000 */
[----:B------:R0:W1:Y:S02]  /*5070*/  SHFL.DOWN P2, R16, R13, R14, R15 ;  /* 0x0800000e0d107389 */ /* 0x000064000004000f */
[----:B01----:R-:W-:Y:S05]  /*5080*/  ENDCOLLECTIVE ;  /* 0x000000000000791b */ /* 0x003fea0003800000 */
.L_x_310:
[----:B------:R-:W-:Y:S01]  /*5090*/  IMAD.MOV.U32 R14, RZ, RZ, 0x4 ;  /* 0x00000004ff0e7424 */ /* 0x000fe200078e00ff */
        /* <DEDUP_REMOVED lines=8> */
.L_x_311:
[----:B------:R-:W-:Y:S01]  /*5120*/  IMAD.MOV.U32 R14, RZ, RZ, 0x8 ;  /* 0x00000008ff0e7424 */ /* 0x000fe200078e00ff */
        /* <DEDUP_REMOVED lines=8> */
.L_x_312:
        /* <DEDUP_REMOVED lines=9> */
.L_x_313:
[----:B------:R-:W-:Y:S02]  /*5240*/  SEL R9, R16, RZ, !P0 ;  /* 0x000000ff10097207 */ /* 0x000fe40004000000 */
[----:B------:R-:W-:Y:S02]  /*5250*/  ISETP.NE.AND P0, PT, R8, 0x65, PT ;  /* 0x000000650800780c */ /* 0x000fe40003f05270 */
[----:B------:R-:W-:-:S11]  /*5260*/  IADD3 R12, PT, PT, R44, R9, R12 ;  /* 0x000000092c0c7210 */ /* 0x000fd60007ffe00c */
[----:B------:R-:W-:Y:S05]  /*5270*/  WARPSYNC.COLLECTIVE R10, `(.L_x_314) ;  /* 0x000000000a087348 */ /* 0x000fea0003c00000 */
[----:B------:R-:W-:Y:S01]  /*5280*/  VOTE.ALL P0, P0 ;  /* 0x0000000000ff7806 */ /* 0x000fe20000000000 */
[----:B------:R-:W-:-:S12]  /*5290*/  ENDCOLLECTIVE ;  /* 0x000000000000791b */ /* 0x000fd80003800000 */
.L_x_314:
[----:B------:R-:W-:Y:S05]  /*52a0*/  BRA `(.L_x_315) ;  /* 0xffffffe000b47947 */ /* 0x000fea000383ffff */
.L_x_316:
        /* <DEDUP_REMOVED lines=13> */
.L_x_463:


//--------------------- .text._ZN3cub18CUB_300001_SM_10006detail4scan16DeviceScanKernelINS2_10policy_hubIiiijN4cuda3std3__44plusIvEEE10Policy1000EPiSC_NS0_13ScanTileStateIiLb1EEES9_NS1_10InputValueIiSC_EEjiLb0EiEEvT0_T1_T2_iT3_T4_T5_ --------------------------
	.section	.text._ZN3cub18CUB_300001_SM_10006detail4scan16DeviceScanKernelINS2_10policy_hubIiiijN4cuda3std3__44plusIvEEE10Policy1000EPiSC_NS0_13ScanTileStateIiLb1EEES9_NS1_10InputValueIiSC_EEjiLb0EiEEvT0_T1_T2_iT3_T4_T5_,"ax",@progbits
	.align	128
        .global         _ZN3cub18CUB_300001_SM_10006detail4scan16DeviceScanKernelINS2_10policy_hubIiiijN4cuda3std3__44plusIvEEE10Policy1000EPiSC_NS0_13ScanTileStateIiLb1EEES9_NS1_10InputValueIiSC_EEjiLb0EiEEvT0_T1_T2_iT3_T4_T5_
        .type           _ZN3cub18CUB_300001_SM_10006detail4scan16DeviceScanKernelINS2_10policy_hubIiiijN4cuda3std3__44plusIvEEE10Policy1000EPiSC_NS0_13ScanTileStateIiLb1EEES9_NS1_10InputValueIiSC_EEjiLb0EiEEvT0_T1_T2_iT3_T4_T5_,@function
        .size           _ZN3cub18CUB_300001_SM_10006detail4scan16DeviceScanKernelINS2_10policy_hubIiiijN4cuda3std3__44plusIvEEE10Policy1000EPiSC_NS0_13ScanTileStateIiLb1EEES9_NS1_10InputValueIiSC_EEjiLb0EiEEvT0_T1_T2_iT3_T4_T5_,(.L_x_464 - _ZN3cub18CUB_300001_SM_10006detail4scan16DeviceScanKernelINS2_10policy_hubIiiijN4cuda3std3__44plusIvEEE10Policy1000EPiSC_NS0_13ScanTileStateIiLb1EEES9_NS1_10InputValueIiSC_EEjiLb0EiEEvT0_T1_T2_iT3_T4_T5_)
        .other          _ZN3cub18CUB_300001_SM_10006detail4scan16DeviceScanKernelINS2_10policy_hubIiiijN4cuda3std3__44plusIvEEE10Policy1000EPiSC_NS0_13ScanTileStateIiLb1EEES9_NS1_10InputValueIiSC_EEjiLb0EiEEvT0_T1_T2_iT3_T4_T5_,@"STO_CUDA_ENTRY STV_DEFAULT"
_ZN3cub18CUB_300001_SM_10006detail4scan16DeviceScanKernelINS2_10policy_hubIiiijN4cuda3std3__44plusIvEEE10Policy1000EPiSC_NS0_13ScanTileStateIiLb1EEES9_NS1_10InputValueIiSC_EEjiLb0EiEEvT0_T1_T2_iT3_T4_T5_:
.text._ZN3cub18CUB_300001_SM_10006detail4scan16DeviceScanKernelINS2_10policy_hubIiiijN4cuda3std3__44plusIvEEE10Policy1000EPiSC_NS0_13ScanTileStateIiLb1EEES9_NS1_10InputValueIiSC_EEjiLb0EiEEvT0_T1_T2_iT3_T4_T5_:
[----:B------:R-:W-:Y:S01]  /*0000*/  LDC R1, c[0x0][0x37c] ;  /* 0x0000df00ff017b82 */ /* 0x000fe20000000800 */
[----:B------:R-:W0:Y:S07]  /*0010*/  LDCU UR4, c[0x0][0x3a0] ;  /* 0x00007400ff0477ac */ /* 0x000e2e0008000800 */
[----:B------:R-:W1:Y:S01]  /*0020*/  LDC R38, c[0x0][0x398] ;  /* 0x0000e600ff267b82 */ /* 0x000e620000000800 */
[----:B------:R-:W2:Y:S01]  /*0030*/  LDCU.64 UR8, c[0x0][0x358] ;  /* 0x00006b00ff0877ac */ /* 0x000ea20008000a00 */
[----:B------:R-:W3:Y:S01]  /*0040*/  LDCU UR5, c[0x0][0x3b0] ;  /* 0x00007600ff0577ac */ /* 0x000ee20008000800 */
[----:B0-----:R-:W-:-:S06]  /*0050*/  UPRMT UR4, UR4, 0x7770, URZ ;  /* 0x0000777004047896 */ /* 0x001fcc00080000ff */
[----:B------:R-:W-:-:S13]  /*0060*/  ISETP.NE.AND P0, PT, RZ, UR4, PT ;  /* 0x00000004ff007c0c */ /* 0x000fda000bf05270 */
[----:B------:R-:W2:Y:S02]  /*0070*/  @P0 LDC.64 R2, c[0x0][0x3a8] ;  /* 0x0000ea00ff020b82 */ /* 0x000ea40000000a00 */
[----:B--2---:R0:W5:Y:S06]  /*0080*/  @P0 LDG.E R39, desc[UR8][R2.64] ;  /* 0x0000000802270981 */ /* 0x00416c000c1e1900 */
[----:B------:R-:W1:Y:S02]  /*0090*/  S2UR UR4, SR_CTAID.X ;  /* 0x00000000000479c3 */ /* 0x000e640000002500 */
[----:B-1----:R-:W-:-:S04]  /*00a0*/  VIADD R38, R38, UR4 ;  /* 0x0000000426267c36 */ /* 0x002fc80008000000 */
[----:B------:R-:W-:-:S05]  /*00b0*/  IMAD R5, R38, 0x2100, RZ ;  /* 0x0000210026057824 */ /* 0x000fca00078e02ff */
[----:B---3--:R-:W-:Y:S01]  /*00c0*/  IADD3 R0, PT, PT, -R5, UR5, RZ ;  /* 0x0000000505007c10 */ /* 0x008fe2000fffe1ff */
[----:B------:R-:W1:Y:S03]  /*00d0*/  @!P0 LDC R39, c[0x0][0x3a8] ;  /* 0x0000ea00ff278b82 */ /* 0x000e660000000800 */
[----:B------:R-:W-:-:S13]  /*00e0*/  ISETP.GE.U32.AND P0, PT, R0, 0x2101, PT ;  /* 0x000021010000780c */ /* 0x000fda0003f06070 */
[----:B0-----:R-:W-:Y:S05]  /*00f0*/  @!P0 BRA `(.L_x_317) ;  /* 0x0000001c00848947 */ /* 0x001fea0003800000 */
[----:B------:R-:W0:Y:S01]  /*0100*/  S2R R49, SR_TID.X ;  /* 0x0000000000317919 */ /* 0x000e220000002100 */
[----:B------:R-:W2:Y:S01]  /*0110*/  LDCU.64 UR4, c[0x0][0x380] ;  /* 0x00007000ff0477ac */ /* 0x000ea20008000a00 */
[C---:B0-----:R-:W-:Y:S02]  /*0120*/  LOP3.LUT R0, R49.reuse, 0x1f, RZ, 0xc0, !PT ;  /* 0x0000001f31007812 */ /* 0x041fe400078ec0ff */
[----:B------:R-:W-:-:S05]  /*0130*/  LOP3.LUT R3, R49, 0x3e0, RZ, 0xc0, !PT ;  /* 0x000003e031037812 */ /* 0x000fca00078ec0ff */
[----:B------:R-:W-:-:S05]  /*0140*/  IMAD R0, R3, 0x16, R0 ;  /* 0x0000001603007824 */ /* 0x000fca00078e0200 */
[----:B------:R-:W-:-:S05]  /*0150*/  IADD3 R0, P0, PT, R5, R0, RZ ;  /* 0x0000000005007210 */ /* 0x000fca0007f1e0ff */
[----:B------:R-:W-:Y:S02]  /*0160*/  IMAD.X R3, RZ, RZ, RZ, P0 ;  /* 0x000000ffff037224 */ /* 0x000fe400000e06ff */
[----:B------:R-:W-:-:S03]  /*0170*/  IMAD.SHL.U32 R45, R0, 0x4, RZ ;  /* 0x00000004002d7824 */ /* 0x000fc600078e00ff */
[----:B------:R-:W-:Y:S02]  /*0180*/  SHF.L.U64.HI R3, R0, 0x2, R3 ;  /* 0x0000000200037819 */ /* 0x000fe40000010203 */
[----:B--2---:R-:W-:-:S04]  /*0190*/  IADD3 R4, P0, PT, R45, UR4, RZ ;  /* 0x000000042d047c10 */ /* 0x004fc8000ff1e0ff */
[----:B------:R-:W-:-:S05]  /*01a0*/  IADD3.X R5, PT, PT, R3, UR5, RZ, P0, !PT ;  /* 0x0000000503057c10 */ /* 0x000fca00087fe4ff */
[----:B------:R-:W2:Y:S04]  /*01b0*/  LDG.E R7, desc[UR8][R4.64] ;  /* 0x0000000804077981 */ /* 0x000ea8000c1e1900 */
[----:B------:R-:W3:Y:S04]  /*01c0*/  LDG.E R9, desc[UR8][R4.64+0x80] ;  /* 0x0000800804097981 */ /* 0x000ee8000c1e1900 */
[----:B------:R-:W4:Y:S04]  /*01d0*/  LDG.E R11, desc[UR8][R4.64+0x100] ;  /* 0x00010008040b7981 */ /* 0x000f28000c1e1900 */
        /* <DEDUP_REMOVED lines=18> */
[----:B------:R-:W4:Y:S01]  /*0300*/  LDG.E R18, desc[UR8][R4.64+0xa80] ;  /* 0x000a800804127981 */ /* 0x000f22000c1e1900 */
[----:B------:R-:W0:Y:S01]  /*0310*/  S2UR UR5, SR_CgaCtaId ;  /* 0x00000000000579c3 */ /* 0x000e220000008800 */
[----:B------:R-:W-:Y:S01]  /*0320*/  SHF.R.U32.HI R40, RZ, 0x5, R49 ;  /* 0x00000005ff287819 */ /* 0x000fe20000011631 */
[----:B------:R-:W-:Y:S01]  /*0330*/  UMOV UR4, 0x400 ;  /* 0x0000040000047882 */ /* 0x000fe20000000000 */
[----:B------:R-:W1:Y:S01]  /*0340*/  S2R R47, SR_LANEID ;  /* 0x00000000002f7919 */ /* 0x000e620000000000 */
[----:B------:R-:W-:Y:S01]  /*0350*/  ISETP.NE.AND P0, PT, R38, RZ, PT ;  /* 0x000000ff2600720c */ /* 0x000fe20003f05270 */
        /* <DEDUP_REMOVED lines=28> */
[----:B------:R0:W1:Y:S04]  /*0520*/  LDS.64 R4, [R0] ;  /* 0x0000000000047984 */ /* 0x0000680000000a00 */
[----:B------:R0:W2:Y:S04]  /*0530*/  LDS.64 R6, [R0+0x8] ;  /* 0x0000080000067984 */ /* 0x0000a80000000a00 */
[----:B------:R0:W3:Y:S04]  /*0540*/  LDS.64 R8, [R0+0x10] ;  /* 0x0000100000087984 */ /* 0x0000e80000000a00 */
[----:B------:R0:W4:Y:S04]  /*0550*/  LDS.64 R10, [R0+0x18] ;  /* 0x00001800000a7984 */ /* 0x0001280000000a00 */
[----:B------:R0:W0:Y:S04]  /*0560*/  LDS.64 R12, [R0+0x20] ;  /* 0x00002000000c7984 */ /* 0x0000280000000a00 */
[----:B------:R0:W0:Y:S04]  /*0570*/  LDS.64 R14, [R0+0x28] ;  /* 0x00002800000e7984 */ /* 0x0000280000000a00 */
[----:B------:R0:W0:Y:S04]  /*0580*/  LDS.64 R28, [R0+0x30] ;  /* 0x00003000001c7984 */ /* 0x0000280000000a00 */
[----:B------:R0:W0:Y:S04]  /*0590*/  LDS.64 R30, [R0+0x38] ;  /* 0x00003800001e7984 */ /* 0x0000280000000a00 */
[----:B------:R0:W0:Y:S04]  /*05a0*/  LDS.64 R32, [R0+0x40] ;  /* 0x0000400000207984 */ /* 0x0000280000000a00 */
[----:B------:R0:W0:Y:S04]  /*05b0*/  LDS.64 R34, [R0+0x48] ;  /* 0x0000480000227984 */ /* 0x0000280000000a00 */
[----:B------:R0:W0:Y:S01]  /*05c0*/  LDS.64 R36, [R0+0x50] ;  /* 0x0000500000247984 */ /* 0x0000220000000a00 */
[----:B------:R-:W-:Y:S06]  /*05d0*/  BAR.SYNC.DEFER_BLOCKING 0x0 ;  /* 0x0000000000007b1d */ /* 0x000fec0000010000 */
[----:B-1----:R-:W-:Y:S05]  /*05e0*/  @P0 BRA `(.L_x_319) ;  /* 0x00000004001c0947 */ /* 0x002fea0003800000 */
[----:B0-2---:R-:W-:Y:S02]  /*05f0*/  IADD3 R16, PT, PT, R6, R5, R4 ;  /* 0x0000000506107210 */ /* 0x005fe40007ffe004 */
[C---:B------:R-:W-:Y:S02]  /*0600*/  ISETP.NE.AND P1, PT, R47.reuse, 0x1f, PT ;  /* 0x0000001f2f00780c */ /* 0x040fe40003f25270 */
[----:B---3--:R-:W-:Y:S02]  /*0610*/  IADD3 R16, PT, PT, R8, R7, R16 ;  /* 0x0000000708107210 */ /* 0x008fe40007ffe010 */
[----:B------:R-:W-:Y:S02]  /*0620*/  ISETP.NE.AND P2, PT, R47, RZ, PT ;  /* 0x000000ff2f00720c */ /* 0x000fe40003f45270 */
[----:B----4-:R-:W-:-:S04]  /*0630*/  IADD3 R16, PT, PT, R10, R9, R16 ;  /* 0x000000090a107210 */ /* 0x010fc80007ffe010 */
[----:B------:R-:W-:-:S03]  /*0640*/  IADD3 R16, PT, PT, R12, R11, R16 ;  /* 0x0000000b0c107210 */ /* 0x000fc60007ffe010 */
[----:B------:R-:W-:Y:S02]  /*0650*/  @!P1 LEA R43, R40, UR4, 0x2 ;  /* 0x00000004282b9c11 */ /* 0x000fe4000f8e10ff */
[----:B------:R-:W-:-:S04]  /*0660*/  IADD3 R16, PT, PT, R14, R13, R16 ;  /* 0x0000000d0e107210 */ /* 0x000fc80007ffe010 */
[----:B------:R-:W-:-:S04]  /*0670*/  IADD3 R16, PT, PT, R28, R15, R16 ;  /* 0x0000000f1c107210 */ /* 0x000fc80007ffe010 */
[----:B------:R-:W-:-:S04]  /*0680*/  IADD3 R16, PT, PT, R30, R29, R16 ;  /* 0x0000001d1e107210 */ /* 0x000fc80007ffe010 */
[----:B------:R-:W-:-:S04]  /*0690*/  IADD3 R16, PT, PT, R32, R31, R16 ;  /* 0x0000001f20107210 */ /* 0x000fc80007ffe010 */
[----:B------:R-:W-:-:S04]  /*06a0*/  IADD3 R16, PT, PT, R34, R33, R16 ;  /* 0x0000002122107210 */ /* 0x000fc80007ffe010 */
[----:B------:R-:W-:-:S05]  /*06b0*/  IADD3 R16, PT, PT, R36, R35, R16 ;  /* 0x0000002324107210 */ /* 0x000fca0007ffe010 */
        /* <DEDUP_REMOVED lines=48> */
[----:B------:R-:W-:Y:S02]  /*09c0*/  SEL R16, R26, R16, !P1 ;  /* 0x000000101a107207 */ /* 0x000fe40004800000 */
[----:B------:R-:W-:Y:S02]  /*09d0*/  ISETP.NE.AND P1, PT, R49, RZ, PT ;  /* 0x000000ff3100720c */ /* 0x000fe40003f25270 */
[----:B------:R-:W-:Y:S02]  /*09e0*/  SEL R16, R16, RZ, P0 ;  /* 0x000000ff10107207 */ /* 0x000fe40000000000 */
[--C-:B-----5:R-:W-:Y:S02]  /*09f0*/  IADD3 R27, PT, PT, R26, R27, R39.reuse ;  /* 0x0000001b1a1b7210 */ /* 0x120fe40007ffe027 */
[----:B------:R-:W-:-:S07]  /*0a00*/  IADD3 R16, PT, PT, R16, R37, R39 ;  /* 0x0000002510107210 */ /* 0x000fce0007ffe027 */
[----:B------:R-:W-:Y:S05]  /*0a10*/  @P1 BRA `(.L_x_320) ;  /* 0x0000000c00f01947 */ /* 0x000fea0003800000 */
[----:B------:R-:W0:Y:S01]  /*0a20*/  LDC.64 R18, c[0x0][0x390] ;  /* 0x0000e400ff127b82 */ /* 0x000e220000000a00 */
[----:B------:R-:W-:-:S05]  /*0a30*/  IMAD.MOV.U32 R26, RZ, RZ, 0x65 ;  /* 0x00000065ff1a7424 */ /* 0x000fca00078e00ff */
[----:B0-----:R0:W-:Y:S01]  /*0a40*/  ST.E.64.STRONG.GPU desc[UR8][R18.64+0x100], R26 ;  /* 0x0001001a12007985 */ /* 0x0011e2000c10fb08 */
[----:B------:R-:W-:Y:S05]  /*0a50*/  BRA `(.L_x_320) ;  /* 0x0000000c00e07947 */ /* 0x000fea0003800000 */
.L_x_319:
        /* <DEDUP_REMOVED lines=20> */
[----:B-----5:R-:W0:Y:S02]  /*0ba0*/  SHFL.UP P0, R39, R24, 0x8, RZ ;  /* 0x0500000018277989 */ /* 0x020e2400000000ff */
        /* <DEDUP_REMOVED lines=16> */
[----:B------:R-:W-:Y:S02]  /*0cb0*/  SEL R17, R37, RZ, P2 ;  /* 0x000000ff25117207 */ /* 0x000fe40001000000 */
        /* <DEDUP_REMOVED lines=19> */
[----:B------:R-:W-:Y:S02]  /*0df0*/  ISETP.NE.AND P0, PT, R40, 0xa, PT ;  /* 0x0000000a2800780c */ /* 0x000fe40003f05270 */
[----:B------:R-:W-:Y:S02]  /*0e00*/  SEL R16, R24, R16, !P1 ;  /* 0x0000001018107207 */ /* 0x000fe40004800000 */
[----:B------:R-:W-:Y:S02]  /*0e10*/  ISETP.NE.AND P1, PT, R40, 0xb, PT ;  /* 0x0000000b2800780c */ /* 0x000fe40003f25270 */
[----:B------:R-:W-:Y:S02]  /*0e20*/  SEL R16, R25, R16, !P0 ;  /* 0x0000001019107207 */ /* 0x000fe40004000000 */
[----:B------:R-:W-:-:S02]  /*0e30*/  ISETP.GT.U32.AND P0, PT, R49, 0x1f, PT ;  /* 0x0000001f3100780c */ /* 0x000fc40003f04070 */
[----:B------:R-:W-:Y:S02]  /*0e40*/  SEL R16, R26, R16, !P1 ;  /* 0x000000101a107207 */ /* 0x000fe40004800000 */
[----:B------:R-:W-:-:S03]  /*0e50*/  ISETP.GE.U32.AND P1, PT, R49, 0x20, PT ;  /* 0x000000203100780c */ /* 0x000fc60003f26070 */
[----:B------:R-:W-:-:S05]  /*0e60*/  IMAD.IADD R16, R16, 0x1, R17 ;  /* 0x0000000110107824 */ /* 0x000fca00078e0211 */
[----:B------:R-:W-:Y:S01]  /*0e70*/  SEL R46, R37, R16, !P1 ;  /* 0x00000010252e7207 */ /* 0x000fe20004800000 */
[----:B------:R-:W-:Y:S06]  /*0e80*/  @P0 BRA `(.L_x_321) ;  /* 0x0000000800b00947 */ /* 0x000fec0003800000 */
[----:B------:R-:W0:Y:S01]  /*0e90*/  LDC.64 R16, c[0x0][0x390] ;  /* 0x0000e400ff107b82 */ /* 0x000e220000000a00 */
[----:B------:R-:W-:Y:S02]  /*0ea0*/  ISETP.NE.AND P1, PT, R49, RZ, PT ;  /* 0x000000ff3100720c */ /* 0x000fe40003f25270 */
[----:B------:R-:W-:-:S05]  /*0eb0*/  LOP3.LUT R21, RZ, R49, RZ, 0x33, !PT ;  /* 0x00000031ff157212 */ /* 0x000fca00078e33ff */
[----:B------:R-:W-:-:S06]  /*0ec0*/  IMAD.IADD R21, R38, 0x1, R21 ;  /* 0x0000000126157824 */ /* 0x000fcc00078e0215 */
        /* <DEDUP_REMOVED lines=11> */
.L_x_351:
[----:B------:R-:W-:Y:S05]  /*0f80*/  @!P0 BRA `(.L_x_323) ;  /* 0x0000000000748947 */ /* 0x000fea0003800000 */
[----:B------:R-:W-:-:S07]  /*0f90*/  IMAD.MOV.U32 R20, RZ, RZ, 0x3b8 ;  /* 0x000003b8ff147424 */ /* 0x000fce00078e00ff */
.L_x_325:
[----:B------:R-:W-:Y:S02]  /*0fa0*/  VIADD R23, R20, 0x1 ;  /* 0x0000000114177836 */ /* 0x000fe40000000000 */
[----:B------:R-:W-:Y:S02]  /*0fb0*/  IMAD R38, R38, 0x41a7, RZ ;  /* 0x000041a726267824 */ /* 0x000fe400078e02ff */
[----:B------:R-:W0:Y:S01]  /*0fc0*/  I2F.U32.RP R22, R23 ;  /* 0x0000001700167306 */ /* 0x000e220000209000 */
[----:B------:R-:W-:Y:S01]  /*0fd0*/  IMAD.MOV R37, RZ, RZ, -R23 ;  /* 0x000000ffff257224 */ /* 0x000fe200078e0a17 */
[----:B------:R-:W-:Y:S02]  /*0fe0*/  ISETP.NE.U32.AND P2, PT, R23, RZ, PT ;  /* 0x000000ff1700720c */ /* 0x000fe40003f45070 */
[----:B------:R-:W-:-:S04]  /*0ff0*/  LOP3.LUT R38, R38, 0x7fffffff, RZ, 0xc0, !PT ;  /* 0x7fffffff26267812 */ /* 0x000fc800078ec0ff */
[----:B0-----:R-:W0:Y:S02]  /*1000*/  MUFU.RCP R22, R22 ;  /* 0x0000001600167308 */ /* 0x001e240000001000 */
[----:B0-----:R-:W-:-:S06]  /*1010*/  VIADD R18, R22, 0xffffffe ;  /* 0x0ffffffe16127836 */ /* 0x001fcc0000000000 */
[----:B------:R0:W1:Y:S02]  /*1020*/  F2I.FTZ.U32.TRUNC.NTZ R19, R18 ;  /* 0x0000001200137305 */ /* 0x000064000021f000 */
[----:B0-----:R-:W-:Y:S02]  /*1030*/  IMAD.MOV.U32 R18, RZ, RZ, RZ ;  /* 0x000000ffff127224 */ /* 0x001fe400078e00ff */
[----:B-1----:R-:W-:-:S04]  /*1040*/  IMAD R37, R37, R19, RZ ;  /* 0x0000001325257224 */ /* 0x002fc800078e02ff */
[----:B------:R-:W-:-:S06]  /*1050*/  IMAD.HI.U32 R19, R19, R37, R18 ;  /* 0x0000002513137227 */ /* 0x000fcc00078e0012 */
[----:B------:R-:W-:-:S04]  /*1060*/  IMAD.HI.U32 R19, R19, R38, RZ ;  /* 0x0000002613137227 */ /* 0x000fc800078e00ff */
[----:B------:R-:W-:-:S04]  /*1070*/  IMAD.MOV R19, RZ, RZ, -R19 ;  /* 0x000000ffff137224 */ /* 0x000fc800078e0a13 */
[----:B------:R-:W-:-:S05]  /*1080*/  IMAD R22, R23, R19, R38 ;  /* 0x0000001317167224 */ /* 0x000fca00078e0226 */
[----:B------:R-:W-:-:S13]  /*1090*/  ISETP.GE.U32.AND P0, PT, R22, R23, PT ;  /* 0x000000171600720c */ /* 0x000fda0003f06070 */
[----:B------:R-:W-:-:S05]  /*10a0*/  @P0 IMAD.IADD R22, R22, 0x1, -R23 ;  /* 0x0000000116160824 */ /* 0x000fca00078e0a17 */
[----:B------:R-:W-:-:S13]  /*10b0*/  ISETP.GE.U32.AND P0, PT, R22, R23, PT ;  /* 0x000000171600720c */ /* 0x000fda0003f06070 */
[----:B------:R-:W-:Y:S01]  /*10c0*/  @P0 IMAD.IADD R22, R22, 0x1, -R23 ;  /* 0x0000000116160824 */ /* 0x000fe200078e0a17 */
[----:B------:R-:W-:-:S04]  /*10d0*/  @!P2 LOP3.LUT R22, RZ, R23, RZ, 0x33, !PT ;  /* 0x00000017ff16a212 */ /* 0x000fc800078e33ff */
[----:B------:R-:W-:Y:S05]  /*10e0*/  NANOSLEEP R22 ;  /* 0x000000160000735d */ /* 0x000fea0003800000 */
[----:B------:R-:W2:Y:S01]  /*10f0*/  LD.E.64.STRONG.GPU R40, desc[UR8][R16.64+0x100] ;  /* 0x0001000810287980 */ /* 0x000ea2000c10fb00 */
[----:B------:R-:W-:Y:S01]  /*1100*/  UMOV UR5, 0xffffffff ;  /* 0xffffffff00057882 */ /* 0x000fe20000000000 */
[----:B------:R-:W-:Y:S02]  /*1110*/  SHF.R.U32.HI R20, RZ, 0x1, R20 ;  /* 0x00000001ff147819 */ /* 0x000fe40000011614 */
[----:B--2---:R-:W-:Y:S01]  /*1120*/  ISETP.NE.AND P0, PT, R40, 0x63, PT ;  /* 0x000000632800780c */ /* 0x004fe20003f05270 */
[----:B------:R-:W-:-:S12]  /*1130*/  BRA.DIV UR5, `(.L_x_324) ;  /* 0x0000003205e87947 */ /* 0x000fd8000b800000 */
[----:B------:R-:W-:-:S13]  /*1140*/  VOTE.ANY P0, !P0 ;  /* 0x0000000000ff7806 */ /* 0x000fda0004000100 */
.L_x_354:
[----:B------:R-:W-:Y:S05]  /*1150*/  @P0 BRA `(.L_x_325) ;  /* 0xfffffffc00900947 */ /* 0x000fea000383ffff */
.L_x_323:
[----:B------:R-:W-:Y:S01]  /*1160*/  UMOV UR5, 0xffffffff ;  /* 0xffffffff00057882 */ /* 0x000fe20000000000 */
[----:B------:R-:W-:Y:S02]  /*1170*/  ISETP.NE.AND P0, PT, R40, 0x65, PT ;  /* 0x000000652800780c */ /* 0x000fe40003f05270 */
[----:B------:R-:W-:Y:S11]  /*1180*/  BRA.DIV UR5, `(.L_x_326) ;  /* 0x0000003205f47947 */ /* 0x000ff6000b800000 */
[----:B------:R-:W0:Y:S01]  /*1190*/  S2R R48, SR_GEMASK ;  /* 0x0000000000307919 */ /* 0x000e220000003c00 */
[----:B------:R-:W-:Y:S01]  /*11a0*/  VOTE.ANY R19, PT, !P0 ;  /* 0x0000000000137806 */ /* 0x000fe200040e0100 */
[C---:B------:R-:W-:Y:S01]  /*11b0*/  VIADD R22, R47.reuse, 0x2 ;  /* 0x000000022f167836 */ /* 0x040fe20000000000 */
[----:B------:R-:W1:Y:S01]  /*11c0*/  LDC.64 R42, c[0x0][0x390] ;  /* 0x0000e400ff2a7b82 */ /* 0x000e620000000a00 */
[C---:B------:R-:W-:Y:S02]  /*11d0*/  VIADD R23, R47.reuse, 0x4 ;  /* 0x000000042f177836 */ /* 0x040fe40000000000 */
[----:B------:R-:W-:Y:S01]  /*11e0*/  VIADD R26, R47, 0x8 ;  /* 0x000000082f1a7836 */ /* 0x000fe20000000000 */
[----:B-1----:R-:W-:Y:S02]  /*11f0*/  IADD3 R42, P3, PT, R42, 0x100, RZ ;  /* 0x000001002a2a7810 */ /* 0x002fe40007f7e0ff */
[----:B0-----:R-:W-:-:S03]  /*1200*/  LOP3.LUT R19, R19, 0x80000000, R48, 0xec, !PT ;  /* 0x8000000013137812 */ /* 0x001fc600078eec30 */
[----:B------:R-:W-:Y:S02]  /*1210*/  IMAD.X R43, RZ, RZ, R43, P3 ;  /* 0x000000ffff2b7224 */ /* 0x000fe400018e062b */
[----:B------:R-:W-:-:S05]  /*1220*/  VIADD R16, R19, 0xffffffff ;  /* 0xffffffff13107836 */ /* 0x000fca0000000000 */
[----:B------:R-:W-:-:S06]  /*1230*/  LOP3.LUT R16, R19, R16, RZ, 0xc, !PT ;  /* 0x0000001013107212 */ /* 0x000fcc00078e0cff */
[----:B------:R-:W0:Y:S02]  /*1240*/  POPC R16, R16 ;  /* 0x0000001000107309 */ /* 0x000e240000000000 */
[----:B0-----:R-:W0:Y:S01]  /*1250*/  SHFL.DOWN PT, R20, R41, 0x1, R16 ;  /* 0x0820000029147989 */ /* 0x001e2200000e0010 */
[----:B------:R-:W-:-:S04]  /*1260*/  ISETP.GE.AND P0, PT, R47, R16, PT ;  /* 0x000000102f00720c */ /* 0x000fc80003f06270 */
[----:B0-----:R-:W-:Y:S02]  /*1270*/  SEL R20, R20, RZ, !P0 ;  /* 0x000000ff14147207 */ /* 0x001fe40004000000 */
[----:B------:R-:W-:-:S03]  /*1280*/  ISETP.GT.AND P0, PT, R22, R16, PT ;  /* 0x000000101600720c */ /* 0x000fc60003f04270 */
[----:B------:R-:W-:-:S05]  /*1290*/  IMAD.IADD R37, R20, 0x1, R41 ;  /* 0x0000000114257824 */ /* 0x000fca00078e0229 */
[----:B------:R-:W0:Y:S02]  /*12a0*/  SHFL.DOWN PT, R20, R37, 0x2, R16 ;  /* 0x0840000025147989 */ /* 0x000e2400000e0010 */
[----:B0-----:R-:W-:Y:S02]  /*12b0*/  SEL R20, R20, RZ, !P0 ;  /* 0x000000ff14147207 */ /* 0x001fe40004000000 */
[----:B------:R-:W-:-:S03]  /*12c0*/  ISETP.GT.AND P0, PT, R23, R16, PT ;  /* 0x000000101700720c */ /* 0x000fc60003f04270 */
[----:B------:R-:W-:Y:S02]  /*12d0*/  IMAD.IADD R39, R37, 0x1, R20 ;  /* 0x0000000125277824 */ /* 0x000fe400078e0214 */
[----:B------:R-:W-:-:S03]  /*12e0*/  VIADD R37, R47, 0x10 ;  /* 0x000000102f257836 */ /* 0x000fc60000000000 */
[----:B------:R-:W0:Y:S02]  /*12f0*/  SHFL.DOWN PT, R20, R39, 0x4, R16 ;  /* 0x0880000027147989 */ /* 0x000e2400000e0010 */
[-C--:B------:R-:W-:Y:S02]  /*1300*/  ISETP.GT.AND P2, PT, R37, R16.reuse, PT ;  /* 0x000000102500720c */ /* 0x080fe40003f44270 */
        /* <DEDUP_REMOVED lines=9> */
[----:B0-----:R-:W-:-:S05]  /*13a0*/  SEL R20, R20, RZ, !P2 ;  /* 0x000000ff14147207 */ /* 0x001fca0005000000 */
[----:B------:R-:W-:-:S07]  /*13b0*/  IMAD.IADD R39, R41, 0x1, R20 ;  /* 0x0000000129277824 */ /* 0x000fce00078e0214 */
.L_x_363:
[----:B------:R-:W-:Y:S05]  /*13c0*/  @!P0 BRA `(.L_x_327) ;  /* 0x0000000400248947 */ /* 0x000fea0003800000 */
[----:B------:R-:W-:-:S07]  /*13d0*/  IMAD.MOV.U32 R44, RZ, RZ, 0x3b8 ;  /* 0x000003b8ff2c7424 */ /* 0x000fce00078e00ff */
.L_x_333:
        /* <DEDUP_REMOVED lines=10> */
.L_x_366:
[----:B------:R-:W-:Y:S05]  /*1480*/  @!P0 BRA `(.L_x_329) ;  /* 0x0000000000748947 */ /* 0x000fea0003800000 */
[----:B------:R-:W-:-:S07]  /*1490*/  IMAD.MOV.U32 R20, RZ, RZ, R44 ;  /* 0x000000ffff147224 */ /* 0x000fce00078e002c */
.L_x_331:
        /* <DEDUP_REMOVED lines=27> */
.L_x_369:
[----:B------:R-:W-:Y:S05]  /*1650*/  @P0 BRA `(.L_x_331) ;  /* 0xfffffffc00900947 */ /* 0x000fea000383ffff */
.L_x_329:
        /* <DEDUP_REMOVED lines=31> */
.L_x_378:
[----:B------:R-:W-:Y:S05]  /*1850*/  @P0 BRA `(.L_x_333) ;  /* 0xfffffff800e00947 */ /* 0x000fea000383ffff */
.L_x_327:
        /* <DEDUP_REMOVED lines=15> */
.L_x_321:
[----:B------:R-:W-:Y:S05]  /*1950*/  WARPSYNC.ALL ;  /* 0x0000000000007948 */ /* 0x000fea0003800000 */
[----:B------:R-:W0:Y:S08]  /*1960*/  S2UR UR6, SR_CgaCtaId ;  /* 0x00000000000679c3 */ /* 0x000e300000008800 */
[----:B------:R-:W-:Y:S01]  /*1970*/  BAR.SYNC.DEFER_BLOCKING 0x0 ;  /* 0x0000000000007b1d */ /* 0x000fe20000010000 */
[----:B------:R-:W-:-:S05]  /*1980*/  ISETP.NE.AND P0, PT, R49, RZ, PT ;  /* 0x000000ff3100720c */ /* 0x000fca0003f05270 */
[----:B------:R-:W-:Y:S02]  /*1990*/  UMOV UR5, 0x400 ;  /* 0x0000040000057882 */ /* 0x000fe40000000000 */
[----:B0-----:R-:W-:-:S09]  /*19a0*/  ULEA UR5, UR6, UR5, 0x18 ;  /* 0x0000000506057291 */ /* 0x001fd2000f8ec0ff */
[----:B------:R-:W0:Y:S02]  /*19b0*/  LDS R17, [UR5+0x4c] ;  /* 0x00004c05ff117984 */ /* 0x000e240008000800 */
[----:B0-----:R-:W-:-:S05]  /*19c0*/  SEL R17, R17, RZ, P0 ;  /* 0x000000ff11117207 */ /* 0x001fca0000000000 */
[----:B------:R-:W-:-:S07]  /*19d0*/  IMAD.IADD R16, R17, 0x1, R16 ;  /* 0x0000000111107824 */ /* 0x000fce00078e0210 */
.L_x_320:
[----:B------:R-:W-:Y:S05]  /*19e0*/  BSYNC.RECONVERGENT B0 ;  /* 0x0000000000007941 */ /* 0x000fea0003800200 */
.L_x_318:
[----:B------:R-:W-:Y:S01]  /*19f0*/  IMAD.IADD R17, R4, 0x1, R16 ;  /* 0x0000000104117824 */ /* 0x000fe200078e0210 */
[----:B------:R-:W-:Y:S03]  /*1a00*/  BAR.SYNC.DEFER_BLOCKING 0x0 ;  /* 0x0000000000007b1d */ /* 0x000fe60000010000 */
[----:B------:R-:W-:-:S03]  /*1a10*/  IMAD.IADD R4, R5, 0x1, R17 ;  /* 0x0000000105047824 */ /* 0x000fc600078e0211 */
[----:B------:R-:W2:Y:S01]  /*1a20*/  LDCU.64 UR6, c[0x0][0x388] ;  /* 0x00007100ff0677ac */ /* 0x000ea20008000a00 */
[----:B------:R-:W-:-:S04]  /*1a30*/  IMAD.IADD R5, R6, 0x1, R4 ;  /* 0x0000000106057824 */ /* 0x000fc800078e0204 */
[----:B------:R-:W-:-:S04]  /*1a40*/  IMAD.IADD R6, R7, 0x1, R5 ;  /* 0x0000000107067824 */ /* 0x000fc800078e0205 */
[----:B------:R-:W-:-:S04]  /*1a50*/  IMAD.IADD R7, R8, 0x1, R6 ;  /* 0x0000000108077824 */ /* 0x000fc800078e0206 */
[----:B------:R-:W-:-:S04]  /*1a60*/  IMAD.IADD R8, R9, 0x1, R7 ;  /* 0x0000000109087824 */ /* 0x000fc800078e0207 */
[----:B------:R-:W-:Y:S01]  /*1a70*/  IMAD.IADD R9, R10, 0x1, R8 ;  /* 0x000000010a097824 */ /* 0x000fe200078e0208 */
[----:B------:R-:W-:Y:S03]  /*1a80*/  STS.64 [R0], R16 ;  /* 0x0000001000007388 */ /* 0x000fe60000000a00 */
[----:B------:R-:W-:Y:S01]  /*1a90*/  IMAD.IADD R10, R11, 0x1, R9 ;  /* 0x000000010b0a7824 */ /* 0x000fe200078e0209 */
[----:B------:R2:W-:Y:S03]  /*1aa0*/  STS.64 [R0+0x8], R4 ;  /* 0x0000080400007388 */ /* 0x0005e60000000a00 */
[----:B------:R-:W-:Y:S01]  /*1ab0*/  IMAD.IADD R11, R12, 0x1, R10 ;  /* 0x000000010c0b7824 */ /* 0x000fe200078e020a */
[----:B------:R-:W-:Y:S03]  /*1ac0*/  STS.64 [R0+0x10], R6 ;  /* 0x0000100600007388 */ /* 0x000fe60000000a00 */
[----:B------:R-:W-:Y:S01]  /*1ad0*/  IMAD.IADD R12, R13, 0x1, R11 ;  /* 0x000000010d0c7824 */ /* 0x000fe200078e020b */
[----:B------:R-:W-:Y:S03]  /*1ae0*/  STS.64 [R0+0x18], R8 ;  /* 0x0000180800007388 */ /* 0x000fe60000000a00 */
[----:B------:R-:W-:Y:S01]  /*1af0*/  IMAD.IADD R13, R14, 0x1, R12 ;  /* 0x000000010e0d7824 */ /* 0x000fe200078e020c */
[----:B------:R-:W-:Y:S01]  /*1b00*/  STS.64 [R0+0x20], R10 ;  /* 0x0000200a00007388 */ /* 0x000fe20000000a00 */
[----:B--2---:R-:W-:-:S02]  /*1b10*/  IADD3 R4, P0, PT, R45, UR6, RZ ;  /* 0x000000062d047c10 */ /* 0x004fc4000ff1e0ff */
[----:B------:R-:W-:Y:S01]  /*1b20*/  IMAD.IADD R14, R15, 0x1, R13 ;  /* 0x000000010f0e7824 */ /* 0x000fe200078e020d */
[----:B------:R-:W-:Y:S01]  /*1b30*/  STS.64 [R0+0x28], R12 ;  /* 0x0000280c00007388 */ /* 0x000fe20000000a00 */
[----:B------:R-:W-:Y:S02]  /*1b40*/  IADD3.X R5, PT, PT, R3, UR7, RZ, P0, !PT ;  /* 0x0000000703057c10 */ /* 0x000fe400087fe4ff */
[----:B------:R-:W-:-:S04]  /*1b50*/  IMAD.IADD R15, R28, 0x1, R14 ;  /* 0x000000011c0f7824 */ /* 0x000fc800078e020e */
[----:B01----:R-:W-:Y:S01]  /*1b60*/  IMAD.IADD R18, R29, 0x1, R15 ;  /* 0x000000011d127824 */ /* 0x003fe200078e020f */
[----:B------:R-:W-:Y:S03]  /*1b70*/  STS.64 [R0+0x30], R14 ;  /* 0x0000300e00007388 */ /* 0x000fe60000000a00 */
[----:B------:R-:W-:-:S04]  /*1b80*/  IMAD.IADD R19, R30, 0x1, R18 ;  /* 0x000000011e137824 */ /* 0x000fc800078e0212 */
[----:B------:R-:W-:Y:S01]  /*1b90*/  IMAD.IADD R20, R31, 0x1, R19 ;  /* 0x000000011f147824 */ /* 0x000fe200078e0213 */
[----:B------:R-:W-:Y:S03]  /*1ba0*/  STS.64 [R0+0x38], R18 ;  /* 0x0000381200007388 */ /* 0x000fe60000000a00 */
[----:B------:R-:W-:-:S04]  /*1bb0*/  IMAD.IADD R21, R32, 0x1, R20 ;  /* 0x0000000120157824 */ /* 0x000fc800078e0214 */
[----:B------:R-:W-:Y:S01]  /*1bc0*/  IMAD.IADD R22, R33, 0x1, R21 ;  /* 0x0000000121167824 */ /* 0x000fe200078e0215 */
[----:B------:R-:W-:Y:S03]  /*1bd0*/  STS.64 [R0+0x40], R20 ;  /* 0x0000401400007388 */ /* 0x000fe60000000a00 */
[----:B------:R-:W-:-:S04]  /*1be0*/  IMAD.IADD R23, R34, 0x1, R22 ;  /* 0x0000000122177824 */ /* 0x000fc800078e0216 */
[----:B------:R-:W-:Y:S01]  /*1bf0*/  IMAD.IADD R24, R35, 0x1, R23 ;  /* 0x0000000123187824 */ /* 0x000fe200078e0217 */
[----:B------:R-:W-:Y:S03]  /*1c00*/  STS.64 [R0+0x48], R22 ;  /* 0x0000481600007388 */ /* 0x000fe60000000a00 */
[----:B------:R-:W-:-:S05]  /*1c10*/  IMAD.IADD R25, R36, 0x1, R24 ;  /* 0x0000000124197824 */ /* 0x000fca00078e0218 */
[----:B------:R-:W-:Y:S01]  /*1c20*/  STS.64 [R0+0x50], R24 ;  /* 0x0000501800007388 */ /* 0x000fe20000000a00 */
[----:B------:R-:W-:-:S03]  /*1c30*/  NOP ;  /* 0x0000000000007918 */ /* 0x000fc60000000000 */
        /* <DEDUP_REMOVED lines=45> */
.L_x_317:
[----:B------:R-:W-:-:S13]  /*1f10*/  ISETP.NE.AND P0, PT, R0, RZ, PT ;  /* 0x000000ff0000720c */ /* 0x000fda0003f05270 */
[----:B------:R-:W-:Y:S05]  /*1f20*/  @!P0 EXIT ;  /* 0x000000000000894d */ /* 0x000fea0003800000 */
[----:B------:R-:W0:Y:S02]  /*1f30*/  LDC.64 R2, c[0x0][0x380] ;  /* 0x0000e000ff027b82 */ /* 0x000e240000000a00 */
[----:B0-----:R-:W-:-:S05]  /*1f40*/  IMAD.WIDE.U32 R2, R5, 0x4, R2 ;  /* 0x0000000405027825 */ /* 0x001fca00078e0002 */
[----:B------:R0:W2:Y:S01]  /*1f50*/  LDG.E R4, desc[UR8][R2.64] ;  /* 0x0000000802047981 */ /* 0x0000a2000c1e1900 */
[----:B------:R-:W3:Y:S02]  /*1f60*/  S2R R13, SR_TID.X ;  /* 0x00000000000d7919 */ /* 0x000ee40000002100 */
[C---:B---3--:R-:W-:Y:S02]  /*1f70*/  LOP3.LUT R5, R13.reuse, 0x1f, RZ, 0xc0, !PT ;  /* 0x0000001f0d057812 */ /* 0x048fe400078ec0ff */
[----:B------:R-:W-:-:S05]  /*1f80*/  LOP3.LUT R6, R13, 0x3e0, RZ, 0xc0, !PT ;  /* 0x000003e00d067812 */ /* 0x000fca00078ec0ff */
[----:B------:R-:W-:-:S04]  /*1f90*/  IMAD R11, R6, 0x16, R5 ;  /* 0x00000016060b7824 */ /* 0x000fc800078e0205 */
[C---:B------:R-:W-:Y:S01]  /*1fa0*/  VIADD R5, R11.reuse, 0x20 ;  /* 0x000000200b057836 */ /* 0x040fe20000000000 */
[C---:B------:R-:W-:Y:S01]  /*1fb0*/  ISETP.GE.U32.AND P6, PT, R11.reuse, R0, PT ;  /* 0x000000000b00720c */ /* 0x040fe20003fc6070 */
[C---:B------:R-:W-:Y:S01]  /*1fc0*/  VIADD R9, R11.reuse, 0xa0 ;  /* 0x000000a00b097836 */ /* 0x040fe20000000000 */
[C---:B0-----:R-:W-:Y:S01]  /*1fd0*/  LEA R2, P1, R11.reuse, R2, 0x2 ;  /* 0x000000020b027211 */ /* 0x041fe200078210ff */
[----:B------:R-:W-:Y:S01]  /*1fe0*/  VIADD R7, R11, 0x80 ;  /* 0x000000800b077836 */ /* 0x000fe20000000000 */
[-C--:B------:R-:W-:Y:S01]  /*1ff0*/  ISETP.GE.U32.AND P5, PT, R5, R0.reuse, PT ;  /* 0x000000000500720c */ /* 0x080fe20003fa6070 */
[----:B------:R-:W-:Y:S01]  /*2000*/  VIADD R5, R11, 0xe0 ;  /* 0x000000e00b057836 */ /* 0x000fe20000000000 */
[-C--:B------:R-:W-:Y:S01]  /*2010*/  ISETP.GE.U32.AND P4, PT, R9, R0.reuse, PT ;  /* 0x000000000900720c */ /* 0x080fe20003f86070 */
[----:B------:R-:W-:Y:S01]  /*2020*/  IMAD.X R3, RZ, RZ, R3, P1 ;  /* 0x000000ffff037224 */ /* 0x000fe200008e0603 */
[-C--:B------:R-:W-:Y:S01]  /*2030*/  ISETP.GE.U32.AND P0, PT, R7, R0.reuse, PT ;  /* 0x000000000700720c */ /* 0x080fe20003f06070 */
[----:B------:R-:W-:Y:S01]  /*2040*/  VIADD R7, R11, 0x120 ;  /* 0x000001200b077836 */ /* 0x000fe20000000000 */
[----:B------:R-:W-:Y:S01]  /*2050*/  ISETP.GE.U32.AND P3, PT, R5, R0, PT ;  /* 0x000000000500720c */ /* 0x000fe20003f66070 */
[----:B------:R-:W-:-:S02]  /*2060*/  VIADD R5, R11, 0x200 ;  /* 0x000002000b057836 */ /* 0x000fc40000000000 */
[----:B------:R-:W-:Y:S01]  /*2070*/  VIADD R9, R11, 0x1c0 ;  /* 0x000001c00b097836 */ /* 0x000fe20000000000 */
[----:B------:R-:W-:-:S04]  /*2080*/  ISETP.GE.U32.AND P2, PT, R7, R0, PT ;  /* 0x000000000700720c */ /* 0x000fc80003f46070 */
[----:B------:R-:W-:Y:S01]  /*2090*/  ISETP.GE.U32.AND P1, PT, R9, R0, PT ;  /* 0x000000000900720c */ /* 0x000fe20003f26070 */
[C---:B------:R-:W-:Y:S02]  /*20a0*/  VIADD R7, R11.reuse, 0x260 ;  /* 0x000002600b077836 */ /* 0x040fe40000000000 */
[C---:B------:R-:W-:Y:S02]  /*20b0*/  VIADD R51, R11.reuse, 0x40 ;  /* 0x000000400b337836 */ /* 0x040fe40000000000 */
[C---:B------:R-:W-:Y:S02]  /*20c0*/  VIADD R50, R11.reuse, 0x60 ;  /* 0x000000600b327836 */ /* 0x040fe40000000000 */
[C---:B------:R-:W-:Y:S02]  /*20d0*/  VIADD R49, R11.reuse, 0xc0 ;  /* 0x000000c00b317836 */ /* 0x040fe40000000000 */
[C---:B------:R-:W-:Y:S02]  /*20e0*/  VIADD R48, R11.reuse, 0x100 ;  /* 0x000001000b307836 */ /* 0x040fe40000000000 */
[----:B------:R-:W-:-:S02]  /*20f0*/  VIADD R47, R11, 0x140 ;  /* 0x000001400b2f7836 */ /* 0x000fc40000000000 */
[C---:B------:R-:W-:Y:S02]  /*2100*/  VIADD R46, R11.reuse, 0x160 ;  /* 0x000001600b2e7836 */ /* 0x040fe40000000000 */
[C---:B------:R-:W-:Y:S02]  /*2110*/  VIADD R45, R11.reuse, 0x180 ;  /* 0x000001800b2d7836 */ /* 0x040fe40000000000 */
[C---:B------:R-:W-:Y:S02]  /*2120*/  VIADD R43, R11.reuse, 0x1a0 ;  /* 0x000001a00b2b7836 */ /* 0x040fe40000000000 */
[C---:B------:R-:W-:Y:S02]  /*2130*/  VIADD R42, R11.reuse, 0x1e0 ;  /* 0x000001e00b2a7836 */ /* 0x040fe40000000000 */
[C---:B------:R-:W-:Y:S02]  /*2140*/  VIADD R41, R11.reuse, 0x240 ;  /* 0x000002400b297836 */ /* 0x040fe40000000000 */
[----:B------:R-:W-:-:S02]  /*2150*/  VIADD R40, R11, 0x2a0 ;  /* 0x000002a00b287836 */ /* 0x000fc40000000000 */
[----:B--2---:R-:W-:Y:S02]  /*2160*/  IMAD.MOV.U32 R16, RZ, RZ, R4 ;  /* 0x000000ffff107224 */ /* 0x004fe400078e0004 */
[----:B------:R-:W2:Y:S01]  /*2170*/  @!P6 LDG.E R4, desc[UR8][R2.64] ;  /* 0x000000080204e981 */ /* 0x000ea2000c1e1900 */
[-C--:B------:R-:W-:Y:S01]  /*2180*/  ISETP.GE.U32.AND P6, PT, R5, R0.reuse, PT ;  /* 0x000000000500720c */ /* 0x080fe20003fc6070 */
[--C-:B------:R-:W-:Y:S02]  /*2190*/  IMAD.MOV.U32 R6, RZ, RZ, R16.reuse ;  /* 0x000000ffff067224 */ /* 0x100fe400078e0010 */
[----:B------:R-:W-:Y:S02]  /*21a0*/  VIADD R5, R11, 0x220 ;  /* 0x000002200b057836 */ /* 0x000fe40000000000 */
[----:B------:R-:W-:Y:S02]  /*21b0*/  IMAD.MOV.U32 R14, RZ, RZ, R16 ;  /* 0x000000ffff0e7224 */ /* 0x000fe400078e0010 */
[----:B------:R-:W3:Y:S01]  /*21c0*/  @!P5 LDG.E R6, desc[UR8][R2.64+0x80] ;  /* 0x000080080206d981 */ /* 0x000ee2000c1e1900 */
[----:B------:R-:W-:Y:S01]  /*21d0*/  ISETP.GE.U32.AND P5, PT, R5, R0, PT ;  /* 0x000000000500720c */ /* 0x000fe20003fa6070 */
[----:B------:R-:W-:-:S02]  /*21e0*/  VIADD R5, R11, 0x280 ;  /* 0x000002800b057836 */ /* 0x000fc40000000000 */
[----:B------:R-:W4:Y:S01]  /*21f0*/  @!P4 LDG.E R14, desc[UR8][R2.64+0x280] ;  /* 0x00028008020ec981 */ /* 0x000f22000c1e1900 */
[--C-:B------:R-:W-:Y:S02]  /*2200*/  IMAD.MOV.U32 R12, RZ, RZ, R16.reuse ;  /* 0x000000ffff0c7224 */ /* 0x100fe400078e0010 */
[-C--:B------:R-:W-:Y:S01]  /*2210*/  ISETP.GE.U32.AND P4, PT, R5, R0.reuse, PT ;  /* 0x000000000500720c */ /* 0x080fe20003f86070 */
[--C-:B------:R-:W-:Y:S02]  /*2220*/  IMAD.MOV.U32 R20, RZ, RZ, R16.reuse ;  /* 0x000000ffff147224 */ /* 0x100fe400078e0010 */
[--C-:B------:R-:W-:Y:S01]  /*2230*/  IMAD.MOV.U32 R24, RZ, RZ, R16.reuse ;  /* 0x000000ffff187224 */ /* 0x100fe200078e0010 */
[----:B------:R-:W4:Y:S01]  /*2240*/  @!P0 LDG.E R12, desc[UR8][R2.64+0x200] ;  /* 0x00020008020c8981 */ /* 0x000f22000c1e1900 */
[--C-:B------:R-:W-:Y:S02]  /*2250*/  IMAD.MOV.U32 R34, RZ, RZ, R16.reuse ;  /* 0x000000ffff227224 */ /* 0x100fe400078e0010 */
[----:B------:R-:W-:Y:S01]  /*2260*/  IMAD.MOV.U32 R5, RZ, RZ, R16 ;  /* 0x000000ffff057224 */ /* 0x000fe200078e0010 */
[----:B------:R-:W4:Y:S01]  /*2270*/  @!P3 LDG.E R20, desc[UR8][R2.64+0x380] ;  /* 0x000380080214b981 */ /* 0x000f22000c1e1900 */
[----:B------:R-:W-:-:S02]  /*2280*/  ISETP.GE.U32.AND P0, PT, R7, R0, PT ;  /* 0x000000000700720c */ /* 0x000fc40003f06070 */
[-C--:B------:R-:W-:Y:S01]  /*2290*/  ISETP.GE.U32.AND P3, PT, R51, R0.reuse, PT ;  /* 0x000000003300720c */ /* 0x080fe20003f66070 */
[----:B------:R-:W4:Y:S01]  /*22a0*/  @!P2 LDG.E R24, desc[UR8][R2.64+0x480] ;  /* 0x000480080218a981 */ /* 0x000f22000c1e1900 */
[----:B------:R-:W-:-:S03]  /*22b0*/  ISETP.GE.U32.AND P2, PT, R50, R0, PT ;  /* 0x000000003200720c */ /* 0x000fc60003f46070 */
[----:B------:R-:W4:Y:S01]  /*22c0*/  @!P1 LDG.E R34, desc[UR8][R2.64+0x700] ;  /* 0x0007000802229981 */ /* 0x000f22000c1e1900 */
[----:B------:R-:W-:-:S03]  /*22d0*/  ISETP.GE.U32.AND P1, PT, R49, R0, PT ;  /* 0x000000003100720c */ /* 0x000fc60003f26070 */
[----:B------:R-:W4:Y:S01]  /*22e0*/  @!P6 LDG.E R5, desc[UR8][R2.64+0x800] ;  /* 0x000800080205e981 */ /* 0x000f22000c1e1900 */
[----:B------:R-:W-:Y:S01]  /*22f0*/  ISETP.GE.U32.AND P6, PT, R48, R0, PT ;  /* 0x000000003000720c */ /* 0x000fe20003fc6070 */
[--C-:B------:R-:W-:Y:S02]  /*2300*/  IMAD.MOV.U32 R7, RZ, RZ, R16.reuse ;  /* 0x000000ffff077224 */ /* 0x100fe400078e0010 */
[--C-:B------:R-:W-:Y:S02]  /*2310*/  IMAD.MOV.U32 R9, RZ, RZ, R16.reuse ;  /* 0x000000ffff097224 */ /* 0x100fe400078e0010 */
[--C-:B------:R-:W-:Y:S02]  /*2320*/  IMAD.MOV.U32 R11, RZ, RZ, R16.reuse ;  /* 0x000000ffff0b7224 */ /* 0x100fe400078e0010 */
[--C-:B------:R-:W-:Y:S01]  /*2330*/  IMAD.MOV.U32 R8, RZ, RZ, R16.reuse ;  /* 0x000000ffff087224 */ /* 0x100fe200078e0010 */
[----:B------:R-:W4:Y:S01]  /*2340*/  @!P5 LDG.E R7, desc[UR8][R2.64+0x880] ;  /* 0x000880080207d981 */ /* 0x000f22000c1e1900 */
[----:B------:R-:W-:-:S02]  /*2350*/  IMAD.MOV.U32 R10, RZ, RZ, R16 ;  /* 0x000000ffff0a7224 */ /* 0x000fc400078e0010 */
[--C-:B------:R-:W-:Y:S01]  /*2360*/  IMAD.MOV.U32 R18, RZ, RZ, R16.reuse ;  /* 0x000000ffff127224 */ /* 0x100fe200078e0010 */
[----:B------:R-:W4:Y:S01]  /*2370*/  @!P0 LDG.E R9, desc[UR8][R2.64+0x980] ;  /* 0x0009800802098981 */ /* 0x000f22000c1e1900 */
[----:B------:R-:W-:Y:S01]  /*2380*/  IMAD.MOV.U32 R22, RZ, RZ, R16 ;  /* 0x000000ffff167224 */ /* 0x000fe200078e0010 */
[-C--:B------:R-:W-:Y:S02]  /*2390*/  ISETP.GE.U32.AND P5, PT, R47, R0.reuse, PT ;  /* 0x000000002f00720c */ /* 0x080fe40003fa6070 */
[----:B------:R-:W4:Y:S01]  /*23a0*/  @!P4 LDG.E R11, desc[UR8][R2.64+0xa00] ;  /* 0x000a0008020bc981 */ /* 0x000f22000c1e1900 */
[-C--:B------:R-:W-:Y:S02]  /*23b0*/  ISETP.GE.U32.AND P0, PT, R46, R0.reuse, PT ;  /* 0x000000002e00720c */ /* 0x080fe40003f06070 */
[-C--:B------:R-:W-:Y:S01]  /*23c0*/  ISETP.GE.U32.AND P4, PT, R45, R0.reuse, PT ;  /* 0x000000002d00720c */ /* 0x080fe20003f86070 */
[----:B------:R-:W4:Y:S01]  /*23d0*/  @!P3 LDG.E R8, desc[UR8][R2.64+0x100] ;  /* 0x000100080208b981 */ /* 0x000f22000c1e1900 */
[----:B------:R-:W-:-:S03]  /*23e0*/  ISETP.GE.U32.AND P3, PT, R43, R0, PT ;  /* 0x000000002b00720c */ /* 0x000fc60003f66070 */
        /* <DEDUP_REMOVED lines=12> */
[----:B------:R-:W-:Y:S01]  /*24b0*/  IMAD.MOV.U32 R17, RZ, RZ, R16 ;  /* 0x000000ffff117224 */ /* 0x000fe200078e0010 */
[----:B------:R-:W4:Y:S04]  /*24c0*/  @!P0 LDG.E R28, desc[UR8][R2.64+0x580] ;  /* 0x00058008021c8981 */ /* 0x000f28000c1e1900 */
[----:B------:R-:W4:Y:S04]  /*24d0*/  @!P4 LDG.E R30, desc[UR8][R2.64+0x600] ;  /* 0x00060008021ec981 */ /* 0x000f28000c1e1900 */
[----:B------:R-:W4:Y:S04]  /*24e0*/  @!P3 LDG.E R32, desc[UR8][R2.64+0x680] ;  /* 0x000680080220b981 */ /* 0x000f28000c1e1900 */
[----:B------:R-:W4:Y:S04]  /*24f0*/  @!P2 LDG.E R52, desc[UR8][R2.64+0x780] ;  /* 0x000780080234a981 */ /* 0x000f28000c1e1900 */
[----:B------:R-:W4:Y:S04]  /*2500*/  @!P1 LDG.E R17, desc[UR8][R2.64+0x900] ;  /* 0x0009000802119981 */ /* 0x000f28000c1e1900 */
[----:B------:R-:W4:Y:S01]  /*2510*/  @!P6 LDG.E R16, desc[UR8][R2.64+0xa80] ;  /* 0x000a80080210e981 */ /* 0x000f22000c1e1900 */
[----:B------:R-:W0:Y:S01]  /*2520*/  S2R R36, SR_LANEID ;  /* 0x0000000000247919 */ /* 0x000e220000000000 */
[----:B------:R-:W1:Y:S01]  /*2530*/  S2UR UR5, SR_CgaCtaId ;  /* 0x00000000000579c3 */ /* 0x000e620000008800 */
[----:B------:R-:W-:Y:S01]  /*2540*/  SHF.R.U32.HI R44, RZ, 0x5, R13 ;  /* 0x00000005ff2c7819 */ /* 0x000fe2000001160d */
[----:B------:R-:W-:Y:S01]  /*2550*/  UMOV UR4, 0x400 ;  /* 0x0000040000047882 */ /* 0x000fe20000000000 */
[----:B------:R-:W-:Y:S01]  /*2560*/  ISETP.NE.AND P0, PT, R38, RZ, PT ;  /* 0x000000ff2600720c */ /* 0x000fe20003f05270 */
[----:B-1----:R-:W-:-:S02]  /*2570*/  ULEA UR4, UR5, UR4, 0x18 ;  /* 0x0000000405047291 */ /* 0x002fc4000f8ec0ff */
[----:B0-----:R-:W-:-:S05]  /*2580*/  IMAD R37, R44, 0x2c0, R36 ;  /* 0x000002c02c257824 */ /* 0x001fca00078e0224 */
        /* <DEDUP_REMOVED lines=39> */
[----:B------:R-:W-:Y:S02]  /*2800*/  ISETP.NE.AND P1, PT, R36, 0x1f, PT ;  /* 0x0000001f2400780c */ /* 0x000fe40003f25270 */
[----:B---3--:R-:W-:Y:S02]  /*2810*/  IADD3 R16, PT, PT, R6, R5, R16 ;  /* 0x0000000506107210 */ /* 0x008fe40007ffe010 */
[----:B------:R-:W-:Y:S02]  /*2820*/  ISETP.NE.AND P2, PT, R44, 0xb, PT ;  /* 0x0000000b2c00780c */ /* 0x000fe40003f45270 */
        /* <DEDUP_REMOVED lines=20> */
[----:B------:R-:W-:Y:S01]  /*2970*/  ISETP.NE.AND P0, PT, R44, 0x2, PT ;  /* 0x000000022c00780c */ /* 0x000fe20003f05270 */
[----:B------:R-:W0:Y:S02]  /*2980*/  S2R R53, SR_TID.X ;  /* 0x0000000000357919 */ /* 0x000e240000002100 */
[----:B------:R-:W-:Y:S01]  /*2990*/  IMAD.IADD R35, R38, 0x1, -R35 ;  /* 0x0000000126237824 */ /* 0x000fe200078e0a23 */
[----:B------:R-:W-:Y:S01]  /*29a0*/  @!P1 STS [R52+0x10], R38 ;  /* 0x0000102634009388 */ /* 0x000fe20000000800 */
[----:B------:R-:W-:Y:S01]  /*29b0*/  BAR.SYNC.DEFER_BLOCKING 0x0 ;  /* 0x0000000000007b1d */ /* 0x000fe20000010000 */
[----:B------:R-:W-:-:S05]  /*29c0*/  ISETP.NE.AND P1, PT, R44, 0x9, PT ;  /* 0x000000092c00780c */ /* 0x000fca0003f25270 */
[----:B------:R-:W1:Y:S04]  /*29d0*/  LDS.128 R16, [UR4+0x10] ;  /* 0x00001004ff107984 */ /* 0x000e680008000c00 */
[----:B------:R-:W2:Y:S04]  /*29e0*/  LDS.128 R20, [UR4+0x20] ;  /* 0x00002004ff147984 */ /* 0x000ea80008000c00 */
[----:B------:R-:W3:Y:S01]  /*29f0*/  LDS.128 R24, [UR4+0x30] ;  /* 0x00003004ff187984 */ /* 0x000ee20008000c00 */
[----:B-1----:R-:W-:-:S04]  /*2a00*/  IMAD.IADD R17, R16, 0x1, R17 ;  /* 0x0000000110117824 */ /* 0x002fc800078e0211 */
[----:B------:R-:W-:Y:S01]  /*2a10*/  IMAD.IADD R18, R18, 0x1, R17 ;  /* 0x0000000112127824 */ /* 0x000fe200078e0211 */
[----:B------:R-:W-:Y:S02]  /*2a20*/  SEL R16, R17, R16, !P0 ;  /* 0x0000001011107207 */ /* 0x000fe40004000000 */
[----:B------:R-:W-:Y:S01]  /*2a30*/  ISETP.NE.AND P0, PT, R44, 0x3, PT ;  /* 0x000000032c00780c */ /* 0x000fe20003f05270 */
[----:B------:R-:W-:-:S03]  /*2a40*/  IMAD.IADD R19, R19, 0x1, R18 ;  /* 0x0000000113137824 */ /* 0x000fc600078e0212 */
[----:B------:R-:W-:Y:S01]  /*2a50*/  SEL R16, R18, R16, !P0 ;  /* 0x0000001012107207 */ /* 0x000fe20004000000 */
[----:B--2---:R-:W-:Y:S01]  /*2a60*/  IMAD.IADD R20, R19, 0x1, R20 ;  /* 0x0000000113147824 */ /* 0x004fe200078e0214 */
        /* <DEDUP_REMOVED lines=8> */
[----:B---3--:R-:W-:Y:S01]  /*2af0*/  IMAD.IADD R24, R23, 0x1, R24 ;  /* 0x0000000117187824 */ /* 0x008fe200078e0218 */
[----:B------:R-:W-:Y:S02]  /*2b00*/  SEL R16, R21, R16, !P0 ;  /* 0x0000001015107207 */ /* 0x000fe40004000000 */
[----:B------:R-:W-:Y:S01]  /*2b10*/  ISETP.NE.AND P0, PT, R44, 0x7, PT ;  /* 0x000000072c00780c */ /* 0x000fe20003f05270 */
[----:B------:R-:W-:-:S03]  /*2b20*/  IMAD.IADD R25, R25, 0x1, R24 ;  /* 0x0000000119197824 */ /* 0x000fc600078e0218 */
[----:B------:R-:W-:Y:S02]  /*2b30*/  SEL R16, R22, R16, !P0 ;  /* 0x0000001016107207 */ /* 0x000fe40004000000 */
[----:B------:R-:W-:-:S04]  /*2b40*/  ISETP.NE.AND P0, PT, R44, 0x8, PT ;  /* 0x000000082c00780c */ /* 0x000fc80003f05270 */
[----:B------:R-:W-:Y:S02]  /*2b50*/  SEL R16, R23, R16, !P0 ;  /* 0x0000001017107207 */ /* 0x000fe40004000000 */
[----:B------:R-:W-:Y:S02]  /*2b60*/  ISETP.NE.AND P0, PT, R44, 0xa, PT ;  /* 0x0000000a2c00780c */ /* 0x000fe40003f05270 */
[----:B------:R-:W-:Y:S02]  /*2b70*/  SEL R16, R24, R16, !P1 ;  /* 0x0000001018107207 */ /* 0x000fe40004800000 */
[----:B------:R-:W-:Y:S02]  /*2b80*/  ISETP.NE.AND P1, PT, R36, RZ, PT ;  /* 0x000000ff2400720c */ /* 0x000fe40003f25270 */
[----:B------:R-:W-:Y:S01]  /*2b90*/  SEL R16, R25, R16, !P0 ;  /* 0x0000001019107207 */ /* 0x000fe20004000000 */
[----:B------:R-:W-:Y:S01]  /*2ba0*/  @!P2 IMAD.IADD R16, R26, 0x1, R25 ;  /* 0x000000011a10a824 */ /* 0x000fe200078e0219 */
[----:B0-----:R-:W-:-:S02]  /*2bb0*/  ISETP.GE.U32.AND P0, PT, R53, 0x20, PT ;  /* 0x000000203500780c */ /* 0x001fc40003f06070 */
[----:B------:R-:W-:Y:S02]  /*2bc0*/  SEL R35, R35, RZ, P1 ;  /* 0x000000ff23237207 */ /* 0x000fe40000800000 */
[----:B------:R-:W-:-:S04]  /*2bd0*/  SEL R16, R16, RZ, P0 ;  /* 0x000000ff10107207 */ /* 0x000fc80000000000 */
[----:B-----5:R-:W-:Y:S01]  /*2be0*/  IADD3 R16, PT, PT, R16, R35, R39 ;  /* 0x0000002310107210 */ /* 0x020fe20007ffe027 */
[----:B------:R-:W-:Y:S06]  /*2bf0*/  BRA `(.L_x_335) ;  /* 0x0000000c00f87947 */ /* 0x000fec0003800000 */
.L_x_334:
[----:B0-2---:R-:W-:Y:S02]  /*2c00*/  IADD3 R16, PT, PT, R4, R3, R2 ;  /* 0x0000000304107210 */ /* 0x005fe40007ffe002 */
[----:B------:R-:W-:Y:S02]  /*2c10*/  ISETP.NE.AND P1, PT, R36, 0x1f, PT ;  /* 0x0000001f2400780c */ /* 0x000fe40003f25270 */
        /* <DEDUP_REMOVED lines=22> */
[C---:B------:R-:W-:Y:S01]  /*2d80*/  ISETP.NE.AND P0, PT, R44.reuse, 0x2, PT ;  /* 0x000000022c00780c */ /* 0x040fe20003f05270 */
[----:B------:R-:W0:Y:S03]  /*2d90*/  S2R R39, SR_TID.X ;  /* 0x0000000000277919 */ /* 0x000e260000002100 */
[----:B------:R1:W-:Y:S01]  /*2da0*/  @!P1 STS [R53+0x10], R52 ;  /* 0x0000103435009388 */ /* 0x0003e20000000800 */
[----:B------:R-:W-:Y:S01]  /*2db0*/  BAR.SYNC.DEFER_BLOCKING 0x0 ;  /* 0x0000000000007b1d */ /* 0x000fe20000010000 */
[----:B------:R-:W-:Y:S01]  /*2dc0*/  ISETP.NE.AND P1, PT, R44, 0x9, PT ;  /* 0x000000092c00780c */ /* 0x000fe20003f25270 */
[----:B-1----:R-:W-:-:S04]  /*2dd0*/  IMAD.IADD R52, R52, 0x1, -R35 ;  /* 0x0000000134347824 */ /* 0x002fc800078e0a23 */
[----:B------:R-:W1:Y:S04]  /*2de0*/  LDS.128 R16, [UR4+0x10] ;  /* 0x00001004ff107984 */ /* 0x000e680008000c00 */
[----:B------:R-:W2:Y:S04]  /*2df0*/  LDS.128 R20, [UR4+0x20] ;  /* 0x00002004ff147984 */ /* 0x000ea80008000c00 */
[----:B------:R-:W3:Y:S01]  /*2e00*/  LDS.128 R24, [UR4+0x30] ;  /* 0x00003004ff187984 */ /* 0x000ee20008000c00 */
[----:B-1----:R-:W-:-:S04]  /*2e10*/  IMAD.IADD R17, R16, 0x1, R17 ;  /* 0x0000000110117824 */ /* 0x002fc800078e0211 */
[----:B------:R-:W-:Y:S01]  /*2e20*/  IMAD.IADD R18, R18, 0x1, R17 ;  /* 0x0000000112127824 */ /* 0x000fe200078e0211 */
[----:B------:R-:W-:Y:S02]  /*2e30*/  SEL R16, R17, R16, !P0 ;  /* 0x0000001011107207 */ /* 0x000fe40004000000 */
[----:B------:R-:W-:Y:S01]  /*2e40*/  ISETP.NE.AND P0, PT, R44, 0x3, PT ;  /* 0x000000032c00780c */ /* 0x000fe20003f05270 */
[----:B------:R-:W-:Y:S01]  /*2e50*/  IMAD.IADD R19, R19, 0x1, R18 ;  /* 0x0000000113137824 */ /* 0x000fe200078e0212 */
[----:B------:R-:W-:Y:S02]  /*2e60*/  SEL R17, R52, RZ, P2 ;  /* 0x000000ff34117207 */ /* 0x000fe40001000000 */
        /* <DEDUP_REMOVED lines=23> */
[----:B0-----:R-:W-:-:S02]  /*2fe0*/  ISETP.GT.U32.AND P0, PT, R39, 0x1f, PT ;  /* 0x0000001f2700780c */ /* 0x001fc40003f04070 */
        /* <DEDUP_REMOVED lines=20> */
.L_x_381:
[----:B------:R-:W-:Y:S05]  /*3130*/  @!P0 BRA `(.L_x_338) ;  /* 0x0000000000748947 */ /* 0x000fea0003800000 */
[----:B------:R-:W-:-:S07]  /*3140*/  IMAD.MOV.U32 R20, RZ, RZ, 0x3b8 ;  /* 0x000003b8ff147424 */ /* 0x000fce00078e00ff */
.L_x_340:
        /* <DEDUP_REMOVED lines=27> */
.L_x_384:
[----:B------:R-:W-:Y:S05]  /*3300*/  @P0 BRA `(.L_x_340) ;  /* 0xfffffffc00900947 */ /* 0x000fea000383ffff */
.L_x_338:
[----:B------:R-:W-:Y:S01]  /*3310*/  UMOV UR5, 0xffffffff ;  /* 0xffffffff00057882 */ /* 0x000fe20000000000 */
[----:B------:R-:W-:Y:S02]  /*3320*/  ISETP.NE.AND P0, PT, R24, 0x65, PT ;  /* 0x000000651800780c */ /* 0x000fe40003f05270 */
[----:B------:R-:W-:Y:S11]  /*3330*/  BRA.DIV UR5, `(.L_x_341) ;  /* 0x0000001a05f47947 */ /* 0x000ff6000b800000 */
[----:B------:R-:W0:Y:S01]  /*3340*/  S2R R53, SR_GEMASK ;  /* 0x0000000000357919 */ /* 0x000e220000003c00 */
[----:B------:R-:W-:Y:S01]  /*3350*/  VOTE.ANY R19, PT, !P0 ;  /* 0x0000000000137806 */ /* 0x000fe200040e0100 */
[----:B------:R-:W-:-:S03]  /*3360*/  VIADD R17, R36, 0x2 ;  /* 0x0000000224117836 */ /* 0x000fc60000000000 */
[----:B0-----:R-:W-:-:S05]  /*3370*/  LOP3.LUT R19, R19, 0x80000000, R53, 0xec, !PT ;  /* 0x8000000013137812 */ /* 0x001fca00078eec35 */
[----:B------:R-:W-:-:S05]  /*3380*/  VIADD R16, R19, 0xffffffff ;  /* 0xffffffff13107836 */ /* 0x000fca0000000000 */
[----:B------:R-:W-:Y:S01]  /*3390*/  LOP3.LUT R16, R19, R16, RZ, 0xc, !PT ;  /* 0x0000001013107212 */ /* 0x000fe200078e0cff */
[----:B------:R-:W-:-:S03]  /*33a0*/  VIADD R19, R36, 0x10 ;  /* 0x0000001024137836 */ /* 0x000fc60000000000 */
[----:B------:R-:W0:Y:S02]  /*33b0*/  POPC R44, R16 ;  /* 0x00000010002c7309 */ /* 0x000e240000000000 */
[----:B0-----:R-:W0:Y:S01]  /*33c0*/  SHFL.DOWN PT, R20, R25, 0x1, R44 ;  /* 0x0820000019147989 */ /* 0x001e2200000e002c */
[-C--:B------:R-:W-:Y:S02]  /*33d0*/  ISETP.GE.AND P0, PT, R36, R44.reuse, PT ;  /* 0x0000002c2400720c */ /* 0x080fe40003f06270 */
[-C--:B------:R-:W-:Y:S02]  /*33e0*/  ISETP.GT.AND P2, PT, R19, R44.reuse, PT ;  /* 0x0000002c1300720c */ /* 0x080fe40003f44270 */
[----:B0-----:R-:W-:Y:S02]  /*33f0*/  SEL R20, R20, RZ, !P0 ;  /* 0x000000ff14147207 */ /* 0x001fe40004000000 */
[----:B------:R-:W-:Y:S01]  /*3400*/  ISETP.GT.AND P0, PT, R17, R44, PT ;  /* 0x0000002c1100720c */ /* 0x000fe20003f04270 */
[----:B------:R-:W-:-:S02]  /*3410*/  VIADD R17, R36, 0x4 ;  /* 0x0000000424117836 */ /* 0x000fc40000000000 */
        /* <DEDUP_REMOVED lines=8> */
[----:B------:R-:W-:Y:S02]  /*34a0*/  ISETP.GT.AND P0, PT, R17, R44, PT ;  /* 0x0000002c1100720c */ /* 0x000fe40003f04270 */
[----:B------:R-:W0:Y:S01]  /*34b0*/  LDC.64 R16, c[0x0][0x390] ;  /* 0x0000e400ff107b82 */ /* 0x000e220000000a00 */
[----:B------:R-:W-:-:S05]  /*34c0*/  IMAD.IADD R25, R39, 0x1, R20 ;  /* 0x0000000127197824 */ /* 0x000fca00078e0214 */
[----:B------:R-:W1:Y:S01]  /*34d0*/  SHFL.DOWN PT, R20, R25, 0x8, R44 ;  /* 0x0900000019147989 */ /* 0x000e6200000e002c */
[----:B0-----:R-:W-:-:S05]  /*34e0*/  IADD3 R35, P3, PT, R16, 0x100, RZ ;  /* 0x0000010010237810 */ /* 0x001fca0007f7e0ff */
[----:B------:R-:W-:Y:S01]  /*34f0*/  IMAD.X R39, RZ, RZ, R17, P3 ;  /* 0x000000ffff277224 */ /* 0x000fe200018e0611 */
[----:B-1----:R-:W-:Y:S02]  /*3500*/  SEL R20, R20, RZ, !P0 ;  /* 0x000000ff14147207 */ /* 0x002fe40004000000 */
[----:B------:R-:W-:-:S03]  /*3510*/  ISETP.NE.AND P0, PT, R24, 0x65, PT ;  /* 0x000000651800780c */ /* 0x000fc60003f05270 */
[----:B------:R-:W-:-:S05]  /*3520*/  IMAD.IADD R26, R25, 0x1, R20 ;  /* 0x00000001191a7824 */ /* 0x000fca00078e0214 */
[----:B------:R-:W0:Y:S05]  /*3530*/  SHFL.DOWN PT, R20, R26, 0x10, R44 ;  /* 0x0a0000001a147989 */ /* 0x000e2a00000e002c */
[----:B------:R-:W-:Y:S02]  /*3540*/  VOTE.ALL P0, P0 ;  /* 0x0000000000ff7806 */ /* 0x000fe40000000000 */
[----:B0-----:R-:W-:-:S05]  /*3550*/  SEL R19, R20, RZ, !P2 ;  /* 0x000000ff14137207 */ /* 0x001fca0005000000 */
[----:B------:R-:W-:-:S07]  /*3560*/  IMAD.IADD R26, R26, 0x1, R19 ;  /* 0x000000011a1a7824 */ /* 0x000fce00078e0213 */
.L_x_393:
[----:B------:R-:W-:Y:S05]  /*3570*/  @!P0 BRA `(.L_x_342) ;  /* 0x0000000400348947 */ /* 0x000fea0003800000 */
[----:B------:R-:W-:-:S07]  /*3580*/  IMAD.MOV.U32 R44, RZ, RZ, 0x3b8 ;  /* 0x000003b8ff2c7424 */ /* 0x000fce00078e00ff */
.L_x_348:
        /* <DEDUP_REMOVED lines=10> */
.L_x_396:
[----:B------:R-:W-:Y:S05]  /*3630*/  @!P0 BRA `(.L_x_344) ;  /* 0x0000000000748947 */ /* 0x000fea0003800000 */
[----:B------:R-:W-:-:S07]  /*3640*/  IMAD.MOV.U32 R20, RZ, RZ, R44 ;  /* 0x000000ffff147224 */ /* 0x000fce00078e002c */
.L_x_346:
        /* <DEDUP_REMOVED lines=8> */
[----:B------:R-:W0:Y:S02]  /*36d0*/  F2I.FTZ.U32.TRUNC.NTZ R19, R19 ;  /* 0x0000001300137305 */ /* 0x000e24000021f000 */
[----:B0-----:R-:W-:Y:S02]  /*36e0*/  IMAD R25, R18, R19, RZ ;  /* 0x0000001312197224 */ /* 0x001fe400078e02ff */
[----:B------:R-:W-:-:S04]  /*36f0*/  IMAD.MOV.U32 R18, RZ, RZ, RZ ;  /* 0x000000ffff127224 */ /* 0x000fc800078e00ff */
        /* <DEDUP_REMOVED lines=16> */
.L_x_399:
[----:B------:R-:W-:Y:S05]  /*3800*/  @P0 BRA `(.L_x_346) ;  /* 0xfffffffc00900947 */ /* 0x000fea000383ffff */
.L_x_344:
[----:B------:R-:W-:Y:S01]  /*3810*/  UMOV UR5, 0xffffffff ;  /* 0xffffffff00057882 */ /* 0x000fe20000000000 */
[----:B------:R-:W-:Y:S02]  /*3820*/  ISETP.NE.AND P0, PT, R24, 0x65, PT ;  /* 0x000000651800780c */ /* 0x000fe40003f05270 */
[----:B------:R-:W-:Y:S11]  /*3830*/  BRA.DIV UR5, `(.L_x_347) ;  /* 0x0000001a05fc7947 */ /* 0x000ff6000b800000 */
[----:B------:R-:W-:Y:S01]  /*3840*/  VOTE.ANY R19, PT, !P0 ;  /* 0x0000000000137806 */ /* 0x000fe200040e0100 */
[----:B------:R-:W-:Y:S02]  /*3850*/  VIADD R17, R36, 0x2 ;  /* 0x0000000224117836 */ /* 0x000fe40000000000 */
[----:B------:R-:W-:Y:S01]  /*3860*/  VIADD R21, R21, 0xffffffe0 ;  /* 0xffffffe015157836 */ /* 0x000fe20000000000 */
[----:B------:R-:W-:-:S05]  /*3870*/  LOP3.LUT R19, R19, 0x80000000, R53, 0xec, !PT ;  /* 0x8000000013137812 */ /* 0x000fca00078eec35 */
[----:B------:R-:W-:-:S05]  /*3880*/  VIADD R16, R19, 0xffffffff ;  /* 0xffffffff13107836 */ /* 0x000fca0000000000 */
[----:B------:R-:W-:-:S06]  /*3890*/  LOP3.LUT R16, R19, R16, RZ, 0xc, !PT ;  /* 0x0000001013107212 */ /* 0x000fcc00078e0cff */
        /* <DEDUP_REMOVED lines=16> */
[----:B------:R-:W-:-:S03]  /*39a0*/  IMAD.IADD R25, R25, 0x1, R20 ;  /* 0x0000000119197824 */ /* 0x000fc600078e0214 */
[----:B------:R-:W-:Y:S02]  /*39b0*/  ISETP.GT.AND P2, PT, R17, R16, PT ;  /* 0x000000101100720c */ /* 0x000fe40003f44270 */
        /* <DEDUP_REMOVED lines=8> */
.L_x_408:
[----:B------:R-:W-:Y:S05]  /*3a40*/  @P0 BRA `(.L_x_348) ;  /* 0xfffffff800d00947 */ /* 0x000fea000383ffff */
.L_x_342:
        /* <DEDUP_REMOVED lines=15> */
.L_x_336:
[----:B------:R-:W-:Y:S05]  /*3b40*/  WARPSYNC.ALL ;  /* 0x0000000000007948 */ /* 0x000fea0003800000 */
[----:B------:R-:W0:Y:S08]  /*3b50*/  S2UR UR5, SR_CgaCtaId ;  /* 0x00000000000579c3 */ /* 0x000e300000008800 */
[----:B------:R-:W-:Y:S06]  /*3b60*/  BAR.SYNC.DEFER_BLOCKING 0x0 ;  /* 0x0000000000007b1d */ /* 0x000fec0000010000 */
[----:B------:R-:W-:Y:S01]  /*3b70*/  UMOV UR4, 0x400 ;  /* 0x0000040000047882 */ /* 0x000fe20000000000 */
[----:B-1----:R-:W1:Y:S01]  /*3b80*/  S2R R17, SR_TID.X ;  /* 0x0000000000117919 */ /* 0x002e620000002100 */
[----:B0-----:R-:W-:-:S09]  /*3b90*/  ULEA UR4, UR5, UR4, 0x18 ;  /* 0x0000000405047291 */ /* 0x001fd2000f8ec0ff */
[----:B------:R-:W0:Y:S01]  /*3ba0*/  LDS R16, [UR4+0x4c] ;  /* 0x00004c04ff107984 */ /* 0x000e220008000800 */
[----:B-1----:R-:W-:-:S04]  /*3bb0*/  ISETP.NE.AND P0, PT, R17, RZ, PT ;  /* 0x000000ff1100720c */ /* 0x002fc80003f05270 */
[----:B0-----:R-:W-:-:S05]  /*3bc0*/  SEL R16, R16, RZ, P0 ;  /* 0x000000ff10107207 */ /* 0x001fca0000000000 */
[----:B------:R-:W-:-:S07]  /*3bd0*/  IMAD.IADD R16, R16, 0x1, R19 ;  /* 0x0000000110107824 */ /* 0x000fce00078e0213 */
.L_x_335:
[----:B------:R-:W-:Y:S01]  /*3be0*/  IMAD.IADD R17, R2, 0x1, R16 ;  /* 0x0000000102117824 */ /* 0x000fe200078e0210 */
[----:B------:R-:W0:Y:S01]  /*3bf0*/  S2R R20, SR_LANEID ;  /* 0x0000000000147919 */ /* 0x000e220000000000 */
[----:B------:R-:W1:Y:S01]  /*3c00*/  S2UR UR5, SR_CTAID.X ;  /* 0x00000000000579c3 */ /* 0x000e620000002500 */
[----:B------:R-:W2:Y:S01]  /*3c10*/  LDCU.64 UR6, c[0x0][0x388] ;  /* 0x00007100ff0677ac */ /* 0x000ea20008000a00 */
[----:B------:R-:W-:Y:S01]  /*3c20*/  IMAD.IADD R2, R3, 0x1, R17 ;  /* 0x0000000103027824 */ /* 0x000fe200078e0211 */
[----:B------:R-:W3:Y:S03]  /*3c30*/  S2R R21, SR_TID.X ;  /* 0x0000000000157919 */ /* 0x000ee60000002100 */
[----:B------:R-:W-:Y:S01]  /*3c40*/  IMAD.IADD R3, R4, 0x1, R2 ;  /* 0x0000000104037824 */ /* 0x000fe200078e0202 */
[----:B------:R-:W4:Y:S03]  /*3c50*/  S2R R26, SR_TID.X ;  /* 0x00000000001a7919 */ /* 0x000f260000002100 */
[----:B------:R-:W-:-:S04]  /*3c60*/  IMAD.IADD R4, R5, 0x1, R3 ;  /* 0x0000000105047824 */ /* 0x000fc800078e0203 */
[----:B------:R-:W-:-:S04]  /*3c70*/  IMAD.IADD R5, R6, 0x1, R4 ;  /* 0x0000000106057824 */ /* 0x000fc800078e0204 */
[----:B------:R-:W-:-:S04]  /*3c80*/  IMAD.IADD R6, R7, 0x1, R5 ;  /* 0x0000000107067824 */ /* 0x000fc800078e0205 */
[----:B------:R-:W-:-:S04]  /*3c90*/  IMAD.IADD R7, R8, 0x1, R6 ;  /* 0x0000000108077824 */ /* 0x000fc800078e0206 */
[----:B------:R-:W-:-:S04]  /*3ca0*/  IMAD.IADD R8, R9, 0x1, R7 ;  /* 0x0000000109087824 */ /* 0x000fc800078e0207 */
[----:B------:R-:W-:Y:S02]  /*3cb0*/  IMAD.IADD R9, R10, 0x1, R8 ;  /* 0x000000010a097824 */ /* 0x000fe400078e0208 */
[----:B0-----:R-:W-:Y:S01]  /*3cc0*/  IMAD R24, R20, 0x54, R37 ;  /* 0x0000005414187824 */ /* 0x001fe200078e0225 */
[----:B------:R-:W-:Y:S01]  /*3cd0*/  BAR.SYNC.DEFER_BLOCKING 0x0 ;  /* 0x0000000000007b1d */ /* 0x000fe20000010000 */
[----:B------:R-:W-:Y:S01]  /*3ce0*/  IMAD.IADD R10, R11, 0x1, R9 ;  /* 0x000000010b0a7824 */ /* 0x000fe200078e0209 */
[----:B---3--:R-:W-:-:S03]  /*3cf0*/  ISETP.NE.AND P0, PT, R21, RZ, PT ;  /* 0x000000ff1500720c */ /* 0x008fc60003f05270 */
        /* <DEDUP_REMOVED lines=13> */
[----:B------:R-:W-:Y:S03]  /*3dd0*/  STS.64 [R24+0x20], R8 ;  /* 0x0000200818007388 */ /* 0x000fe60000000a00 */
[----:B------:R-:W-:Y:S01]  /*3de0*/  IMAD.IADD R22, R33, 0x1, R21 ;  /* 0x0000000121167824 */ /* 0x000fe200078e0215 */
[----:B0-----:R-:W1:Y:S01]  /*3df0*/  LDC R2, c[0x0][0x398] ;  /* 0x0000e600ff027b82 */ /* 0x001e620000000800 */
[----:B------:R-:W-:Y:S02]  /*3e00*/  STS.64 [R24+0x28], R10 ;  /* 0x0000280a18007388 */ /* 0x000fe40000000a00 */
[----:B------:R-:W-:-:S02]  /*3e10*/  IMAD.IADD R23, R34, 0x1, R22 ;  /* 0x0000000122177824 */ /* 0x000fc400078e0216 */
[----:B------:R4:W-:Y:S04]  /*3e20*/  STS.64 [R24+0x30], R12 ;  /* 0x0000300c18007388 */ /* 0x0009e80000000a00 */
[----:B------:R-:W-:Y:S04]  /*3e30*/  STS.64 [R24+0x38], R14 ;  /* 0x0000380e18007388 */ /* 0x000fe80000000a00 */
[----:B------:R-:W-:Y:S04]  /*3e40*/  STS.64 [R24+0x40], R18 ;  /* 0x0000401218007388 */ /* 0x000fe80000000a00 */
[----:B------:R-:W-:Y:S01]  /*3e50*/  STS.64 [R24+0x48], R20 ;  /* 0x0000481418007388 */ /* 0x000fe20000000a00 */
[----:B----4-:R-:W-:-:S02]  /*3e60*/  LOP3.LUT R12, R26, 0x1f, RZ, 0xc0, !PT ;  /* 0x0000001f1a0c7812 */ /* 0x010fc400078ec0ff */
[----:B------:R-:W-:Y:S01]  /*3e70*/  LOP3.LUT R26, R26, 0x3e0, RZ, 0xc0, !PT ;  /* 0x000003e01a1a7812 */ /* 0x000fe200078ec0ff */
[----:B------:R-:W-:Y:S01]  /*3e80*/  STS.64 [R24+0x50], R22 ;  /* 0x0000501618007388 */ /* 0x000fe20000000a00 */
[----:B------:R-:W-:-:S03]  /*3e90*/  NOP ;  /* 0x0000000000007918 */ /* 0x000fc60000000000 */
[----:B------:R-:W-:Y:S01]  /*3ea0*/  LDS R16, [R37] ;  /* 0x0000000025107984 */ /* 0x000fe20000000800 */
[----:B-1----:R-:W-:Y:S02]  /*3eb0*/  VIADD R2, R2, UR5 ;  /* 0x0000000502027c36 */ /* 0x002fe40008000000 */
[----:B------:R-:W-:Y:S01]  /*3ec0*/  IMAD R26, R26, 0x16, R12 ;  /* 0x000000161a1a7824 */ /* 0x000fe200078e020c */
        /* <DEDUP_REMOVED lines=20> */
[----:B------:R0:W-:Y:S04]  /*4010*/  LDS R23, [R37+0xa80] ;  /* 0x000a800025177984 */ /* 0x0001e80000000800 */
[----:B------:R1:W-:Y:S01]  /*4020*/  @!P0 STS [UR4+0x8400], R0 ;  /* 0x00840000ff008988 */ /* 0x0003e20008000804 */
[----:B------:R-:W-:Y:S01]  /*4030*/  BAR.SYNC.DEFER_BLOCKING 0x0 ;  /* 0x0000000000007b1d */ /* 0x000fe20000010000 */
[----:B0-----:R-:W-:-:S02]  /*4040*/  VIADD R37, R26, 0x20 ;  /* 0x000000201a257836 */ /* 0x001fc40000000000 */
[----:B-1----:R-:W-:-:S03]  /*4050*/  IMAD R0, R2, 0x2100, RZ ;  /* 0x0000210002007824 */ /* 0x002fc600078e02ff */
[----:B------:R-:W0:Y:S02]  /*4060*/  S2R R3, SR_TID.X ;  /* 0x0000000000037919 */ /* 0x000e240000002100 */
[----:B------:R-:W-:-:S04]  /*4070*/  IADD3 R0, P0, PT, R0, R26, RZ ;  /* 0x0000001a00007210 */ /* 0x000fc80007f1e0ff */
[----:B--2---:R-:W-:Y:S01]  /*4080*/  LEA R2, P1, R0, UR6, 0x2 ;  /* 0x0000000600027c11 */ /* 0x004fe2000f8210ff */
[----:B------:R-:W1:Y:S01]  /*4090*/  LDS R4, [UR4+0x8400] ;  /* 0x00840004ff047984 */ /* 0x000e620008000800 */
[C---:B0-----:R-:W-:Y:S02]  /*40a0*/  LOP3.LUT R12, R3.reuse, 0x3e0, RZ, 0xc0, !PT ;  /* 0x000003e0030c7812 */ /* 0x041fe400078ec0ff */
[----:B------:R-:W-:-:S05]  /*40b0*/  LOP3.LUT R3, R3, 0x1f, RZ, 0xc0, !PT ;  /* 0x0000001f03037812 */ /* 0x000fca00078ec0ff */
[----:B------:R-:W-:Y:S02]  /*40c0*/  IMAD R12, R12, 0x16, R3 ;  /* 0x000000160c0c7824 */ /* 0x000fe400078e0203 */
[----:B------:R-:W-:-:S05]  /*40d0*/  IMAD.X R3, RZ, RZ, RZ, P0 ;  /* 0x000000ffff037224 */ /* 0x000fca00000e06ff */
[----:B------:R-:W-:Y:S02]  /*40e0*/  LEA.HI.X R3, R0, UR7, R3, 0x2, P1 ;  /* 0x0000000700037c11 */ /* 0x000fe400088f1403 */
[-C--:B-1----:R-:W-:Y:S02]  /*40f0*/  ISETP.GE.AND P6, PT, R26, R4.reuse, PT ;  /* 0x000000041a00720c */ /* 0x082fe40003fc6270 */
[-C--:B------:R-:W-:Y:S01]  /*4100*/  ISETP.GE.AND P5, PT, R37, R4.reuse, PT ;  /* 0x000000042500720c */ /* 0x080fe20003fa6270 */
[C---:B------:R-:W-:Y:S01]  /*4110*/  VIADD R37, R12.reuse, 0x80 ;  /* 0x000000800c257836 */ /* 0x040fe20000000000 */
[-C--:B------:R-:W-:Y:S01]  /*4120*/  ISETP.GE.AND P0, PT, R51, R4.reuse, PT ;  /* 0x000000043300720c */ /* 0x080fe20003f06270 */
[----:B------:R-:W-:Y:S01]  /*4130*/  VIADD R51, R12, 0xa0 ;  /* 0x000000a00c337836 */ /* 0x000fe20000000000 */
[-C--:B------:R-:W-:Y:S02]  /*4140*/  ISETP.GE.AND P4, PT, R50, R4.reuse, PT ;  /* 0x000000043200720c */ /* 0x080fe40003f86270 */
[-C--:B------:R-:W-:Y:S01]  /*4150*/  ISETP.GE.AND P3, PT, R37, R4.reuse, PT ;  /* 0x000000042500720c */ /* 0x080fe20003f66270 */
[----:B------:R-:W-:Y:S01]  /*4160*/  VIADD R37, R12, 0xe0 ;  /* 0x000000e00c257836 */ /* 0x000fe20000000000 */
[----:B------:R-:W-:-:S02]  /*4170*/  ISETP.GE.AND P2, PT, R51, R4, PT ;  /* 0x000000043300720c */ /* 0x000fc40003f46270 */
[-C--:B------:R-:W-:Y:S01]  /*4180*/  ISETP.GE.AND P1, PT, R49, R4.reuse, PT ;  /* 0x000000043100720c */ /* 0x080fe20003f26270 */
[----:B------:R-:W-:Y:S01]  /*4190*/  @!P6 STG.E desc[UR8][R2.64], R16 ;  /* 0x000000100200e986 */ /* 0x000fe2000c101908 */
[-C--:B------:R-:W-:Y:S01]  /*41a0*/  ISETP.GE.AND P6, PT, R37, R4.reuse, PT ;  /* 0x000000042500720c */ /* 0x080fe20003fc6270 */
[----:B------:R-:W-:Y:S02]  /*41b0*/  VIADD R37, R12, 0x120 ;  /* 0x000001200c257836 */ /* 0x000fe40000000000 */
[----:B------:R-:W-:Y:S01]  /*41c0*/  @!P5 STG.E desc[UR8][R2.64+0x80], R8 ;  /* 0x000080080200d986 */ /* 0x000fe2000c101908 */
[----:B------:R-:W-:-:S03]  /*41d0*/  ISETP.GE.AND P5, PT, R48, R4, PT ;  /* 0x000000043000720c */ /* 0x000fc60003fa6270 */
[----:B------:R-:W-:Y:S01]  /*41e0*/  @!P0 STG.E desc[UR8][R2.64+0x100], R10 ;  /* 0x0001000a02008986 */ /* 0x000fe2000c101908 */
[-C--:B------:R-:W-:Y:S01]  /*41f0*/  ISETP.GE.AND P0, PT, R37, R4.reuse, PT ;  /* 0x000000042500720c */ /* 0x080fe20003f06270 */
[----:B------:R-:W-:Y:S02]  /*4200*/  VIADD R37, R12, 0x1c0 ;  /* 0x000001c00c257836 */ /* 0x000fe40000000000 */
[----:B------:R-:W-:Y:S01]  /*4210*/  @!P4 STG.E desc[UR8][R2.64+0x180], R6 ;  /* 0x000180060200c986 */ /* 0x000fe2000c101908 */
[----:B------:R-:W-:-:S03]  /*4220*/  ISETP.GE.AND P4, PT, R47, R4, PT ;  /* 0x000000042f00720c */ /* 0x000fc60003f86270 */
[----:B------:R-:W-:Y:S01]  /*4230*/  @!P3 STG.E desc[UR8][R2.64+0x200], R53 ;  /* 0x000200350200b986 */ /* 0x000fe2000c101908 */
[----:B------:R-:W-:-:S03]  /*4240*/  ISETP.GE.AND P3, PT, R46, R4, PT ;  /* 0x000000042e00720c */ /* 0x000fc60003f66270 */
[----:B------:R-:W-:Y:S01]  /*4250*/  @!P2 STG.E desc[UR8][R2.64+0x280], R39 ;  /* 0x000280270200a986 */ /* 0x000fe2000c101908 */
[----:B------:R-:W-:-:S03]  /*4260*/  ISETP.GE.AND P2, PT, R45, R4, PT ;  /* 0x000000042d00720c */ /* 0x000fc60003f46270 */
[----:B------:R0:W-:Y:S01]  /*4270*/  @!P1 STG.E desc[UR8][R2.64+0x300], R33 ;  /* 0x0003002102009986 */ /* 0x0001e2000c101908 */
[-C--:B------:R-:W-:Y:S01]  /*4280*/  ISETP.GE.AND P1, PT, R43, R4.reuse, PT ;  /* 0x000000042b00720c */ /* 0x080fe20003f26270 */
[C---:B------:R-:W-:Y:S02]  /*4290*/  VIADD R43, R12.reuse, 0x220 ;  /* 0x000002200c2b7836 */ /* 0x040fe40000000000 */
[----:B------:R-:W-:Y:S01]  /*42a0*/  @!P6 STG.E desc[UR8][R2.64+0x380], R35 ;  /* 0x000380230200e986 */ /* 0x000fe2000c101908 */
[-C--:B------:R-:W-:Y:S01]  /*42b0*/  ISETP.GE.AND P6, PT, R37, R4.reuse, PT ;  /* 0x000000042500720c */ /* 0x080fe20003fc6270 */
[----:B------:R-:W-:Y:S02]  /*42c0*/  VIADD R37, R12, 0x200 ;  /* 0x000002000c257836 */ /* 0x000fe40000000000 */
[----:B------:R1:W-:Y:S01]  /*42d0*/  @!P5 STG.E desc[UR8][R2.64+0x400], R31 ;  /* 0x0004001f0200d986 */ /* 0x0003e2000c101908 */
[----:B------:R-:W-:Y:S01]  /*42e0*/  ISETP.GE.AND P5, PT, R42, R4, PT ;  /* 0x000000042a00720c */ /* 0x000fe20003fa6270 */
[----:B0-----:R-:W-:-:S02]  /*42f0*/  VIADD R33, R12, 0x260 ;  /* 0x000002600c217836 */ /* 0x001fc40000000000 */
[----:B------:R0:W-:Y:S01]  /*4300*/  @!P0 STG.E desc[UR8][R2.64+0x480], R25 ;  /* 0x0004801902008986 */ /* 0x0001e2000c101908 */
[----:B------:R-:W-:-:S03]  /*4310*/  ISETP.GE.AND P0, PT, R37, R4, PT ;  /* 0x000000042500720c */ /* 0x000fc60003f06270 */
[----:B------:R0:W-:Y:S01]  /*4320*/  @!P4 STG.E desc[UR8][R2.64+0x500], R27 ;  /* 0x0005001b0200c986 */ /* 0x0001e2000c101908 */
[-C--:B------:R-:W-:Y:S01]  /*4330*/  ISETP.GE.AND P4, PT, R43, R4.reuse, PT ;  /* 0x000000042b00720c */ /* 0x080fe20003f86270 */
[----:B-1----:R-:W-:Y:S02]  /*4340*/  VIADD R31, R12, 0x280 ;  /* 0x000002800c1f7836 */ /* 0x002fe40000000000 */
        /* <DEDUP_REMOVED lines=17> */
.L_x_322:
[----:B------:R-:W-:Y:S01]  /*4460*/  BSSY B1, `(.L_x_349) ;  /* 0x0000006000017945 */ /* 0x000fe20003800000 */
[----:B------:R-:W-:Y:S01]  /*4470*/  PLOP3.LUT P0, PT, P0, PT, PT, 0x8, 0x80 ;  /* 0x000000000080781c */ /* 0x000fe2000070e170 */
[----:B------:R-:W-:-:S12]  /*4480*/  IMAD.MOV.U32 R19, RZ, RZ, -0x1 ;  /* 0xffffffffff137424 */ /* 0x000fd800078e00ff */
[----:B------:R-:W-:Y:S05]  /*4490*/  WARPSYNC.COLLECTIVE R19, `(.L_x_350) ;  /* 0x0000000013087348 */ /* 0x000fea0003c00000 */
[----:B------:R-:W-:Y:S01]  /*44a0*/  VOTE.ANY P0, P0 ;  /* 0x0000000000ff7806 */ /* 0x000fe20000000100 */
[----:B------:R-:W-:-:S12]  /*44b0*/  ENDCOLLECTIVE ;  /* 0x000000000000791b */ /* 0x000fd80003800000 */
.L_x_350:
[----:B------:R-:W-:Y:S05]  /*44c0*/  BSYNC B1 ;  /* 0x0000000000017941 */ /* 0x000fea0003800000 */
.L_x_349:
[----:B------:R-:W-:Y:S05]  /*44d0*/  BRA `(.L_x_351) ;  /* 0xffffffc800a87947 */ /* 0x000fea000383ffff */
.L_x_324:
[----:B------:R-:W-:Y:S01]  /*44e0*/  BSSY B1, `(.L_x_352) ;  /* 0x0000006000017945 */ /* 0x000fe20003800000 */
[----:B------:R-:W-:Y:S01]  /*44f0*/  PLOP3.LUT P0, PT, P0, PT, PT, 0x8, 0x80 ;  /* 0x000000000080781c */ /* 0x000fe2000070e170 */
[----:B------:R-:W-:-:S12]  /*4500*/  IMAD.MOV.U32 R19, RZ, RZ, -0x1 ;  /* 0xffffffffff137424 */ /* 0x000fd800078e00ff */
[----:B------:R-:W-:Y:S05]  /*4510*/  WARPSYNC.COLLECTIVE R19, `(.L_x_353) ;  /* 0x0000000013087348 */ /* 0x000fea0003c00000 */
[----:B------:R-:W-:Y:S01]  /*4520*/  VOTE.ANY P0, P0 ;  /* 0x0000000000ff7806 */ /* 0x000fe20000000100 */
[----:B------:R-:W-:-:S12]  /*4530*/  ENDCOLLECTIVE ;  /* 0x000000000000791b */ /* 0x000fd80003800000 */
.L_x_353:
[----:B------:R-:W-:Y:S05]  /*4540*/  BSYNC B1 ;  /* 0x0000000000017941 */ /* 0x000fea0003800000 */
.L_x_352:
[----:B------:R-:W-:Y:S05]  /*4550*/  BRA `(.L_x_354) ;  /* 0xffffffc800fc7947 */ /* 0x000fea000383ffff */
.L_x_326:
[----:B------:R-:W0:Y:S01]  /*4560*/  S2R R48, SR_GEMASK ;  /* 0x0000000000307919 */ /* 0x000e220000003c00 */
[----:B------:R-:W-:Y:S01]  /*4570*/  BSSY B1, `(.L_x_355) ;  /* 0x0000006000017945 */ /* 0x000fe20003800000 */
[----:B------:R-:W-:Y:S01]  /*4580*/  PLOP3.LUT P0, PT, P0, PT, PT, 0x8, 0x80 ;  /* 0x000000000080781c */ /* 0x000fe2000070e170 */
[----:B------:R-:W-:-:S12]  /*4590*/  IMAD.MOV.U32 R19, RZ, RZ, -0x1 ;  /* 0xffffffffff137424 */ /* 0x000fd800078e00ff */
[----:B0-----:R-:W-:Y:S05]  /*45a0*/  WARPSYNC.COLLECTIVE R19, `(.L_x_356) ;  /* 0x0000000013087348 */ /* 0x001fea0003c00000 */
[----:B------:R-:W-:Y:S01]  /*45b0*/  VOTE.ANY R19, PT, P0 ;  /* 0x0000000000137806 */ /* 0x000fe200000e0100 */
[----:B0-----:R-:W-:Y:S06]  /*45c0*/  ENDCOLLECTIVE ;  /* 0x000000000000791b */ /* 0x001fec0003800000 */
.L_x_356:
[----:B------:R-:W-:Y:S05]  /*45d0*/  BSYNC B1 ;  /* 0x0000000000017941 */ /* 0x000fea0003800000 */
.L_x_355:
[----:B------:R-:W-:Y:S01]  /*45e0*/  LOP3.LUT R19, R19, 0x80000000, R48, 0xec, !PT ;  /* 0x8000000013137812 */ /* 0x000fe200078eec30 */
[----:B------:R-:W-:Y:S01]  /*45f0*/  IMAD.MOV.U32 R18, RZ, RZ, R41 ;  /* 0x000000ffff127224 */ /* 0x000fe200078e0029 */
[----:B------:R-:W0:Y:S01]  /*4600*/  LDC.64 R42, c[0x0][0x390] ;  /* 0x0000e400ff2a7b82 */ /* 0x000e220000000a00 */
[----:B------:R-:W-:Y:S02]  /*4610*/  IMAD.MOV.U32 R17, RZ, RZ, 0x1 ;  /* 0x00000001ff117424 */ /* 0x000fe400078e00ff */
[----:B------:R-:W-:Y:S02]  /*4620*/  VIADD R16, R19, 0xffffffff ;  /* 0xffffffff13107836 */ /* 0x000fe40000000000 */
[C---:B------:R-:W-:Y:S02]  /*4630*/  VIADD R23, R47.reuse, 0x4 ;  /* 0x000000042f177836 */ /* 0x040fe40000000000 */
[----:B------:R-:W-:Y:S01]  /*4640*/  VIADD R26, R47, 0x8 ;  /* 0x000000082f1a7836 */ /* 0x000fe20000000000 */
[----:B------:R-:W-:Y:S01]  /*4650*/  LOP3.LUT R22, R19, R16, RZ, 0xc, !PT ;  /* 0x0000001013167212 */ /* 0x000fe200078e0cff */
[----:B------:R-:W-:-:S03]  /*4660*/  IMAD.MOV.U32 R19, RZ, RZ, -0x1 ;  /* 0xffffffffff137424 */ /* 0x000fc600078e00ff */
[----:B------:R1:W2:Y:S02]  /*4670*/  POPC R16, R22 ;  /* 0x0000001600107309 */ /* 0x0002a40000000000 */
[----:B-1----:R-:W-:Y:S01]  /*4680*/  VIADD R22, R47, 0x2 ;  /* 0x000000022f167836 */ /* 0x002fe20000000000 */
[----:B0-2---:R-:W-:-:S13]  /*4690*/  IADD3 R42, P3, PT, R42, 0x100, RZ ;  /* 0x000001002a2a7810 */ /* 0x005fda0007f7e0ff */
[----:B------:R-:W-:Y:S05]  /*46a0*/  WARPSYNC.COLLECTIVE R19, `(.L_x_357) ;  /* 0x0000000013087348 */ /* 0x000fea0003c00000 */
[----:B------:R0:W1:Y:S02]  /*46b0*/  SHFL.DOWN P2, R20, R18, R17, R16 ;  /* 0x0800001112147389 */ /* 0x0000640000040010 */
[----:B01----:R-:W-:Y:S05]  /*46c0*/  ENDCOLLECTIVE ;  /* 0x000000000000791b */ /* 0x003fea0003800000 */
.L_x_357:
[-C--:B------:R-:W-:Y:S01]  /*46d0*/  ISETP.GE.AND P0, PT, R47, R16.reuse, PT ;  /* 0x000000102f00720c */ /* 0x080fe20003f06270 */
[----:B------:R-:W-:Y:S02]  /*46e0*/  IMAD.X R43, RZ, RZ, R43, P3 ;  /* 0x000000ffff2b7224 */ /* 0x000fe400018e062b */
        /* <DEDUP_REMOVED lines=8> */
.L_x_358:
[----:B------:R-:W-:Y:S01]  /*4770*/  IMAD.MOV.U32 R17, RZ, RZ, 0x4 ;  /* 0x00000004ff117424 */ /* 0x000fe200078e00ff */
[----:B------:R-:W-:Y:S02]  /*4780*/  SEL R20, R20, RZ, !P0 ;  /* 0x000000ff14147207 */ /* 0x000fe40004000000 */
[----:B------:R-:W-:-:S03]  /*4790*/  ISETP.GT.AND P0, PT, R23, R16, PT ;  /* 0x000000101700720c */ /* 0x000fc60003f04270 */
[----:B------:R-:W-:Y:S02]  /*47a0*/  IMAD.IADD R39, R37, 0x1, R20 ;  /* 0x0000000125277824 */ /* 0x000fe400078e0214 */
[----:B------:R-:W-:Y:S02]  /*47b0*/  VIADD R37, R47, 0x10 ;  /* 0x000000102f257836 */ /* 0x000fe40000000000 */
[----:B------:R-:W-:-:S07]  /*47c0*/  IMAD.MOV.U32 R18, RZ, RZ, R39 ;  /* 0x000000ffff127224 */ /* 0x000fce00078e0027 */
[----:B------:R-:W-:Y:S05]  /*47d0*/  WARPSYNC.COLLECTIVE R19, `(.L_x_359) ;  /* 0x0000000013087348 */ /* 0x000fea0003c00000 */
[----:B------:R0:W1:Y:S02]  /*47e0*/  SHFL.DOWN P2, R20, R18, R17, R16 ;  /* 0x0800001112147389 */ /* 0x0000640000040010 */
[----:B01----:R-:W-:Y:S05]  /*47f0*/  ENDCOLLECTIVE ;  /* 0x000000000000791b */ /* 0x003fea0003800000 */
.L_x_359:
        /* <DEDUP_REMOVED lines=8> */
.L_x_360:
[----:B------:R-:W-:Y:S01]  /*4880*/  IMAD.MOV.U32 R17, RZ, RZ, 0x10 ;  /* 0x00000010ff117424 */ /* 0x000fe200078e00ff */
[----:B------:R-:W-:Y:S02]  /*4890*/  SEL R20, R20, RZ, !P0 ;  /* 0x000000ff14147207 */ /* 0x000fe40004000000 */
[----:B------:R-:W-:-:S03]  /*48a0*/  ISETP.NE.AND P0, PT, R40, 0x65, PT ;  /* 0x000000652800780c */ /* 0x000fc60003f05270 */
[----:B------:R-:W-:-:S04]  /*48b0*/  IMAD.IADD R41, R51, 0x1, R20 ;  /* 0x0000000133297824 */ /* 0x000fc800078e0214 */
[----:B------:R-:W-:-:S07]  /*48c0*/  IMAD.MOV.U32 R18, RZ, RZ, R41 ;  /* 0x000000ffff127224 */ /* 0x000fce00078e0029 */
[----:B------:R-:W-:Y:S05]  /*48d0*/  WARPSYNC.COLLECTIVE R19, `(.L_x_361) ;  /* 0x0000000013087348 */ /* 0x000fea0003c00000 */
[----:B------:R0:W1:Y:S02]  /*48e0*/  SHFL.DOWN P2, R20, R18, R17, R16 ;  /* 0x0800001112147389 */ /* 0x0000640000040010 */
[----:B01----:R-:W-:Y:S05]  /*48f0*/  ENDCOLLECTIVE ;  /* 0x000000000000791b */ /* 0x003fea0003800000 */
.L_x_361:
[----:B------:R-:W-:Y:S05]  /*4900*/  WARPSYNC.COLLECTIVE R19, `(.L_x_362) ;  /* 0x0000000013087348 */ /* 0x000fea0003c00000 */
[----:B------:R-:W-:Y:S01]  /*4910*/  VOTE.ALL P0, P0 ;  /* 0x0000000000ff7806 */ /* 0x000fe20000000000 */
[----:B------:R-:W-:-:S12]  /*4920*/  ENDCOLLECTIVE ;  /* 0x000000000000791b */ /* 0x000fd80003800000 */
.L_x_362:
[----:B------:R-:W-:-:S04]  /*4930*/  ISETP.GT.AND P2, PT, R37, R16, PT ;  /* 0x000000102500720c */ /* 0x000fc80003f44270 */
[----:B------:R-:W-:-:S05]  /*4940*/  SEL R20, R20, RZ, !P2 ;  /* 0x000000ff14147207 */ /* 0x000fca0005000000 */
[----:B------:R-:W-:Y:S01]  /*4950*/  IMAD.IADD R39, R41, 0x1, R20 ;  /* 0x0000000129277824 */ /* 0x000fe200078e0214 */
[----:B------:R-:W-:Y:S06]  /*4960*/  BRA `(.L_x_363) ;  /* 0xffffffc800947947 */ /* 0x000fec000383ffff */
.L_x_328:
[----:B------:R-:W-:Y:S01]  /*4970*/  BSSY B1, `(.L_x_364) ;  /* 0x0000006000017945 */ /* 0x000fe20003800000 */
[----:B------:R-:W-:Y:S01]  /*4980*/  PLOP3.LUT P0, PT, P0, PT, PT, 0x8, 0x80 ;  /* 0x000000000080781c */ /* 0x000fe2000070e170 */
[----:B------:R-:W-:-:S12]  /*4990*/  IMAD.MOV.U32 R19, RZ, RZ, -0x1 ;  /* 0xffffffffff137424 */ /* 0x000fd800078e00ff */
[----:B------:R-:W-:Y:S05]  /*49a0*/  WARPSYNC.COLLECTIVE R19, `(.L_x_365) ;  /* 0x0000000013087348 */ /* 0x000fea0003c00000 */
[----:B------:R-:W-:Y:S01]  /*49b0*/  VOTE.ANY P0, P0 ;  /* 0x0000000000ff7806 */ /* 0x000fe20000000100 */
[----:B------:R-:W-:-:S12]  /*49c0*/  ENDCOLLECTIVE ;  /* 0x000000000000791b */ /* 0x000fd80003800000 */
.L_x_365:
[----:B------:R-:W-:Y:S05]  /*49d0*/  BSYNC B1 ;  /* 0x0000000000017941 */ /* 0x000fea0003800000 */
.L_x_364:
[----:B------:R-:W-:Y:S05]  /*49e0*/  BRA `(.L_x_366) ;  /* 0xffffffc800a47947 */ /* 0x000fea000383ffff */
.L_x_330:
[----:B------:R-:W-:Y:S01]  /*49f0*/  BSSY B1, `(.L_x_367) ;  /* 0x0000006000017945 */ /* 0x000fe20003800000 */
[----:B------:R-:W-:Y:S01]  /*4a00*/  PLOP3.LUT P0, PT, P0, PT, PT, 0x8, 0x80 ;  /* 0x000000000080781c */ /* 0x000fe2000070e170 */
[----:B------:R-:W-:-:S12]  /*4a10*/  IMAD.MOV.U32 R19, RZ, RZ, -0x1 ;  /* 0xffffffffff137424 */ /* 0x000fd800078e00ff */
[----:B------:R-:W-:Y:S05]  /*4a20*/  WARPSYNC.COLLECTIVE R19, `(.L_x_368) ;  /* 0x0000000013087348 */ /* 0x000fea0003c00000 */
[----:B------:R-:W-:Y:S01]  /*4a30*/  VOTE.ANY P0, P0 ;  /* 0x0000000000ff7806 */ /* 0x000fe20000000100 */
[----:B------:R-:W-:-:S12]  /*4a40*/  ENDCOLLECTIVE ;  /* 0x000000000000791b */ /* 0x000fd80003800000 */
.L_x_368:
[----:B------:R-:W-:Y:S05]  /*4a50*/  BSYNC B1 ;  /* 0x0000000000017941 */ /* 0x000fea0003800000 */
.L_x_367:
[----:B------:R-:W-:Y:S05]  /*4a60*/  BRA `(.L_x_369) ;  /* 0xffffffc800f87947 */ /* 0x000fea000383ffff */
.L_x_332:
[----:B------:R-:W-:Y:S01]  /*4a70*/  BSSY B1, `(.L_x_370) ;  /* 0x0000006000017945 */ /* 0x000fe20003800000 */
[----:B------:R-:W-:Y:S01]  /*4a80*/  PLOP3.LUT P0, PT, P0, PT, PT, 0x8, 0x80 ;  /* 0x000000000080781c */ /* 0x000fe2000070e170 */
[----:B------:R-:W-:-:S12]  /*4a90*/  IMAD.MOV.U32 R19, RZ, RZ, -0x1 ;  /* 0xffffffffff137424 */ /* 0x000fd800078e00ff */
[----:B------:R-:W-:Y:S05]  /*4aa0*/  WARPSYNC.COLLECTIVE R19, `(.L_x_371) ;  /* 0x0000000013087348 */ /* 0x000fea0003c00000 */
[----:B------:R-:W-:Y:S01]  /*4ab0*/  VOTE.ANY R19, PT, P0 ;  /* 0x0000000000137806 */ /* 0x000fe200000e0100 */
[----:B------:R-:W-:Y:S06]  /*4ac0*/  ENDCOLLECTIVE ;  /* 0x000000000000791b */ /* 0x000fec0003800000 */
.L_x_371:
[----:B------:R-:W-:Y:S05]  /*4ad0*/  BSYNC B1 ;  /* 0x0000000000017941 */ /* 0x000fea0003800000 */
.L_x_370:
[----:B------:R-:W-:Y:S01]  /*4ae0*/  LOP3.LUT R19, R19, 0x80000000, R48, 0xec, !PT ;  /* 0x8000000013137812 */ /* 0x000fe200078eec30 */
[----:B------:R-:W-:Y:S02]  /*4af0*/  IMAD.MOV.U32 R18, RZ, RZ, R41 ;  /* 0x000000ffff127224 */ /* 0x000fe400078e0029 */
[----:B------:R-:W-:Y:S02]  /*4b00*/  IMAD.MOV.U32 R17, RZ, RZ, 0x1 ;  /* 0x00000001ff117424 */ /* 0x000fe400078e00ff */
[----:B------:R-:W-:Y:S02]  /*4b10*/  VIADD R16, R19, 0xffffffff ;  /* 0xffffffff13107836 */ /* 0x000fe40000000000 */
[----:B------:R-:W-:-:S03]  /*4b20*/  VIADD R21, R21, 0xffffffe0 ;  /* 0xffffffe015157836 */ /* 0x000fc60000000000 */
[----:B------:R-:W-:Y:S01]  /*4b30*/  LOP3.LUT R50, R19, R16, RZ, 0xc, !PT ;  /* 0x0000001013327212 */ /* 0x000fe200078e0cff */
[----:B------:R-:W-:-:S03]  /*4b40*/  IMAD.MOV.U32 R19, RZ, RZ, -0x1 ;  /* 0xffffffffff137424 */ /* 0x000fc600078e00ff */
[----:B------:R0:W1:Y:S04]  /*4b50*/  POPC R16, R50 ;  /* 0x0000003200107309 */ /* 0x0000680000000000 */
[----:B01----:R-:W-:Y:S05]  /*4b60*/  WARPSYNC.COLLECTIVE R19, `(.L_x_372) ;  /* 0x0000000013087348 */ /* 0x003fea0003c00000 */
[----:B-1----:R1:W2:Y:S02]  /*4b70*/  SHFL.DOWN P2, R20, R18, R17, R16 ;  /* 0x0800001112147389 */ /* 0x0022a40000040010 */
[----:B012---:R-:W-:Y:S05]  /*4b80*/  ENDCOLLECTIVE ;  /* 0x000000000000791b */ /* 0x007fea0003800000 */
.L_x_372:
        /* <DEDUP_REMOVED lines=9> */
.L_x_373:
        /* <DEDUP_REMOVED lines=8> */
.L_x_374:
        /* <DEDUP_REMOVED lines=8> */
.L_x_375:
        /* <DEDUP_REMOVED lines=8> */
.L_x_376:
[----:B------:R-:W-:Y:S05]  /*4da0*/  WARPSYNC.COLLECTIVE R19, `(.L_x_377) ;  /* 0x0000000013087348 */ /* 0x000fea0003c00000 */
[----:B------:R-:W-:Y:S01]  /*4db0*/  VOTE.ALL P0, P0 ;  /* 0x0000000000ff7806 */ /* 0x000fe20000000000 */
[----:B------:R-:W-:-:S12]  /*4dc0*/  ENDCOLLECTIVE ;  /* 0x000000000000791b */ /* 0x000fd80003800000 */
.L_x_377:
[----:B------:R-:W-:-:S04]  /*4dd0*/  ISETP.GT.AND P2, PT, R37, R16, PT ;  /* 0x000000102500720c */ /* 0x000fc80003f44270 */
[----:B------:R-:W-:-:S04]  /*4de0*/  SEL R20, R20, RZ, !P2 ;  /* 0x000000ff14147207 */ /* 0x000fc80005000000 */
[----:B------:R-:W-:Y:S01]  /*4df0*/  IADD3 R39, PT, PT, R50, R20, R39 ;  /* 0x0000001432277210 */ /* 0x000fe20007ffe027 */
[----:B------:R-:W-:Y:S06]  /*4e00*/  BRA `(.L_x_378) ;  /* 0xffffffc800907947 */ /* 0x000fec000383ffff */
.L_x_337:
[----:B------:R-:W-:Y:S01]  /*4e10*/  BSSY B0, `(.L_x_379) ;  /* 0x0000006000007945 */ /* 0x000fe20003800000 */
[----:B------:R-:W-:Y:S01]  /*4e20*/  PLOP3.LUT P0, PT, P0, PT, PT, 0x8, 0x80 ;  /* 0x000000000080781c */ /* 0x000fe2000070e170 */
[----:B------:R-:W-:-:S12]  /*4e30*/  IMAD.MOV.U32 R19, RZ, RZ, -0x1 ;  /* 0xffffffffff137424 */ /* 0x000fd800078e00ff */
[----:B------:R-:W-:Y:S05]  /*4e40*/  WARPSYNC.COLLECTIVE R19, `(.L_x_380) ;  /* 0x0000000013087348 */ /* 0x000fea0003c00000 */
[----:B------:R-:W-:Y:S01]  /*4e50*/  VOTE.ANY P0, P0 ;  /* 0x0000000000ff7806 */ /* 0x000fe20000000100 */
[----:B------:R-:W-:-:S12]  /*4e60*/  ENDCOLLECTIVE ;  /* 0x000000000000791b */ /* 0x000fd80003800000 */
.L_x_380:
[----:B------:R-:W-:Y:S05]  /*4e70*/  BSYNC B0 ;  /* 0x0000000000007941 */ /* 0x000fea0003800000 */
.L_x_379:
[----:B------:R-:W-:Y:S05]  /*4e80*/  BRA `(.L_x_381) ;  /* 0xffffffe000a87947 */ /* 0x000fea000383ffff */
.L_x_339:
[----:B------:R-:W-:Y:S01]  /*4e90*/  BSSY B0, `(.L_x_382) ;  /* 0x0000006000007945 */ /* 0x000fe20003800000 */
[----:B------:R-:W-:Y:S01]  /*4ea0*/  PLOP3.LUT P0, PT, P0, PT, PT, 0x8, 0x80 ;  /* 0x000000000080781c */ /* 0x000fe2000070e170 */
[----:B------:R-:W-:-:S12]  /*4eb0*/  IMAD.MOV.U32 R19, RZ, RZ, -0x1 ;  /* 0xffffffffff137424 */ /* 0x000fd800078e00ff */
[----:B------:R-:W-:Y:S05]  /*4ec0*/  WARPSYNC.COLLECTIVE R19, `(.L_x_383) ;  /* 0x0000000013087348 */ /* 0x000fea0003c00000 */
[----:B------:R-:W-:Y:S01]  /*4ed0*/  VOTE.ANY P0, P0 ;  /* 0x0000000000ff7806 */ /* 0x000fe20000000100 */
[----:B------:R-:W-:-:S12]  /*4ee0*/  ENDCOLLECTIVE ;  /* 0x000000000000791b */ /* 0x000fd80003800000 */
.L_x_383:
[----:B------:R-:W-:Y:S05]  /*4ef0*/  BSYNC B0 ;  /* 0x0000000000007941 */ /* 0x000fea0003800000 */
.L_x_382:
[----:B------:R-:W-:Y:S05]  /*4f00*/  BRA `(.L_x_384) ;  /* 0xffffffe000fc7947 */ /* 0x000fea000383ffff */
.L_x_341:
[----:B------:R-:W0:Y:S01]  /*4f10*/  S2R R53, SR_GEMASK ;  /* 0x0000000000357919 */ /* 0x000e220000003c00 */
[----:B------:R-:W-:Y:S01]  /*4f20*/  BSSY B0, `(.L_x_385) ;  /* 0x0000006000007945 */ /* 0x000fe20003800000 */
[----:B------:R-:W-:Y:S01]  /*4f30*/  PLOP3.LUT P0, PT, P0, PT, PT, 0x8, 0x80 ;  /* 0x000000000080781c */ /* 0x000fe2000070e170 */
[----:B------:R-:W-:-:S12]  /*4f40*/  IMAD.MOV.U32 R19, RZ, RZ, -0x1 ;  /* 0xffffffffff137424 */ /* 0x000fd800078e00ff */
[----:B0-----:R-:W-:Y:S05]  /*4f50*/  WARPSYNC.COLLECTIVE R19, `(.L_x_386) ;  /* 0x0000000013087348 */ /* 0x001fea0003c00000 */
[----:B------:R-:W-:Y:S01]  /*4f60*/  VOTE.ANY R19, PT, P0 ;  /* 0x0000000000137806 */ /* 0x000fe200000e0100 */
[----:B0-----:R-:W-:Y:S06]  /*4f70*/  ENDCOLLECTIVE ;  /* 0x000000000000791b */ /* 0x001fec0003800000 */
.L_x_386:
[----:B------:R-:W-:Y:S05]  /*4f80*/  BSYNC B0 ;  /* 0x0000000000007941 */ /* 0x000fea0003800000 */
.L_x_385:
[----:B------:R-:W-:Y:S01]  /*4f90*/  LOP3.LUT R19, R19, 0x80000000, R53, 0xec, !PT ;  /* 0x8000000013137812 */ /* 0x000fe200078eec35 */
[----:B------:R-:W-:Y:S02]  /*4fa0*/  IMAD.MOV.U32 R18, RZ, RZ, R25 ;  /* 0x000000ffff127224 */ /* 0x000fe400078e0019 */
[----:B------:R-:W-:Y:S02]  /*4fb0*/  IMAD.MOV.U32 R17, RZ, RZ, 0x1 ;  /* 0x00000001ff117424 */ /* 0x000fe400078e00ff */
[----:B------:R-:W-:-:S05]  /*4fc0*/  VIADD R16, R19, 0xffffffff ;  /* 0xffffffff13107836 */ /* 0x000fca0000000000 */
[----:B------:R-:W-:Y:S01]  /*4fd0*/  LOP3.LUT R44, R19, R16, RZ, 0xc, !PT ;  /* 0x00000010132c7212 */ /* 0x000fe200078e0cff */
[----:B------:R-:W-:-:S05]  /*4fe0*/  IMAD.MOV.U32 R19, RZ, RZ, -0x1 ;  /* 0xffffffffff137424 */ /* 0x000fca00078e00ff */
[----:B------:R-:W0:Y:S02]  /*4ff0*/  POPC R44, R44 ;  /* 0x0000002c002c7309 */ /* 0x000e240000000000 */
[----:B0-----:R-:W-:Y:S01]  /*5000*/  IMAD.MOV.U32 R16, RZ, RZ, R44 ;  /* 0x000000ffff107224 */ /* 0x001fe200078e002c */
[----:B------:R-:W-:-:S13]  /*5010*/  ISETP.GE.AND P0, PT, R36, R44, PT ;  /* 0x0000002c2400720c */ /* 0x000fda0003f06270 */
[----:B------:R-:W-:Y:S05]  /*5020*/  WARPSYNC.COLLECTIVE R19, `(.L_x_387) ;  /* 0x0000000013087348 */ /* 0x000fea0003c00000 */
[----:B------:R0:W1:Y:S02]  /*5030*/  SHFL.DOWN P2, R20, R18, R17, R16 ;  /* 0x0800001112147389 */ /* 0x0000640000040010 */
[----:B01----:R-:W-:Y:S05]  /*5040*/  ENDCOLLECTIVE ;  /* 0x000000000000791b */ /* 0x003fea0003800000 */
.L_x_387:
[----:B------:R-:W-:Y:S01]  /*5050*/  IMAD.MOV.U32 R17, RZ, RZ, 0x2 ;  /* 0x00000002ff117424 */ /* 0x000fe200078e00ff */
[----:B------:R-:W-:-:S05]  /*5060*/  SEL R20, R20, RZ, !P0 ;  /* 0x000000ff14147207 */ /* 0x000fca0004000000 */
[----:B------:R-:W-:Y:S02]  /*5070*/  IMAD.IADD R35, R20, 0x1, R25 ;  /* 0x0000000114237824 */ /* 0x000fe400078e0219 */
[----:B------:R-:W-:Y:S02]  /*5080*/  VIADD R25, R36, 0x2 ;  /* 0x0000000224197836 */ /* 0x000fe40000000000 */
[----:B------:R-:W-:-:S03]  /*5090*/  IMAD.MOV.U32 R18, RZ, RZ, R35 ;  /* 0x000000ffff127224 */ /* 0x000fc600078e0023 */
[----:B------:R-:W-:Y:S01]  /*50a0*/  ISETP.GT.AND P0, PT, R25, R44, PT ;  /* 0x0000002c1900720c */ /* 0x000fe20003f04270 */
[----:B------:R-:W-:-:S12]  /*50b0*/  VIADD R25, R36, 0x4 ;  /* 0x0000000424197836 */ /* 0x000fd80000000000 */
[----:B------:R-:W-:Y:S05]  /*50c0*/  WARPSYNC.COLLECTIVE R19, `(.L_x_388) ;  /* 0x0000000013087348 */ /* 0x000fea0003c00000 */
[----:B------:R0:W1:Y:S02]  /*50d0*/  SHFL.DOWN P2, R20, R18, R17, R16 ;  /* 0x0800001112147389 */ /* 0x0000640000040010 */
[----:B01----:R-:W-:Y:S05]  /*50e0*/  ENDCOLLECTIVE ;  /* 0x000000000000791b */ /* 0x003fea0003800000 */
.L_x_388:
        /* <DEDUP_REMOVED lines=9> */
.L_x_389:
        /* <DEDUP_REMOVED lines=8> */
.L_x_390:
[----:B------:R-:W-:Y:S01]  /*5200*/  IMAD.MOV.U32 R17, RZ, RZ, 0x10 ;  /* 0x00000010ff117424 */ /* 0x000fe200078e00ff */
[----:B------:R-:W-:Y:S02]  /*5210*/  SEL R20, R20, RZ, !P0 ;  /* 0x000000ff14147207 */ /* 0x000fe40004000000 */
[----:B------:R-:W-:-:S03]  /*5220*/  ISETP.NE.AND P0, PT, R24, 0x65, PT ;  /* 0x000000651800780c */ /* 0x000fc60003f05270 */
[----:B------:R-:W-:Y:S02]  /*5230*/  IMAD.IADD R26, R25, 0x1, R20 ;  /* 0x00000001191a7824 */ /* 0x000fe400078e0214 */
[----:B------:R-:W-:Y:S02]  /*5240*/  VIADD R25, R36, 0x10 ;  /* 0x0000001024197836 */ /* 0x000fe40000000000 */
[----:B------:R-:W-:-:S03]  /*5250*/  IMAD.MOV.U32 R18, RZ, RZ, R26 ;  /* 0x000000ffff127224 */ /* 0x000fc600078e001a */
[----:B------:R-:W-:-:S13]  /*5260*/  ISETP.GT.AND P3, PT, R25, R44, PT ;  /* 0x0000002c1900720c */ /* 0x000fda0003f64270 */
[----:B------:R-:W-:Y:S05]  /*5270*/  WARPSYNC.COLLECTIVE R19, `(.L_x_391) ;  /* 0x0000000013087348 */ /* 0x000fea0003c00000 */
[----:B------:R0:W1:Y:S02]  /*5280*/  SHFL.DOWN P2, R20, R18, R17, R16 ;  /* 0x0800001112147389 */ /* 0x0000640000040010 */
[----:B01----:R-:W-:Y:S05]  /*5290*/  ENDCOLLECTIVE ;  /* 0x000000000000791b */ /* 0x003fea0003800000 */
.L_x_391:
[----:B------:R-:W-:Y:S05]  /*52a0*/  WARPSYNC.COLLECTIVE R19, `(.L_x_392) ;  /* 0x0000000013087348 */ /* 0x000fea0003c00000 */
[----:B------:R-:W-:Y:S01]  /*52b0*/  VOTE.ALL P0, P0 ;  /* 0x0000000000ff7806 */ /* 0x000fe20000000000 */
[----:B------:R-:W-:-:S12]  /*52c0*/  ENDCOLLECTIVE ;  /* 0x000000000000791b */ /* 0x000fd80003800000 */
.L_x_392:
[----:B------:R-:W0:Y:S01]  /*52d0*/  LDC.64 R16, c[0x0][0x390] ;  /* 0x0000e400ff107b82 */ /* 0x000e220000000a00 */
[----:B------:R-:W-:-:S05]  /*52e0*/  SEL R25, R20, RZ, !P3 ;  /* 0x000000ff14197207 */ /* 0x000fca0005800000 */
[----:B------:R-:W-:Y:S01]  /*52f0*/  IMAD.IADD R26, R26, 0x1, R25 ;  /* 0x000000011a1a7824 */ /* 0x000fe200078e0219 */
[----:B0-----:R-:W-:-:S05]  /*5300*/  IADD3 R35, P2, PT, R16, 0x100, RZ ;  /* 0x0000010010237810 */ /* 0x001fca0007f5e0ff */
[----:B------:R-:W-:Y:S01]  /*5310*/  IMAD.X R39, RZ, RZ, R17, P2 ;  /* 0x000000ffff277224 */ /* 0x000fe200010e0611 */
[----:B------:R-:W-:Y:S07]  /*5320*/  BRA `(.L_x_393) ;  /* 0xffffffe000907947 */ /* 0x000fee000383ffff */
.L_x_343:
[----:B------:R-:W-:Y:S01]  /*5330*/  BSSY B0, `(.L_x_394) ;  /* 0x0000006000007945 */ /* 0x000fe20003800000 */
[----:B------:R-:W-:Y:S01]  /*5340*/  PLOP3.LUT P0, PT, P0, PT, PT, 0x8, 0x80 ;  /* 0x000000000080781c */ /* 0x000fe2000070e170 */
[----:B------:R-:W-:-:S12]  /*5350*/  IMAD.MOV.U32 R19, RZ, RZ, -0x1 ;  /* 0xffffffffff137424 */ /* 0x000fd800078e00ff */
[----:B------:R-:W-:Y:S05]  /*5360*/  WARPSYNC.COLLECTIVE R19, `(.L_x_395) ;  /* 0x0000000013087348 */ /* 0x000fea0003c00000 */
[----:B------:R-:W-:Y:S01]  /*5370*/  VOTE.ANY P0, P0 ;  /* 0x0000000000ff7806 */ /* 0x000fe20000000100 */
[----:B------:R-:W-:-:S12]  /*5380*/  ENDCOLLECTIVE ;  /* 0x000000000000791b */ /* 0x000fd80003800000 */
.L_x_395:
[----:B------:R-:W-:Y:S05]  /*5390*/  BSYNC B0 ;  /* 0x0000000000007941 */ /* 0x000fea0003800000 */
.L_x_394:
[----:B------:R-:W-:Y:S05]  /*53a0*/  BRA `(.L_x_396) ;  /* 0xffffffe000a07947 */ /* 0x000fea000383ffff */
.L_x_345:
[----:B------:R-:W-:Y:S01]  /*53b0*/  BSSY B0, `(.L_x_397) ;  /* 0x0000006000007945 */ /* 0x000fe20003800000 */
[----:B------:R-:W-:Y:S01]  /*53c0*/  PLOP3.LUT P0, PT, P0, PT, PT, 0x8, 0x80 ;  /* 0x000000000080781c */ /* 0x000fe2000070e170 */
[----:B------:R-:W-:-:S12]  /*53d0*/  IMAD.MOV.U32 R19, RZ, RZ, -0x1 ;  /* 0xffffffffff137424 */ /* 0x000fd800078e00ff */
[----:B------:R-:W-:Y:S05]  /*53e0*/  WARPSYNC.COLLECTIVE R19, `(.L_x_398) ;  /* 0x0000000013087348 */ /* 0x000fea0003c00000 */
[----:B------:R-:W-:Y:S01]  /*53f0*/  VOTE.ANY P0, P0 ;  /* 0x0000000000ff7806 */ /* 0x000fe20000000100 */
[----:B------:R-:W-:-:S12]  /*5400*/  ENDCOLLECTIVE ;  /* 0x000000000000791b */ /* 0x000fd80003800000 */
.L_x_398:
[----:B------:R-:W-:Y:S05]  /*5410*/  BSYNC B0 ;  /* 0x0000000000007941 */ /* 0x000fea0003800000 */
.L_x_397:
[----:B------:R-:W-:Y:S05]  /*5420*/  BRA `(.L_x_399) ;  /* 0xffffffe000f47947 */ /* 0x000fea000383ffff */
.L_x_347:
[----:B------:R-:W-:Y:S01]  /*5430*/  BSSY B0, `(.L_x_400) ;  /* 0x0000006000007945 */ /* 0x000fe20003800000 */
[----:B------:R-:W-:Y:S01]  /*5440*/  PLOP3.LUT P0, PT, P0, PT, PT, 0x8, 0x80 ;  /* 0x000000000080781c */ /* 0x000fe2000070e170 */
[----:B------:R-:W-:-:S12]  /*5450*/  IMAD.MOV.U32 R19, RZ, RZ, -0x1 ;  /* 0xffffffffff137424 */ /* 0x000fd800078e00ff */
[----:B------:R-:W-:Y:S05]  /*5460*/  WARPSYNC.COLLECTIVE R19, `(.L_x_401) ;  /* 0x0000000013087348 */ /* 0x000fea0003c00000 */
[----:B------:R-:W-:Y:S01]  /*5470*/  VOTE.ANY R19, PT, P0 ;  /* 0x0000000000137806 */ /* 0x000fe200000e0100 */
[----:B------:R-:W-:Y:S06]  /*5480*/  ENDCOLLECTIVE ;  /* 0x000000000000791b */ /* 0x000fec0003800000 */
.L_x_401:
[----:B------:R-:W-:Y:S05]  /*5490*/  BSYNC B0 ;  /* 0x0000000000007941 */ /* 0x000fea0003800000 */
.L_x_400:
[----:B------:R-:W-:Y:S01]  /*54a0*/  LOP3.LUT R19, R19, 0x80000000, R53, 0xec, !PT ;  /* 0x8000000013137812 */ /* 0x000fe200078eec35 */
[----:B------:R-:W-:Y:S02]  /*54b0*/  IMAD.MOV.U32 R18, RZ, RZ, R25 ;  /* 0x000000ffff127224 */ /* 0x000fe400078e0019 */
[----:B------:R-:W-:Y:S02]  /*54c0*/  IMAD.MOV.U32 R17, RZ, RZ, 0x1 ;  /* 0x00000001ff117424 */ /* 0x000fe400078e00ff */
[----:B------:R-:W-:Y:S02]  /*54d0*/  VIADD R16, R19, 0xffffffff ;  /* 0xffffffff13107836 */ /* 0x000fe40000000000 */
[----:B------:R-:W-:-:S03]  /*54e0*/  VIADD R21, R21, 0xffffffe0 ;  /* 0xffffffe015157836 */ /* 0x000fc60000000000 */
[----:B------:R-:W-:Y:S01]  /*54f0*/  LOP3.LUT R16, R19, R16, RZ, 0xc, !PT ;  /* 0x0000001013107212 */ /* 0x000fe200078e0cff */
[----:B------:R-:W-:-:S05]  /*5500*/  IMAD.MOV.U32 R19, RZ, RZ, -0x1 ;  /* 0xffffffffff137424 */ /* 0x000fca00078e00ff */
[----:B------:R-:W0:Y:S02]  /*5510*/  POPC R16, R16 ;  /* 0x0000001000107309 */ /* 0x000e240000000000 */
[----:B0-----:R-:W-:Y:S05]  /*5520*/  WARPSYNC.COLLECTIVE R19, `(.L_x_402) ;  /* 0x0000000013087348 */ /* 0x001fea0003c00000 */
[----:B0-----:R0:W1:Y:S02]  /*5530*/  SHFL.DOWN P2, R20, R18, R17, R16 ;  /* 0x0800001112147389 */ /* 0x0010640000040010 */
[----:B01----:R-:W-:Y:S05]  /*5540*/  ENDCOLLECTIVE ;  /* 0x000000000000791b */ /* 0x003fea0003800000 */
.L_x_402:
        /* <DEDUP_REMOVED lines=10> */
.L_x_403:
        /* <DEDUP_REMOVED lines=9> */
.L_x_404:
        /* <DEDUP_REMOVED lines=9> */
.L_x_405:
[----:B------:R-:W-:Y:S01]  /*5710*/  IMAD.MOV.U32 R17, RZ, RZ, 0x10 ;  /* 0x00000010ff117424 */ /* 0x000fe200078e00ff */
[----:B------:R-:W-:-:S05]  /*5720*/  SEL R20, R20, RZ, !P0 ;  /* 0x000000ff14147207 */ /* 0x000fca0004000000 */
[----:B------:R-:W-:-:S04]  /*5730*/  IMAD.IADD R25, R25, 0x1, R20 ;  /* 0x0000000119197824 */ /* 0x000fc800078e0214 */
[----:B------:R-:W-:-:S07]  /*5740*/  IMAD.MOV.U32 R18, RZ, RZ, R25 ;  /* 0x000000ffff127224 */ /* 0x000fce00078e0019 */
[----:B------:R-:W-:Y:S05]  /*5750*/  WARPSYNC.COLLECTIVE R19, `(.L_x_406) ;  /* 0x0000000013087348 */ /* 0x000fea0003c00000 */
[----:B------:R0:W1:Y:S02]  /*5760*/  SHFL.DOWN P2, R20, R18, R17, R16 ;  /* 0x0800001112147389 */ /* 0x0000640000040010 */
[----:B01----:R-:W-:Y:S05]  /*5770*/  ENDCOLLECTIVE ;  /* 0x000000000000791b */ /* 0x003fea0003800000 */
.L_x_406:
[----:B------:R-:W-:-:S05]  /*5780*/  VIADD R17, R36, 0x10 ;  /* 0x0000001024117836 */ /* 0x000fca0000000000 */
[----:B------:R-:W-:-:S04]  /*5790*/  ISETP.GT.AND P0, PT, R17, R16, PT ;  /* 0x000000101100720c */ /* 0x000fc80003f04270 */
[----:B------:R-:W-:Y:S02]  /*57a0*/  SEL R20, R20, RZ, !P0 ;  /* 0x000000ff14147207 */ /* 0x000fe40004000000 */
[----:B------:R-:W-:Y:S02]  /*57b0*/  ISETP.NE.AND P0, PT, R24, 0x65, PT ;  /* 0x000000651800780c */ /* 0x000fe40003f05270 */
[----:B------:R-:W-:-:S11]  /*57c0*/  IADD3 R26, PT, PT, R25, R20, R26 ;  /* 0x00000014191a7210 */ /* 0x000fd60007ffe01a */
[----:B------:R-:W-:Y:S05]  /*57d0*/  WARPSYNC.COLLECTIVE R19, `(.L_x_407) ;  /* 0x0000000013087348 */ /* 0x000fea0003c00000 */
[----:B------:R-:W-:Y:S01]  /*57e0*/  VOTE.ALL P0, P0 ;  /* 0x0000000000ff7806 */ /* 0x000fe20000000000 */
[----:B------:R-:W-:-:S12]  /*57f0*/  ENDCOLLECTIVE ;  /* 0x000000000000791b */ /* 0x000fd80003800000 */
.L_x_407:
[----:B------:R-:W-:Y:S05]  /*5800*/  BRA `(.L_x_408) ;  /* 0xffffffe0008c7947 */ /* 0x000fea000383ffff */
.L_x_409:
        /* <DEDUP_REMOVED lines=15> */
.L_x_464:


//--------------------- .text._ZN3cub18CUB_300001_SM_10006detail4scan20DeviceScanInitKernelINS0_13ScanTileStateIiLb1EEEEEvT_i --------------------------
	.section	.text._ZN3cub18CUB_300001_SM_10006detail4scan20DeviceScanInitKernelINS0_13ScanTileStateIiLb1EEEEEvT_i,"ax",@progbits
	.align	128
        .global         _ZN3cub18CUB_300001_SM_10006detail4scan20DeviceScanInitKernelINS0_13ScanTileStateIiLb1EEEEEvT_i
        .type           _ZN3cub18CUB_300001_SM_10006detail4scan20DeviceScanInitKernelINS0_13ScanTileStateIiLb1EEEEEvT_i,@function
        .size           _ZN3cub18CUB_300001_SM_10006detail4scan20DeviceScanInitKernelINS0_13ScanTileStateIiLb1EEEEEvT_i,(.L_x_465 - _ZN3cub18CUB_300001_SM_10006detail4scan20DeviceScanInitKernelINS0_13ScanTileStateIiLb1EEEEEvT_i)
        .other          _ZN3cub18CUB_300001_SM_10006detail4scan20DeviceScanInitKernelINS0_13ScanTileStateIiLb1EEEEEvT_i,@"STO_CUDA_ENTRY STV_DEFAULT"
_ZN3cub18CUB_300001_SM_10006detail4scan20DeviceScanInitKernelINS0_13ScanTileStateIiLb1EEEEEvT_i:
.text._ZN3cub18CUB_300001_SM_10006detail4scan20DeviceScanInitKernelINS0_13ScanTileStateIiLb1EEEEEvT_i:
[----:B------:R-:W-:Y:S01]  /*0000*/  LDC R1, c[0x0][0x37c] ;  /* 0x0000df00ff017b82 */ /* 0x000fe20000000800 */
[----:B------:R-:W0:Y:S07]  /*0010*/  S2R R0, SR_TID.X ;  /* 0x0000000000007919 */ /* 0x000e2e0000002100 */
[----:B------:R-:W1:Y:S01]  /*0020*/  S2UR UR6, SR_CTAID.X ;  /* 0x00000000000679c3 */ /* 0x000e620000002500 */
[----:B------:R-:W2:Y:S07]  /*0030*/  LDCU UR4, c[0x0][0x388] ;  /* 0x00007100ff0477ac */ /* 0x000eae0008000800 */
[----:B------:R-:W1:Y:S01]  /*0040*/  LDC R5, c[0x0][0x360] ;  /* 0x0000d800ff057b82 */ /* 0x000e620000000800 */
[----:B0-----:R-:W-:Y:S01]  /*0050*/  ISETP.GT.U32.AND P0, PT, R0, 0x1f, PT ;  /* 0x0000001f0000780c */ /* 0x001fe20003f04070 */
[----:B-1----:R-:W-:-:S03]  /*0060*/  IMAD R5, R5, UR6, R0 ;  /* 0x0000000605057c24 */ /* 0x002fc6000f8e0200 */
[----:B------:R-:W-:Y:S02]  /*0070*/  ISETP.NE.OR P0, PT, RZ, UR6, P0 ;  /* 0x00000006ff007c0c */ /* 0x000fe40008705670 */
[----:B--2---:R-:W-:Y:S01]  /*0080*/  ISETP.GE.AND P1, PT, R5, UR4, PT ;  /* 0x0000000405007c0c */ /* 0x004fe2000bf26270 */
[----:B------:R-:W0:-:S12]  /*0090*/  LDCU.64 UR4, c[0x0][0x358] ;  /* 0x00006b00ff0477ac */ /* 0x000e180008000a00 */
[----:B------:R-:W1:Y:S01]  /*00a0*/  @!P1 LDC.64 R2, c[0x0][0x380] ;  /* 0x0000e000ff029b82 */ /* 0x000e620000000a00 */
[----:B------:R-:W-:Y:S01]  /*00b0*/  @!P1 MOV R4, 0x63 ;  /* 0x0000006300049802 */ /* 0x000fe20000000f00 */
[----:B-1----:R-:W-:-:S04]  /*00c0*/  @!P1 IMAD.WIDE R2, R5, 0x8, R2 ;  /* 0x0000000805029825 */ /* 0x002fc800078e0202 */
[----:B------:R-:W-:-:S05]  /*00d0*/  HFMA2 R5, -RZ, RZ, 0, 0 ;  /* 0x00000000ff057431 */ /* 0x000fca00000001ff */
[----:B0-----:R0:W-:Y:S01]  /*00e0*/  @!P1 STG.E.64 desc[UR4][R2.64+0x100], R4 ;  /* 0x0001000402009986 */ /* 0x0011e2000c101b04 */
[----:B------:R-:W-:Y:S05]  /*00f0*/  @P0 EXIT ;  /* 0x000000000000094d */ /* 0x000fea0003800000 */
[----:B0-----:R-:W0:Y:S02]  /*0100*/  LDC.64 R2, c[0x0][0x380] ;  /* 0x0000e000ff027b82 */ /* 0x001e240000000a00 */
[----:B0-----:R-:W-:-:S05]  /*0110*/  IMAD.WIDE.U32 R2, R0, 0x8, R2 ;  /* 0x0000000800027825 */ /* 0x001fca00078e0002 */
[----:B------:R-:W-:Y:S01]  /*0120*/  STG.E.64 desc[UR4][R2.64], RZ ;  /* 0x000000ff02007986 */ /* 0x000fe2000c101b04 */
[----:B------:R-:W-:Y:S05]  /*0130*/  EXIT ;  /* 0x000000000000794d */ /* 0x000fea0003800000 */
.L_x_410:
        /* <DEDUP_REMOVED lines=12> */
.L_x_465:


//--------------------- .text._ZN3cub18CUB_300001_SM_10006detail11EmptyKernelIvEEvv --------------------------
	.section	.text._ZN3cub18CUB_300001_SM_10006detail11EmptyKernelIvEEvv,"ax",@progbits
	.align	128
        .global         _ZN3cub18CUB_300001_SM_10006detail11EmptyKernelIvEEvv
        .type           _ZN3cub18CUB_300001_SM_10006detail11EmptyKernelIvEEvv,@function
        .size           _ZN3cub18CUB_300001_SM_10006detail11EmptyKernelIvEEvv,(.L_x_466 - _ZN3cub18CUB_300001_SM_10006detail11EmptyKernelIvEEvv)
        .other          _ZN3cub18CUB_300001_SM_10006detail11EmptyKernelIvEEvv,@"STO_CUDA_ENTRY STV_DEFAULT"
_ZN3cub18CUB_300001_SM_10006detail11EmptyKernelIvEEvv:
.text._ZN3cub18CUB_300001_SM_10006detail11EmptyKernelIvEEvv:
[----:B------:R-:W-:Y:S01]  /*0000*/  LDC R1, c[0x0][0x37c] ;  /* 0x0000df00ff017b82 */ /* 0x000fe20000000800 */
[----:B------:R-:W-:Y:S05]  /*0010*/  EXIT ;  /* 0x000000000000794d */ /* 0x000fea0003800000 */
.L_x_411:
        /* <DEDUP_REMOVED lines=14> */
.L_x_466:


//--------------------- .text._Z10kernelDrawPiS_PfS0_S0_S0_iii --------------------------
	.section	.text._Z10kernelDrawPiS_PfS0_S0_S0_iii,"ax",@progbits
	.align	128
        .global         _Z10kernelDrawPiS_PfS0_S0_S0_iii
        .type           _Z10kernelDrawPiS_PfS0_S0_S0_iii,@function
        .size           _Z10kernelDrawPiS_PfS0_S0_S0_iii,(.L_x_458 - _Z10kernelDrawPiS_PfS0_S0_S0_iii)
        .other          _Z10kernelDrawPiS_PfS0_S0_S0_iii,@"STO_CUDA_ENTRY STV_DEFAULT"
_Z10kernelDrawPiS_PfS0_S0_S0_iii:
.text._Z10kernelDrawPiS_PfS0_S0_S0_iii:
[----:B------:R-:W-:Y:S01]  /*0000*/  LDC R1, c[0x0][0x37c] ;  /* 0x0000df00ff017b82 */ /* 0x000fe20000000800 */
[----:B------:R-:W0:Y:S07]  /*0010*/  S2R R3, SR_TID.X ;  /* 0x0000000000037919 */ /* 0x000e2e0000002100 */
[----:B------:R-:W0:Y:S01]  /*0020*/  S2UR UR4, SR_CTAID.X ;  /* 0x00000000000479c3 */ /* 0x000e220000002500 */
[----:B------:R-:W1:Y:S07]  /*0030*/  LDCU UR5, c[0x0][0x3b0] ;  /* 0x00007600ff0577ac */ /* 0x000e6e0008000800 */
[----:B------:R-:W0:Y:S02]  /*0040*/  LDC R4, c[0x0][0x360] ;  /* 0x0000d800ff047b82 */ /* 0x000e240000000800 */
[----:B0-----:R-:W-:-:S05]  /*0050*/  IMAD R4, R4, UR4, R3 ;  /* 0x0000000404047c24 */ /* 0x001fca000f8e0203 */
[----:B-1----:R-:W-:-:S13]  /*0060*/  ISETP.GE.AND P0, PT, R4, UR5, PT ;  /* 0x0000000504007c0c */ /* 0x002fda000bf06270 */
[----:B------:R-:W-:Y:S05]  /*0070*/  @P0 EXIT ;  /* 0x000000000000094d */ /* 0x000fea0003800000 */
[----:B------:R-:W0:Y:S01]  /*0080*/  LDC.64 R6, c[0x0][0x388] ;  /* 0x0000e200ff067b82 */ /* 0x000e220000000a00 */
[----:B------:R-:W1:Y:S01]  /*0090*/  LDCU.64 UR4, c[0x0][0x358] ;  /* 0x00006b00ff0477ac */ /* 0x000e620008000a00 */
[----:B------:R-:W-:-:S04]  /*00a0*/  IMAD.SHL.U32 R3, R4, 0x2, RZ ;  /* 0x0000000204037824 */ /* 0x000fc800078e00ff */
[----:B0-----:R-:W-:-:S05]  /*00b0*/  IMAD.WIDE R6, R3, 0x4, R6 ;  /* 0x0000000403067825 */ /* 0x001fca00078e0206 */
[----:B-1----:R-:W2:Y:S04]  /*00c0*/  LDG.E R16, desc[UR4][R6.64] ;  /* 0x0000000406107981 */ /* 0x002ea8000c1e1900 */
[----:B------:R-:W2:Y:S02]  /*00d0*/  LDG.E R17, desc[UR4][R6.64+0x4] ;  /* 0x0000040406117981 */ /* 0x000ea4000c1e1900 */
[----:B--2---:R-:W-:-:S13]  /*00e0*/  ISETP.GE.AND P0, PT, R16, R17, PT ;  /* 0x000000111000720c */ /* 0x004fda0003f06270 */
[----:B------:R-:W-:Y:S05]  /*00f0*/  @P0 EXIT ;  /* 0x000000000000094d */ /* 0x000fea0003800000 */
[----:B------:R-:W0:Y:S01]  /*0100*/  LDC R11, c[0x0][0x3b8] ;  /* 0x0000ee00ff0b7b82 */ /* 0x000e220000000800 */
[----:B------:R-:W1:Y:S07]  /*0110*/  LDCU UR6, c[0x0][0x3b4] ;  /* 0x00007680ff0677ac */ /* 0x000e6e0008000800 */
[----:B------:R-:W2:Y:S01]  /*0120*/  LDC R18, c[0x0][0x3b4] ;  /* 0x0000ed00ff127b82 */ /* 0x000ea20000000800 */
[----:B0-----:R-:W-:-:S04]  /*0130*/  IABS R9, R11 ;  /* 0x0000000b00097213 */ /* 0x001fc80000000000 */
[----:B------:R-:W0:Y:S01]  /*0140*/  I2F.RP R0, R9 ;  /* 0x0000000900007306 */ /* 0x000e220000209400 */
[----:B--2---:R-:W-:-:S07]  /*0150*/  LEA R18, R18, 0xfffffffe, 0x1 ;  /* 0xfffffffe12127811 */ /* 0x004fce00078e08ff */
[----:B0-----:R-:W0:Y:S02]  /*0160*/  MUFU.RCP R0, R0 ;  /* 0x0000000000007308 */ /* 0x001e240000001000 */
[----:B0-----:R-:W-:-:S06]  /*0170*/  VIADD R2, R0, 0xffffffe ;  /* 0x0ffffffe00027836 */ /* 0x001fcc0000000000 */
[----:B------:R0:W2:Y:S02]  /*0180*/  F2I.FTZ.U32.TRUNC.NTZ R3, R2 ;  /* 0x0000000200037305 */ /* 0x0000a4000021f000 */
[----:B0-----:R-:W-:Y:S01]  /*0190*/  IMAD.MOV.U32 R2, RZ, RZ, RZ ;  /* 0x000000ffff027224 */ /* 0x001fe200078e00ff */
[----:B--2---:R-:W-:-:S05]  /*01a0*/  IADD3 R8, PT, PT, RZ, -R3, RZ ;  /* 0x80000003ff087210 */ /* 0x004fca0007ffe0ff */
[----:B------:R-:W-:Y:S01]  /*01b0*/  IMAD R5, R8, R9, RZ ;  /* 0x0000000908057224 */ /* 0x000fe200078e02ff */
[----:B------:R-:W-:-:S03]  /*01c0*/  IABS R8, R4 ;  /* 0x0000000400087213 */ /* 0x000fc60000000000 */
[----:B------:R-:W-:-:S06]  /*01d0*/  IMAD.HI.U32 R3, R3, R5, R2 ;  /* 0x0000000503037227 */ /* 0x000fcc00078e0002 */
[----:B------:R-:W-:Y:S02]  /*01e0*/  IMAD.HI.U32 R5, R3, R8, RZ ;  /* 0x0000000803057227 */ /* 0x000fe400078e00ff */
[----:B------:R-:W0:Y:S02]  /*01f0*/  LDC.64 R2, c[0x0][0x3a8] ;  /* 0x0000ea00ff027b82 */ /* 0x000e240000000a00 */
[----:B------:R-:W-:-:S04]  /*0200*/  IMAD.MOV R0, RZ, RZ, -R5 ;  /* 0x000000ffff007224 */ /* 0x000fc800078e0a05 */
[----:B------:R-:W-:-:S05]  /*0210*/  IMAD R0, R9, R0, R8 ;  /* 0x0000000009007224 */ /* 0x000fca00078e0208 */
[----:B------:R-:W-:-:S13]  /*0220*/  ISETP.GT.U32.AND P2, PT, R9, R0, PT ;  /* 0x000000000900720c */ /* 0x000fda0003f44070 */
[-C--:B------:R-:W-:Y:S01]  /*0230*/  @!P2 IADD3 R0, PT, PT, R0, -R9.reuse, RZ ;  /* 0x800000090000a210 */ /* 0x080fe20007ffe0ff */
[----:B------:R-:W-:Y:S01]  /*0240*/  @!P2 VIADD R5, R5, 0x1 ;  /* 0x000000010505a836 */ /* 0x000fe20000000000 */
[----:B------:R-:W-:Y:S02]  /*0250*/  ISETP.NE.AND P2, PT, R11, RZ, PT ;  /* 0x000000ff0b00720c */ /* 0x000fe40003f45270 */
[----:B------:R-:W-:Y:S02]  /*0260*/  ISETP.GE.U32.AND P0, PT, R0, R9, PT ;  /* 0x000000090000720c */ /* 0x000fe40003f06070 */
[----:B------:R-:W-:-:S04]  /*0270*/  LOP3.LUT R0, R4, R11, RZ, 0x3c, !PT ;  /* 0x0000000b04007212 */ /* 0x000fc800078e3cff */
[----:B------:R-:W-:-:S07]  /*0280*/  ISETP.GE.AND P1, PT, R0, RZ, PT ;  /* 0x000000ff0000720c */ /* 0x000fce0003f26270 */
[----:B------:R-:W-:-:S05]  /*0290*/  @P0 VIADD R5, R5, 0x1 ;  /* 0x0000000105050836 */ /* 0x000fca0000000000 */
[----:B------:R-:W-:-:S05]  /*02a0*/  MOV R19, R5 ;  /* 0x0000000500137202 */ /* 0x000fca0000000f00 */
[----:B------:R-:W-:Y:S01]  /*02b0*/  @!P1 IMAD.MOV R19, RZ, RZ, -R19 ;  /* 0x000000ffff139224 */ /* 0x000fe200078e0a13 */
[----:B------:R-:W-:-:S05]  /*02c0*/  @!P2 LOP3.LUT R19, RZ, R11, RZ, 0x33, !PT ;  /* 0x0000000bff13a212 */ /* 0x000fca00078e33ff */
[----:B------:R-:W-:Y:S01]  /*02d0*/  IMAD.MOV R20, RZ, RZ, -R19 ;  /* 0x000000ffff147224 */ /* 0x000fe200078e0a13 */
[----:B------:R-:W-:-:S03]  /*02e0*/  I2FP.F32.S32 R19, R19 ;  /* 0x0000001300137245 */ /* 0x000fc60000201400 */
[----:B------:R-:W-:Y:S02]  /*02f0*/  IMAD R20, R11, R20, R4 ;  /* 0x000000140b147224 */ /* 0x000fe400078e0204 */
[----:B0-----:R-:W-:-:S03]  /*0300*/  IMAD.WIDE R4, R4, 0x4, R2 ;  /* 0x0000000404047825 */ /* 0x001fc600078e0202 */
[----:B-1----:R-:W-:-:S07]  /*0310*/  I2FP.F32.S32 R20, R20 ;  /* 0x0000001400147245 */ /* 0x002fce0000201400 */
.L_x_418:
[----:B0-----:R-:W0:Y:S01]  /*0320*/  LDC.64 R2, c[0x0][0x380] ;  /* 0x0000e000ff027b82 */ /* 0x001e220000000a00 */
[-C--:B------:R-:W-:Y:S02]  /*0330*/  IABS R11, R18.reuse ;  /* 0x00000012000b7213 */ /* 0x080fe40000000000 */
[----:B------:R-:W-:-:S05]  /*0340*/  IABS R12, R18 ;  /* 0x00000012000c7213 */ /* 0x000fca0000000000 */
[----:B------:R-:W1:Y:S08]  /*0350*/  LDC.64 R14, c[0x0][0x390] ;  /* 0x0000e400ff0e7b82 */ /* 0x000e700000000a00 */
[----:B------:R-:W2:Y:S01]  /*0360*/  LDC.64 R26, c[0x0][0x3a0] ;  /* 0x0000e800ff1a7b82 */ /* 0x000ea20000000a00 */
[----:B0-----:R-:W-:-:S06]  /*0370*/  IMAD.WIDE R2, R16, 0x4, R2 ;  /* 0x0000000410027825 */ /* 0x001fcc00078e0202 */
[----:B------:R0:W3:Y:S01]  /*0380*/  LDG.E R3, desc[UR4][R2.64] ;  /* 0x0000000402037981 */ /* 0x0000e2000c1e1900 */
[----:B------:R-:W4:Y:S01]  /*0390*/  I2F.RP R0, R11 ;  /* 0x0000000b00007306 */ /* 0x000f220000209400 */
[----:B0-----:R-:W-:-:S07]  /*03a0*/  IMAD.MOV R2, RZ, RZ, -R12 ;  /* 0x000000ffff027224 */ /* 0x001fce00078e0a0c */
[----:B----4-:R-:W0:Y:S02]  /*03b0*/  MUFU.RCP R0, R0 ;  /* 0x0000000000007308 */ /* 0x010e240000001000 */
[----:B0-----:R-:W-:-:S06]  /*03c0*/  IADD3 R8, PT, PT, R0, 0xffffffe, RZ ;  /* 0x0ffffffe00087810 */ /* 0x001fcc0007ffe0ff */
[----:B------:R0:W4:Y:S02]  /*03d0*/  F2I.FTZ.U32.TRUNC.NTZ R9, R8 ;  /* 0x0000000800097305 */ /* 0x000124000021f000 */
[----:B0-----:R-:W-:Y:S02]  /*03e0*/  HFMA2 R8, -RZ, RZ, 0, 0 ;  /* 0x00000000ff087431 */ /* 0x001fe400000001ff */
[----:B----4-:R-:W-:-:S04]  /*03f0*/  IMAD.MOV R10, RZ, RZ, -R9 ;  /* 0x000000ffff0a7224 */ /* 0x010fc800078e0a09 */
[----:B------:R-:W-:-:S04]  /*0400*/  IMAD R13, R10, R11, RZ ;  /* 0x0000000b0a0d7224 */ /* 0x000fc800078e02ff */
[----:B------:R-:W-:Y:S01]  /*0410*/  IMAD.HI.U32 R9, R9, R13, R8 ;  /* 0x0000000d09097227 */ /* 0x000fe200078e0008 */
[----:B---3--:R-:W-:-:S05]  /*0420*/  IABS R0, R3 ;  /* 0x0000000300007213 */ /* 0x008fca0000000000 */
[----:B------:R-:W-:-:S04]  /*0430*/  IMAD.HI.U32 R9, R9, R0, RZ ;  /* 0x0000000009097227 */ /* 0x000fc800078e00ff */
[----:B------:R-:W-:-:S05]  /*0440*/  IMAD R0, R9, R2, R0 ;  /* 0x0000000209007224 */ /* 0x000fca00078e0200 */
[----:B------:R-:W-:-:S13]  /*0450*/  ISETP.GT.U32.AND P2, PT, R11, R0, PT ;  /* 0x000000000b00720c */ /* 0x000fda0003f44070 */
[----:B------:R-:W-:Y:S02]  /*0460*/  @!P2 IMAD.IADD R0, R0, 0x1, -R11 ;  /* 0x000000010000a824 */ /* 0x000fe400078e0a0b */
[----:B------:R-:W-:Y:S01]  /*0470*/  @!P2 VIADD R9, R9, 0x1 ;  /* 0x000000010909a836 */ /* 0x000fe20000000000 */
[----:B------:R-:W-:Y:S02]  /*0480*/  ISETP.NE.AND P2, PT, R18, RZ, PT ;  /* 0x000000ff1200720c */ /* 0x000fe40003f45270 */
[----:B------:R-:W-:Y:S02]  /*0490*/  ISETP.GE.U32.AND P0, PT, R0, R11, PT ;  /* 0x0000000b0000720c */ /* 0x000fe40003f06070 */
[----:B------:R-:W-:Y:S01]  /*04a0*/  LOP3.LUT R0, R3, R18, RZ, 0x3c, !PT ;  /* 0x0000001203007212 */ /* 0x000fe200078e3cff */
[----:B------:R-:W0:Y:S03]  /*04b0*/  LDC.64 R10, c[0x0][0x398] ;  /* 0x0000e600ff0a7b82 */ /* 0x000e260000000a00 */
[----:B------:R-:W-:-:S07]  /*04c0*/  ISETP.GE.AND P1, PT, R0, RZ, PT ;  /* 0x000000ff0000720c */ /* 0x000fce0003f26270 */
[----:B------:R-:W-:-:S06]  /*04d0*/  @P0 IADD3 R9, PT, PT, R9, 0x1, RZ ;  /* 0x0000000109090810 */ /* 0x000fcc0007ffe0ff */
[----:B------:R-:W-:Y:S01]  /*04e0*/  @!P1 IMAD.MOV R9, RZ, RZ, -R9 ;  /* 0x000000ffff099224 */ /* 0x000fe200078e0a09 */
[----:B------:R-:W-:-:S05]  /*04f0*/  @!P2 LOP3.LUT R9, RZ, R18, RZ, 0x33, !PT ;  /* 0x00000012ff09a212 */ /* 0x000fca00078e33ff */
[----:B------:R-:W-:-:S04]  /*0500*/  IMAD.MOV R0, RZ, RZ, -R9 ;  /* 0x000000ffff007224 */ /* 0x000fc800078e0a09 */
[----:B------:R-:W-:Y:S01]  /*0510*/  IMAD R0, R18, R0, R3 ;  /* 0x0000000012007224 */ /* 0x000fe200078e0203 */
[----:B------:R-:W-:-:S04]  /*0520*/  LOP3.LUT R3, R3, 0x1, RZ, 0xc0, !PT ;  /* 0x0000000103037812 */ /* 0x000fc800078ec0ff */
[----:B------:R-:W-:Y:S02]  /*0530*/  LEA.HI R0, R0, R0, RZ, 0x1 ;  /* 0x0000000000007211 */ /* 0x000fe400078f08ff */
[----:B------:R-:W-:Y:S02]  /*0540*/  ISETP.NE.U32.AND P0, PT, R3, 0x1, PT ;  /* 0x000000010300780c */ /* 0x000fe40003f05070 */
[----:B------:R-:W-:-:S05]  /*0550*/  SHF.R.S32.HI R0, RZ, 0x1, R0 ;  /* 0x00000001ff007819 */ /* 0x000fca0000011400 */
[----:B------:R-:W-:-:S06]  /*0560*/  IMAD R23, R9, UR6, R0 ;  /* 0x0000000609177c24 */ /* 0x000fcc000f8e0200 */
[C---:B------:R-:W-:Y:S01]  /*0570*/  @!P0 VIADD R0, R23.reuse, 0x1 ;  /* 0x0000000117008836 */ /* 0x040fe20000000000 */
[C---:B------:R-:W-:Y:S01]  /*0580*/  @P0 IADD3 R21, PT, PT, R23.reuse, 0x1, RZ ;  /* 0x0000000117150810 */ /* 0x040fe20007ffe0ff */
[----:B------:R-:W-:-:S03]  /*0590*/  @!P0 VIADD R21, R23, UR6 ;  /* 0x0000000617158c36 */ /* 0x000fc60008000000 */
[----:B------:R-:W-:Y:S01]  /*05a0*/  @!P0 MOV R23, R0 ;  /* 0x0000000000178202 */ /* 0x000fe20000000f00 */
[----:B-1----:R-:W-:-:S04]  /*05b0*/  IMAD.WIDE R28, R21, 0x4, R14 ;  /* 0x00000004151c7825 */ /* 0x002fc800078e020e */
[C---:B------:R-:W-:Y:S01]  /*05c0*/  VIADD R25, R23.reuse, UR6 ;  /* 0x0000000617197c36 */ /* 0x040fe20008000000 */
[----:B------:R2:W3:Y:S01]  /*05d0*/  LDG.E R0, desc[UR4][R28.64] ;  /* 0x000000041c007981 */ /* 0x0004e2000c1e1900 */
[----:B0-----:R-:W-:-:S04]  /*05e0*/  IMAD.WIDE R2, R23, 0x4, R10 ;  /* 0x0000000417027825 */ /* 0x001fc800078e020a */
[C---:B------:R-:W-:Y:S02]  /*05f0*/  IMAD.WIDE R12, R25.reuse, 0x4, R14 ;  /* 0x00000004190c7825 */ /* 0x040fe400078e020e */
[----:B------:R-:W4:Y:S02]  /*0600*/  LDG.E R2, desc[UR4][R2.64] ;  /* 0x0000000402027981 */ /* 0x000f24000c1e1900 */
[----:B------:R-:W-:Y:S02]  /*0610*/  IMAD.WIDE R8, R25, 0x4, R10 ;  /* 0x0000000419087825 */ /* 0x000fe400078e020a */
[----:B------:R-:W3:Y:S02]  /*0620*/  LDG.E R13, desc[UR4][R12.64] ;  /* 0x000000040c0d7981 */ /* 0x000ee4000c1e1900 */
[----:B------:R-:W-:Y:S02]  /*0630*/  IMAD.WIDE R14, R23, 0x4, R14 ;  /* 0x00000004170e7825 */ /* 0x000fe400078e020e */
[----:B------:R-:W4:Y:S02]  /*0640*/  LDG.E R9, desc[UR4][R8.64] ;  /* 0x0000000408097981 */ /* 0x000f24000c1e1900 */
[----:B------:R-:W-:-:S02]  /*0650*/  IMAD.WIDE R10, R21, 0x4, R10 ;  /* 0x00000004150a7825 */ /* 0x000fc400078e020a */
[----:B------:R-:W4:Y:S04]  /*0660*/  LDG.E R14, desc[UR4][R14.64] ;  /* 0x000000040e0e7981 */ /* 0x000f28000c1e1900 */
[----:B------:R-:W4:Y:S01]  /*0670*/  LDG.E R10, desc[UR4][R10.64] ;  /* 0x000000040a0a7981 */ /* 0x000f22000c1e1900 */
[----:B--2---:R-:W-:-:S04]  /*0680*/  IMAD.WIDE R28, R21, 0x4, R26 ;  /* 0x00000004151c7825 */ /* 0x004fc800078e021a */
[--C-:B------:R-:W-:Y:S02]  /*0690*/  IMAD.WIDE R22, R23, 0x4, R26.reuse ;  /* 0x0000000417167825 */ /* 0x100fe400078e021a */
[----:B------:R0:W5:Y:S02]  /*06a0*/  LDG.E R28, desc[UR4][R28.64] ;  /* 0x000000041c1c7981 */ /* 0x000164000c1e1900 */
[----:B------:R-:W-:Y:S02]  /*06b0*/  IMAD.WIDE R26, R25, 0x4, R26 ;  /* 0x00000004191a7825 */ /* 0x000fe400078e021a */
[----:B------:R0:W5:Y:S04]  /*06c0*/  LDG.E R22, desc[UR4][R22.64] ;  /* 0x0000000416167981 */ /* 0x000168000c1e1900 */
[----:B------:R0:W5:Y:S01]  /*06d0*/  LDG.E R26, desc[UR4][R26.64] ;  /* 0x000000041a1a7981 */ /* 0x000162000c1e1900 */
[----:B------:R-:W-:Y:S01]  /*06e0*/  BSSY.RECONVERGENT B0, `(.L_x_412) ;  /* 0x0000016000007945 */ /* 0x000fe20003800200 */
[----:B---3--:R-:W-:Y:S01]  /*06f0*/  FADD R0, -R0, R13 ;  /* 0x0000000d00007221 */ /* 0x008fe20000000100 */
[----:B----4-:R-:W-:Y:S01]  /*0700*/  FADD R3, R2, -R9 ;  /* 0x8000000902037221 */ /* 0x010fe20000000000 */
[----:B------:R-:W-:-:S03]  /*0710*/  FADD R14, R14, -R13 ;  /* 0x8000000d0e0e7221 */ /* 0x000fc60000000000 */
[----:B------:R-:W-:Y:S01]  /*0720*/  FMUL R8, R0, R3 ;  /* 0x0000000300087220 */ /* 0x000fe20000400000 */
[----:B------:R-:W-:-:S04]  /*0730*/  FADD R11, R10, -R9 ;  /* 0x800000090a0b7221 */ /* 0x000fc80000000000 */
[----:B------:R-:W-:-:S04]  /*0740*/  FFMA R3, R11, R14, R8 ;  /* 0x0000000e0b037223 */ /* 0x000fc80000000008 */
[----:B------:R-:W1:Y:S01]  /*0750*/  MUFU.RCP R10, R3 ;  /* 0x00000003000a7308 */ /* 0x000e620000001000 */
[----:B------:R-:W-:Y:S01]  /*0760*/  FADD R15, R19, -R9 ;  /* 0x80000009130f7221 */ /* 0x000fe20000000000 */
[----:B------:R-:W-:-:S03]  /*0770*/  FADD R8, R20, -R13 ;  /* 0x8000000d14087221 */ /* 0x000fc60000000000 */
[----:B------:R-:W-:-:S04]  /*0780*/  FMUL R0, R0, R15 ;  /* 0x0000000f00007220 */ /* 0x000fc80000400000 */
[----:B------:R-:W-:-:S04]  /*0790*/  FFMA R0, R11, R8, R0 ;  /* 0x000000080b007223 */ /* 0x000fc80000000000 */
[----:B------:R-:W2:Y:S01]  /*07a0*/  FCHK P0, R0, R3 ;  /* 0x0000000300007302 */ /* 0x000ea20000000000 */
[----:B-1----:R-:W-:-:S04]  /*07b0*/  FFMA R13, -R3, R10, 1 ;  /* 0x3f800000030d7423 */ /* 0x002fc8000000010a */
[----:B------:R-:W-:-:S04]  /*07c0*/  FFMA R13, R10, R13, R10 ;  /* 0x0000000d0a0d7223 */ /* 0x000fc8000000000a */
[----:B------:R-:W-:-:S04]  /*07d0*/  FFMA R10, R0, R13, RZ ;  /* 0x0000000d000a7223 */ /* 0x000fc800000000ff */
[----:B------:R-:W-:-:S04]  /*07e0*/  FFMA R11, -R3, R10, R0 ;  /* 0x0000000a030b7223 */ /* 0x000fc80000000100 */
[----:B------:R-:W-:Y:S01]  /*07f0*/  FFMA R13, R13, R11, R10 ;  /* 0x0000000b0d0d7223 */ /* 0x000fe2000000000a */
[----:B0-2---:R-:W-:Y:S06]  /*0800*/  @!P0 BRA `(.L_x_413) ;  /* 0x00000000000c8947 */ /* 0x005fec0003800000 */
[----:B------:R-:W-:-:S07]  /*0810*/  MOV R12, 0x830 ;  /* 0x00000830000c7802 */ /* 0x000fce0000000f00 */
[----:B-----5:R-:W-:Y:S05]  /*0820*/  CALL.REL.NOINC `($__internal_0_$__cuda_sm3x_div_rn_noftz_f32_slowpath) ;  /* 0x0000000000987944 */ /* 0x020fea0003c00000 */
[----:B------:R-:W-:-:S07]  /*0830*/  IMAD.MOV.U32 R13, RZ, RZ, R0 ;  /* 0x000000ffff0d7224 */ /* 0x000fce00078e0000 */
.L_x_413:
[----:B------:R-:W-:Y:S05]  /*0840*/  BSYNC.RECONVERGENT B0 ;  /* 0x0000000000007941 */ /* 0x000fea0003800200 */
.L_x_412:
[----:B------:R-:W0:Y:S01]  /*0850*/  MUFU.RCP R0, R3 ;  /* 0x0000000300007308 */ /* 0x000e220000001000 */
[----:B------:R-:W-:Y:S01]  /*0860*/  FADD R9, -R2, R9 ;  /* 0x0000000902097221 */ /* 0x000fe20000000100 */
[----:B------:R-:W-:Y:S01]  /*0870*/  FMUL R15, R14, R15 ;  /* 0x0000000f0e0f7220 */ /* 0x000fe20000400000 */
[----:B------:R-:W-:Y:S03]  /*0880*/  BSSY.RECONVERGENT B0, `(.L_x_414) ;  /* 0x000000d000007945 */ /* 0x000fe60003800200 */
[----:B------:R-:W-:-:S04]  /*0890*/  FFMA R8, R8, R9, R15 ;  /* 0x0000000908087223 */ /* 0x000fc8000000000f */
[----:B------:R-:W1:Y:S01]  /*08a0*/  FCHK P0, R8, R3 ;  /* 0x0000000308007302 */ /* 0x000e620000000000 */
[----:B0-----:R-:W-:-:S04]  /*08b0*/  FFMA R11, -R3, R0, 1 ;  /* 0x3f800000030b7423 */ /* 0x001fc80000000100 */
[----:B------:R-:W-:-:S04]  /*08c0*/  FFMA R0, R0, R11, R0 ;  /* 0x0000000b00007223 */ /* 0x000fc80000000000 */
[----:B------:R-:W-:-:S04]  /*08d0*/  FFMA R2, R0, R8, RZ ;  /* 0x0000000800027223 */ /* 0x000fc800000000ff */
[----:B------:R-:W-:-:S04]  /*08e0*/  FFMA R9, -R3, R2, R8 ;  /* 0x0000000203097223 */ /* 0x000fc80000000108 */
[----:B------:R-:W-:Y:S01]  /*08f0*/  FFMA R11, R0, R9, R2 ;  /* 0x00000009000b7223 */ /* 0x000fe20000000002 */
[----:B-1----:R-:W-:Y:S06]  /*0900*/  @!P0 BRA `(.L_x_415) ;  /* 0x0000000000108947 */ /* 0x002fec0003800000 */
[----:B------:R-:W-:Y:S02]  /*0910*/  MOV R0, R8 ;  /* 0x0000000800007202 */ /* 0x000fe40000000f00 */
[----:B------:R-:W-:-:S07]  /*0920*/  MOV R12, 0x940 ;  /* 0x00000940000c7802 */ /* 0x000fce0000000f00 */
[----:B-----5:R-:W-:Y:S05]  /*0930*/  CALL.REL.NOINC `($__internal_0_$__cuda_sm3x_div_rn_noftz_f32_slowpath) ;  /* 0x0000000000547944 */ /* 0x020fea0003c00000 */
[----:B------:R-:W-:-:S07]  /*0940*/  IMAD.MOV.U32 R11, RZ, RZ, R0 ;  /* 0x000000ffff0b7224 */ /* 0x000fce00078e0000 */
.L_x_415:
[----:B------:R-:W-:Y:S05]  /*0950*/  BSYNC.RECONVERGENT B0 ;  /* 0x0000000000007941 */ /* 0x000fea0003800200 */
.L_x_414:
[----:B------:R-:W2:Y:S01]  /*0960*/  LDG.E R0, desc[UR4][R4.64] ;  /* 0x0000000404007981 */ /* 0x000ea2000c1e1900 */
[----:B------:R-:W0:Y:S01]  /*0970*/  F2F.F64.F32 R8, R13 ;  /* 0x0000000d00087310 */ /* 0x000e220000201800 */
[----:B------:R-:W-:Y:S07]  /*0980*/  BSSY.RECONVERGENT B0, `(.L_x_416) ;  /* 0x000000c000007945 */ /* 0x000fee0003800200 */
[----:B------:R-:W1:Y:S01]  /*0990*/  F2F.F64.F32 R2, R11 ;  /* 0x0000000b00027310 */ /* 0x000e620000201800 */
[----:B0-----:R-:W-:-:S08]  /*09a0*/  DADD R8, -R8, 1 ;  /* 0x3ff0000008087429 */ /* 0x001fd00000000100 */
[----:B-1----:R-:W-:Y:S01]  /*09b0*/  DADD R2, R8, -R2 ;  /* 0x0000000008027229 */ /* 0x002fe20000000802 */
[----:B-----5:R-:W-:-:S04]  /*09c0*/  FMUL R9, R28, R11 ;  /* 0x0000000b1c097220 */ /* 0x020fc80000400000 */
[----:B------:R-:W-:-:S05]  /*09d0*/  FFMA R9, R22, R13, R9 ;  /* 0x0000000d16097223 */ /* 0x000fca0000000009 */
[----:B------:R-:W0:Y:S02]  /*09e0*/  F2F.F32.F64 R3, R2 ;  /* 0x0000000200037310 */ /* 0x000e240000301000 */
[----:B0-----:R-:W-:-:S05]  /*09f0*/  FFMA R9, R26, R3, R9 ;  /* 0x000000031a097223 */ /* 0x001fca0000000009 */
[----:B--2---:R-:W-:-:S13]  /*0a00*/  FSETP.GT.AND P0, PT, R9, R0, PT ;  /* 0x000000000900720b */ /* 0x004fda0003f04000 */
[----:B------:R-:W-:Y:S05]  /*0a10*/  @!P0 BRA `(.L_x_417) ;  /* 0x0000000000088947 */ /* 0x000fea0003800000 */
[----:B------:R0:W-:Y:S04]  /*0a20*/  STG.E desc[UR4][R4.64], R9 ;  /* 0x0000000904007986 */ /* 0x0001e8000c101904 */
[----:B------:R0:W5:Y:S02]  /*0a30*/  LDG.E R17, desc[UR4][R6.64+0x4] ;  /* 0x0000040406117981 */ /* 0x000164000c1e1900 */
.L_x_417:
[----:B------:R-:W-:Y:S05]  /*0a40*/  BSYNC.RECONVERGENT B0 ;  /* 0x0000000000007941 */ /* 0x000fea0003800200 */
.L_x_416:
[----:B------:R-:W-:-:S05]  /*0a50*/  VIADD R16, R16, 0x1 ;  /* 0x0000000110107836 */ /* 0x000fca0000000000 */
[----:B-----5:R-:W-:-:S13]  /*0a60*/  ISETP.GE.AND P0, PT, R16, R17, PT ;  /* 0x000000111000720c */ /* 0x020fda0003f06270 */
[----:B------:R-:W-:Y:S05]  /*0a70*/  @!P0 BRA `(.L_x_418) ;  /* 0xfffffff800288947 */ /* 0x000fea000383ffff */
[----:B------:R-:W-:Y:S05]  /*0a80*/  EXIT ;  /* 0x000000000000794d */ /* 0x000fea0003800000 */
        .weak           $__internal_0_$__cuda_sm3x_div_rn_noftz_f32_slowpath
        .type           $__internal_0_$__cuda_sm3x_div_rn_noftz_f32_slowpath,@function
        .size           $__internal_0_$__cuda_sm3x_div_rn_noftz_f32_slowpath,(.L_x_458 - $__internal_0_$__cuda_sm3x_div_rn_noftz_f32_slowpath)
$__internal_0_$__cuda_sm3x_div_rn_noftz_f32_slowpath:
[----:B------:R-:W-:Y:S01]  /*0a90*/  SHF.R.U32.HI R10, RZ, 0x17, R3 ;  /* 0x00000017ff0a7819 */ /* 0x000fe20000011603 */
[----:B------:R-:W-:Y:S01]  /*0aa0*/  BSSY.RECONVERGENT B1, `(.L_x_419) ;  /* 0x0000064000017945 */ /* 0x000fe20003800200 */
[----:B------:R-:W-:Y:S02]  /*0ab0*/  SHF.R.U32.HI R23, RZ, 0x17, R0 ;  /* 0x00000017ff177819 */ /* 0x000fe40000011600 */
[----:B------:R-:W-:Y:S02]  /*0ac0*/  LOP3.LUT R10, R10, 0xff, RZ, 0xc0, !PT ;  /* 0x000000ff0a0a7812 */ /* 0x000fe400078ec0ff */
[----:B------:R-:W-:Y:S02]  /*0ad0*/  LOP3.LUT R23, R23, 0xff, RZ, 0xc0, !PT ;  /* 0x000000ff17177812 */ /* 0x000fe400078ec0ff */
[----:B------:R-:W-:Y:S02]  /*0ae0*/  IADD3 R24, PT, PT, R10, -0x1, RZ ;  /* 0xffffffff0a187810 */ /* 0x000fe40007ffe0ff */
[----:B------:R-:W-:Y:S01]  /*0af0*/  MOV R21, R3 ;  /* 0x0000000300157202 */ /* 0x000fe20000000f00 */
[----:B------:R-:W-:Y:S01]  /*0b00*/  VIADD R11, R23, 0xffffffff ;  /* 0xffffffff170b7836 */ /* 0x000fe20000000000 */
[----:B------:R-:W-:-:S04]  /*0b10*/  ISETP.GT.U32.AND P0, PT, R24, 0xfd, PT ;  /* 0x000000fd1800780c */ /* 0x000fc80003f04070 */
[----:B------:R-:W-:-:S13]  /*0b20*/  ISETP.GT.U32.OR P0, PT, R11, 0xfd, P0 ;  /* 0x000000fd0b00780c */ /* 0x000fda0000704470 */
[----:B------:R-:W-:Y:S01]  /*0b30*/  @!P0 IMAD.MOV.U32 R11, RZ, RZ, RZ ;  /* 0x000000ffff0b8224 */ /* 0x000fe200078e00ff */
[----:B------:R-:W-:Y:S06]  /*0b40*/  @!P0 BRA `(.L_x_420) ;  /* 0x0000000000608947 */ /* 0x000fec0003800000 */
[----:B------:R-:W-:Y:S02]  /*0b50*/  FSETP.GTU.FTZ.AND P0, PT, |R0|, +INF , PT ;  /* 0x7f8000000000780b */ /* 0x000fe40003f1c200 */
[----:B------:R-:W-:-:S04]  /*0b60*/  FSETP.GTU.FTZ.AND P1, PT, |R3|, +INF , PT ;  /* 0x7f8000000300780b */ /* 0x000fc80003f3c200 */
[----:B------:R-:W-:-:S13]  /*0b70*/  PLOP3.LUT P0, PT, P0, P1, PT, 0xf8, 0x8f ;  /* 0x00000000008f781c */ /* 0x000fda0000703f70 */
[----:B------:R-:W-:Y:S05]  /*0b80*/  @P0 BRA `(.L_x_421) ;  /* 0x0000000400500947 */ /* 0x000fea0003800000 */
[----:B------:R-:W-:-:S13]  /*0b90*/  LOP3.LUT P0, RZ, R21, 0x7fffffff, R0, 0xc8, !PT ;  /* 0x7fffffff15ff7812 */ /* 0x000fda000780c800 */
[----:B------:R-:W-:Y:S05]  /*0ba0*/  @!P0 BRA `(.L_x_422) ;  /* 0x0000000400408947 */ /* 0x000fea0003800000 */
[C---:B------:R-:W-:Y:S02]  /*0bb0*/  FSETP.NEU.FTZ.AND P2, PT, |R0|.reuse, +INF , PT ;  /* 0x7f8000000000780b */ /* 0x040fe40003f5d200 */
[----:B------:R-:W-:Y:S02]  /*0bc0*/  FSETP.NEU.FTZ.AND P1, PT, |R3|, +INF , PT ;  /* 0x7f8000000300780b */ /* 0x000fe40003f3d200 */
[----:B------:R-:W-:-:S11]  /*0bd0*/  FSETP.NEU.FTZ.AND P0, PT, |R0|, +INF , PT ;  /* 0x7f8000000000780b */ /* 0x000fd60003f1d200 */
[----:B------:R-:W-:Y:S05]  /*0be0*/  @!P1 BRA !P2, `(.L_x_422) ;  /* 0x0000000400309947 */ /* 0x000fea0005000000 */
[----:B------:R-:W-:-:S04]  /*0bf0*/  LOP3.LUT P2, RZ, R0, 0x7fffffff, RZ, 0xc0, !PT ;  /* 0x7fffffff00ff7812 */ /* 0x000fc8000784c0ff */
[----:B------:R-:W-:-:S13]  /*0c00*/  PLOP3.LUT P1, PT, P1, P2, PT, 0x2f, 0xf2 ;  /* 0x0000000000f2781c */ /* 0x000fda0000f24577 */
[----:B------:R-:W-:Y:S05]  /*0c10*/  @P1 BRA `(.L_x_423) ;  /* 0x00000004001c1947 */ /* 0x000fea0003800000 */
[----:B------:R-:W-:-:S04]  /*0c20*/  LOP3.LUT P1, RZ, R21, 0x7fffffff, RZ, 0xc0, !PT ;  /* 0x7fffffff15ff7812 */ /* 0x000fc8000782c0ff */
[----:B------:R-:W-:-:S13]  /*0c30*/  PLOP3.LUT P0, PT, P0, P1, PT, 0x2f, 0xf2 ;  /* 0x0000000000f2781c */ /* 0x000fda0000702577 */
[----:B------:R-:W-:Y:S05]  /*0c40*/  @P0 BRA `(.L_x_424) ;  /* 0x0000000400040947 */ /* 0x000fea0003800000 */
[----:B------:R-:W-:Y:S02]  /*0c50*/  IADD3 R11, PT, PT, R23, -0x1, RZ ;  /* 0xffffffff170b7810 */ /* 0x000fe40007ffe0ff */
[----:B------:R-:W-:Y:S02]  /*0c60*/  ISETP.GE.AND P1, PT, R24, RZ, PT ;  /* 0x000000ff1800720c */ /* 0x000fe40003f26270 */
[----:B------:R-:W-:-:S11]  /*0c70*/  ISETP.GE.AND P0, PT, R11, RZ, PT ;  /* 0x000000ff0b00720c */ /* 0x000fd60003f06270 */
[----:B------:R-:W-:Y:S02]  /*0c80*/  @!P1 FFMA R21, R3, 1.84467440737095516160e+19, RZ ;  /* 0x5f80000003159823 */ /* 0x000fe400000000ff */
[----:B------:R-:W-:Y:S01]  /*0c90*/  @P0 IMAD.MOV.U32 R11, RZ, RZ, RZ ;  /* 0x000000ffff0b0224 */ /* 0x000fe200078e00ff */
[----:B------:R-:W-:Y:S01]  /*0ca0*/  @!P0 MOV R11, 0xffffffc0 ;  /* 0xffffffc0000b8802 */ /* 0x000fe20000000f00 */
[----:B------:R-:W-:-:S04]  /*0cb0*/  @!P0 FFMA R0, R0, 1.84467440737095516160e+19, RZ ;  /* 0x5f80000000008823 */ /* 0x000fc800000000ff */
[----:B------:R-:W-:-:S07]  /*0cc0*/  @!P1 VIADD R11, R11, 0x40 ;  /* 0x000000400b0b9836 */ /* 0x000fce0000000000 */
.L_x_420:
[----:B------:R-:W-:Y:S01]  /*0cd0*/  LEA R24, R10, 0xc0800000, 0x17 ;  /* 0xc08000000a187811 */ /* 0x000fe200078eb8ff */
[----:B------:R-:W-:Y:S01]  /*0ce0*/  VIADD R23, R23, 0xffffff81 ;  /* 0xffffff8117177836 */ /* 0x000fe20000000000 */
[----:B------:R-:W-:Y:S02]  /*0cf0*/  BSSY.RECONVERGENT B2, `(.L_x_425) ;  /* 0x0000035000027945 */ /* 0x000fe40003800200 */
[----:B------:R-:W-:Y:S01]  /*0d00*/  IADD3 R27, PT, PT, -R24, R21, RZ ;  /* 0x00000015181b7210 */ /* 0x000fe20007ffe1ff */
[C---:B------:R-:W-:Y:S01]  /*0d10*/  IMAD R0, R23.reuse, -0x800000, R0 ;  /* 0xff80000017007824 */ /* 0x040fe200078e0200 */
[----:B------:R-:W-:Y:S02]  /*0d20*/  IADD3 R23, PT, PT, R23, 0x7f, -R10 ;  /* 0x0000007f17177810 */ /* 0x000fe40007ffe80a */
[----:B------:R-:W0:Y:S01]  /*0d30*/  MUFU.RCP R24, R27 ;  /* 0x0000001b00187308 */ /* 0x000e220000001000 */
[----:B------:R-:W-:Y:S01]  /*0d40*/  FADD.FTZ R25, -R27, -RZ ;  /* 0x800000ff1b197221 */ /* 0x000fe20000010100 */
[----:B------:R-:W-:-:S03]  /*0d50*/  IADD3 R23, PT, PT, R23, R11, RZ ;  /* 0x0000000b17177210 */ /* 0x000fc60007ffe0ff */
[----:B0-----:R-:W-:-:S04]  /*0d60*/  FFMA R21, R24, R25, 1 ;  /* 0x3f80000018157423 */ /* 0x001fc80000000019 */
[----:B------:R-:W-:-:S04]  /*0d70*/  FFMA R21, R24, R21, R24 ;  /* 0x0000001518157223 */ /* 0x000fc80000000018 */
[----:B------:R-:W-:-:S04]  /*0d80*/  FFMA R24, R0, R21, RZ ;  /* 0x0000001500187223 */ /* 0x000fc800000000ff */
[----:B------:R-:W-:-:S04]  /*0d90*/  FFMA R29, R25, R24, R0 ;  /* 0x00000018191d7223 */ /* 0x000fc80000000000 */
[----:B------:R-:W-:-:S04]  /*0da0*/  FFMA R24, R21, R29, R24 ;  /* 0x0000001d15187223 */ /* 0x000fc80000000018 */
[----:B------:R-:W-:-:S04]  /*0db0*/  FFMA R25, R25, R24, R0 ;  /* 0x0000001819197223 */ /* 0x000fc80000000000 */
[----:B------:R-:W-:-:S05]  /*0dc0*/  FFMA R0, R21, R25, R24 ;  /* 0x0000001915007223 */ /* 0x000fca0000000018 */
[----:B------:R-:W-:-:S04]  /*0dd0*/  SHF.R.U32.HI R10, RZ, 0x17, R0 ;  /* 0x00000017ff0a7819 */ /* 0x000fc80000011600 */
[----:B------:R-:W-:-:S05]  /*0de0*/  LOP3.LUT R10, R10, 0xff, RZ, 0xc0, !PT ;  /* 0x000000ff0a0a7812 */ /* 0x000fca00078ec0ff */
[----:B------:R-:W-:-:S05]  /*0df0*/  IMAD.IADD R10, R10, 0x1, R23 ;  /* 0x000000010a0a7824 */ /* 0x000fca00078e0217 */
[----:B------:R-:W-:-:S04]  /*0e00*/  IADD3 R11, PT, PT, R10, -0x1, RZ ;  /* 0xffffffff0a0b7810 */ /* 0x000fc80007ffe0ff */
[----:B------:R-:W-:-:S13]  /*0e10*/  ISETP.GE.U32.AND P0, PT, R11, 0xfe, PT ;  /* 0x000000fe0b00780c */ /* 0x000fda0003f06070 */
[----:B------:R-:W-:Y:S05]  /*0e20*/  @!P0 BRA `(.L_x_426) ;  /* 0x0000000000808947 */ /* 0x000fea0003800000 */
[----:B------:R-:W-:-:S13]  /*0e30*/  ISETP.GT.AND P0, PT, R10, 0xfe, PT ;  /* 0x000000fe0a00780c */ /* 0x000fda0003f04270 */
[----:B------:R-:W-:Y:S05]  /*0e40*/  @P0 BRA `(.L_x_427) ;  /* 0x00000000006c0947 */ /* 0x000fea0003800000 */
[----:B------:R-:W-:-:S13]  /*0e50*/  ISETP.GE.AND P0, PT, R10, 0x1, PT ;  /* 0x000000010a00780c */ /* 0x000fda0003f06270 */
[----:B------:R-:W-:Y:S05]  /*0e60*/  @P0 BRA `(.L_x_428) ;  /* 0x0000000000740947 */ /* 0x000fea0003800000 */
[----:B------:R-:W-:Y:S02]  /*0e70*/  ISETP.GE.AND P0, PT, R10, -0x18, PT ;  /* 0xffffffe80a00780c */ /* 0x000fe40003f06270 */
[----:B------:R-:W-:-:S11]  /*0e80*/  LOP3.LUT R0, R0, 0x80000000, RZ, 0xc0, !PT ;  /* 0x8000000000007812 */ /* 0x000fd600078ec0ff */
[----:B------:R-:W-:Y:S05]  /*0e90*/  @!P0 BRA `(.L_x_428) ;  /* 0x0000000000688947 */ /* 0x000fea0003800000 */
[-CC-:B------:R-:W-:Y:S01]  /*0ea0*/  FFMA.RZ R11, R21, R25.reuse, R24.reuse ;  /* 0x00000019150b7223 */ /* 0x180fe2000000c018 */
[C---:B------:R-:W-:Y:S02]  /*0eb0*/  ISETP.NE.AND P2, PT, R10.reuse, RZ, PT ;  /* 0x000000ff0a00720c */ /* 0x040fe40003f45270 */
[C---:B------:R-:W-:Y:S02]  /*0ec0*/  ISETP.NE.AND P1, PT, R10.reuse, RZ, PT ;  /* 0x000000ff0a00720c */ /* 0x040fe40003f25270 */
[----:B------:R-:W-:Y:S01]  /*0ed0*/  LOP3.LUT R23, R11, 0x7fffff, RZ, 0xc0, !PT ;  /* 0x007fffff0b177812 */ /* 0x000fe200078ec0ff */
[CCC-:B------:R-:W-:Y:S01]  /*0ee0*/  FFMA.RP R11, R21.reuse, R25.reuse, R24.reuse ;  /* 0x00000019150b7223 */ /* 0x1c0fe20000008018 */
[----:B------:R-:W-:Y:S01]  /*0ef0*/  FFMA.RM R24, R21, R25, R24 ;  /* 0x0000001915187223 */ /* 0x000fe20000004018 */
[C---:B------:R-:W-:Y:S01]  /*0f00*/  VIADD R21, R10.reuse, 0x20 ;  /* 0x000000200a157836 */ /* 0x040fe20000000000 */
[----:B------:R-:W-:Y:S02]  /*0f10*/  LOP3.LUT R23, R23, 0x800000, RZ, 0xfc, !PT ;  /* 0x0080000017177812 */ /* 0x000fe400078efcff */
[----:B------:R-:W-:-:S02]  /*0f20*/  IADD3 R10, PT, PT, -R10, RZ, RZ ;  /* 0x000000ff0a0a7210 */ /* 0x000fc40007ffe1ff */
[----:B------:R-:W-:Y:S02]  /*0f30*/  SHF.L.U32 R21, R23, R21, RZ ;  /* 0x0000001517157219 */ /* 0x000fe400000006ff */
[----:B------:R-:W-:Y:S02]  /*0f40*/  FSETP.NEU.FTZ.AND P0, PT, R11, R24, PT ;  /* 0x000000180b00720b */ /* 0x000fe40003f1d000 */
[----:B------:R-:W-:Y:S02]  /*0f50*/  SEL R10, R10, RZ, P2 ;  /* 0x000000ff0a0a7207 */ /* 0x000fe40001000000 */
[----:B------:R-:W-:Y:S02]  /*0f60*/  ISETP.NE.AND P1, PT, R21, RZ, P1 ;  /* 0x000000ff1500720c */ /* 0x000fe40000f25270 */
[----:B------:R-:W-:Y:S02]  /*0f70*/  SHF.R.U32.HI R10, RZ, R10, R23 ;  /* 0x0000000aff0a7219 */ /* 0x000fe40000011617 */
[----:B------:R-:W-:-:S02]  /*0f80*/  PLOP3.LUT P0, PT, P0, P1, PT, 0xf8, 0x8f ;  /* 0x00000000008f781c */ /* 0x000fc40000703f70 */
[----:B------:R-:W-:Y:S02]  /*0f90*/  SHF.R.U32.HI R24, RZ, 0x1, R10 ;  /* 0x00000001ff187819 */ /* 0x000fe4000001160a */
[----:B------:R-:W-:-:S04]  /*0fa0*/  SEL R11, RZ, 0x1, !P0 ;  /* 0x00000001ff0b7807 */ /* 0x000fc80004000000 */
[----:B------:R-:W-:-:S04]  /*0fb0*/  LOP3.LUT R11, R11, 0x1, R24, 0xf8, !PT ;  /* 0x000000010b0b7812 */ /* 0x000fc800078ef818 */
[----:B------:R-:W-:-:S05]  /*0fc0*/  LOP3.LUT R11, R11, R10, RZ, 0xc0, !PT ;  /* 0x0000000a0b0b7212 */ /* 0x000fca00078ec0ff */
[----:B------:R-:W-:-:S05]  /*0fd0*/  IMAD.IADD R11, R24, 0x1, R11 ;  /* 0x00000001180b7824 */ /* 0x000fca00078e020b */
[----:B------:R-:W-:Y:S01]  /*0fe0*/  LOP3.LUT R0, R11, R0, RZ, 0xfc, !PT ;  /* 0x000000000b007212 */ /* 0x000fe200078efcff */
[----:B------:R-:W-:Y:S06]  /*0ff0*/  BRA `(.L_x_428) ;  /* 0x0000000000107947 */ /* 0x000fec0003800000 */
.L_x_427:
[----:B------:R-:W-:-:S04]  /*1000*/  LOP3.LUT R0, R0, 0x80000000, RZ, 0xc0, !PT ;  /* 0x8000000000007812 */ /* 0x000fc800078ec0ff */
[----:B------:R-:W-:Y:S01]  /*1010*/  LOP3.LUT R0, R0, 0x7f800000, RZ, 0xfc, !PT ;  /* 0x7f80000000007812 */ /* 0x000fe200078efcff */
[----:B------:R-:W-:Y:S06]  /*1020*/  BRA `(.L_x_428) ;  /* 0x0000000000047947 */ /* 0x000fec0003800000 */
.L_x_426:
[----:B------:R-:W-:-:S07]  /*1030*/  LEA R0, R23, R0, 0x17 ;  /* 0x0000000017007211 */ /* 0x000fce00078eb8ff */
.L_x_428:
[----:B------:R-:W-:Y:S05]  /*1040*/  BSYNC.RECONVERGENT B2 ;  /* 0x0000000000027941 */ /* 0x000fea0003800200 */
.L_x_425:
[----:B------:R-:W-:Y:S05]  /*1050*/  BRA `(.L_x_429) ;  /* 0x0000000000207947 */ /* 0x000fea0003800000 */
.L_x_424:
[----:B------:R-:W-:-:S04]  /*1060*/  LOP3.LUT R0, R21, 0x80000000, R0, 0x48, !PT ;  /* 0x8000000015007812 */ /* 0x000fc800078e4800 */
[----:B------:R-:W-:Y:S01]  /*1070*/  LOP3.LUT R0, R0, 0x7f800000, RZ, 0xfc, !PT ;  /* 0x7f80000000007812 */ /* 0x000fe200078efcff */
[----:B------:R-:W-:Y:S06]  /*1080*/  BRA `(.L_x_429) ;  /* 0x0000000000147947 */ /* 0x000fec0003800000 */
.L_x_423:
[----:B------:R-:W-:Y:S01]  /*1090*/  LOP3.LUT R0, R21, 0x80000000, R0, 0x48, !PT ;  /* 0x8000000015007812 */ /* 0x000fe200078e4800 */
[----:B------:R-:W-:Y:S06]  /*10a0*/  BRA `(.L_x_429) ;  /* 0x00000000000c7947 */ /* 0x000fec0003800000 */
.L_x_422:
[----:B------:R-:W0:Y:S01]  /*10b0*/  MUFU.RSQ R0, -QNAN ;  /* 0xffc0000000007908 */ /* 0x000e220000001400 */
[----:B------:R-:W-:Y:S05]  /*10c0*/  BRA `(.L_x_429) ;  /* 0x0000000000047947 */ /* 0x000fea0003800000 */
.L_x_421:
[----:B------:R-:W-:-:S07]  /*10d0*/  FADD.FTZ R0, R0, R3 ;  /* 0x0000000300007221 */ /* 0x000fce0000010000 */
.L_x_429:
[----:B------:R-:W-:Y:S05]  /*10e0*/  BSYNC.RECONVERGENT B1 ;  /* 0x0000000000017941 */ /* 0x000fea0003800200 */
.L_x_419:
[----:B------:R-:W-:Y:S02]  /*10f0*/  HFMA2 R11, -RZ, RZ, 0, 0 ;  /* 0x00000000ff0b7431 */ /* 0x000fe400000001ff */
[----:B------:R-:W-:-:S04]  /*1100*/  IMAD.MOV.U32 R10, RZ, RZ, R12 ;  /* 0x000000ffff0a7224 */ /* 0x000fc800078e000c */
[----:B0-----:R-:W-:Y:S05]  /*1110*/  RET.REL.NODEC R10 `(_Z10kernelDrawPiS_PfS0_S0_S0_iii) ;  /* 0xffffffec0ab87950 */ /* 0x001fea0003c3ffff */
.L_x_430:
        /* <DEDUP_REMOVED lines=14> */
.L_x_458:


//--------------------- .text._Z16kernelFindLimitsPiS_i --------------------------
	.section	.text._Z16kernelFindLimitsPiS_i,"ax",@progbits
	.align	128
        .global         _Z16kernelFindLimitsPiS_i
        .type           _Z16kernelFindLimitsPiS_i,@function
        .size           _Z16kernelFindLimitsPiS_i,(.L_x_468 - _Z16kernelFindLimitsPiS_i)
        .other          _Z16kernelFindLimitsPiS_i,@"STO_CUDA_ENTRY STV_DEFAULT"
_Z16kernelFindLimitsPiS_i:
.text._Z16kernelFindLimitsPiS_i:
        /* <DEDUP_REMOVED lines=9> */
[----:B------:R-:W1:Y:S07]  /*0090*/  LDCU.64 UR6, c[0x0][0x358] ;  /* 0x00006b00ff0677ac */ /* 0x000e6e0008000a00 */
[----:B------:R-:W2:Y:S01]  /*00a0*/  LDC.64 R4, c[0x0][0x388] ;  /* 0x0000e200ff047b82 */ /* 0x000ea20000000a00 */
[----:B0-----:R-:W-:-:S05]  /*00b0*/  IMAD.WIDE R2, R7, 0x4, R2 ;  /* 0x0000000407027825 */ /* 0x001fca00078e0202 */
[----:B-1----:R-:W3:Y:S01]  /*00c0*/  LDG.E R0, desc[UR6][R2.64] ;  /* 0x0000000602007981 */ /* 0x002ee2000c1e1900 */
[----:B------:R-:W-:Y:S01]  /*00d0*/  ISETP.NE.AND P0, PT, R7, RZ, PT ;  /* 0x000000ff0700720c */ /* 0x000fe20003f05270 */
[----:B------:R-:W-:Y:S04]  /*00e0*/  BSSY.RECONVERGENT B1, `(.L_x_431) ;  /* 0x000000b000017945 */ /* 0x000fe80003800200 */
[----:B------:R-:W-:Y:S01]  /*00f0*/  BSSY.RELIABLE B0, `(.L_x_432) ;  /* 0x0000008000007945 */ /* 0x000fe20003800100 */
[----:B---3--:R-:W-:-:S04]  /*0100*/  IMAD.SHL.U32 R9, R0, 0x2, RZ ;  /* 0x0000000200097824 */ /* 0x008fc800078e00ff */
[----:B--2---:R-:W-:-:S03]  /*0110*/  IMAD.WIDE R4, R9, 0x4, R4 ;  /* 0x0000000409047825 */ /* 0x004fc600078e0204 */
[----:B------:R-:W-:Y:S05]  /*0120*/  @!P0 BRA `(.L_x_433) ;  /* 0x0000000000108947 */ /* 0x000fea0003800000 */
[----:B------:R-:W2:Y:S02]  /*0130*/  LDG.E R9, desc[UR6][R2.64+-0x4] ;  /* 0xfffffc0602097981 */ /* 0x000ea4000c1e1900 */
[----:B--2---:R-:W-:-:S13]  /*0140*/  ISETP.NE.AND P0, PT, R9, R0, PT ;  /* 0x000000000900720c */ /* 0x004fda0003f05270 */
[----:B------:R-:W-:Y:S05]  /*0150*/  @!P0 BREAK.RELIABLE B0 ;  /* 0x0000000000008942 */ /* 0x000fea0003800100 */
[----:B------:R-:W-:Y:S05]  /*0160*/  @!P0 BRA `(.L_x_434) ;  /* 0x0000000000088947 */ /* 0x000fea0003800000 */
.L_x_433:
[----:B------:R-:W-:Y:S05]  /*0170*/  BSYNC.RELIABLE B0 ;  /* 0x0000000000007941 */ /* 0x000fea0003800100 */
.L_x_432:
[----:B------:R0:W-:Y:S02]  /*0180*/  STG.E desc[UR6][R4.64], R7 ;  /* 0x0000000704007986 */ /* 0x0001e4000c101906 */
.L_x_434:
[----:B------:R-:W-:Y:S05]  /*0190*/  BSYNC.RECONVERGENT B1 ;  /* 0x0000000000017941 */ /* 0x000fea0003800200 */
.L_x_431:
[----:B------:R-:W-:Y:S05]  /*01a0*/  WARPSYNC.ALL ;  /* 0x0000000000007948 */ /* 0x000fea0003800000 */
[----:B------:R-:W-:Y:S01]  /*01b0*/  UIADD3 UR4, UPT, UPT, UR4, -0x1, URZ ;  /* 0xffffffff04047890 */ /* 0x000fe2000fffe0ff */
[----:B------:R-:W-:Y:S05]  /*01c0*/  BSSY.RECONVERGENT B1, `(.L_x_435) ;  /* 0x0000006000017945 */ /* 0x000fea0003800200 */
[----:B------:R-:W-:-:S13]  /*01d0*/  ISETP.NE.AND P0, PT, R7, UR4, PT ;  /* 0x0000000407007c0c */ /* 0x000fda000bf05270 */
[----:B------:R-:W-:Y:S05]  /*01e0*/  @!P0 BRA `(.L_x_436) ;  /* 0x00000000000c8947 */ /* 0x000fea0003800000 */
[----:B------:R-:W2:Y:S02]  /*01f0*/  LDG.E R3, desc[UR6][R2.64+0x4] ;  /* 0x0000040602037981 */ /* 0x000ea4000c1e1900 */
[----:B--2---:R-:W-:-:S13]  /*0200*/  ISETP.NE.AND P0, PT, R3, R0, PT ;  /* 0x000000000300720c */ /* 0x004fda0003f05270 */
[----:B------:R-:W-:Y:S05]  /*0210*/  @!P0 EXIT ;  /* 0x000000000000894d */ /* 0x000fea0003800000 */
.L_x_436:
[----:B------:R-:W-:Y:S05]  /*0220*/  BSYNC.RECONVERGENT B1 ;  /* 0x0000000000017941 */ /* 0x000fea0003800200 */
.L_x_435:
[----:B0-----:R-:W-:-:S05]  /*0230*/  VIADD R7, R7, 0x1 ;  /* 0x0000000107077836 */ /* 0x001fca0000000000 */
[----:B------:R-:W-:Y:S01]  /*0240*/  STG.E desc[UR6][R4.64+0x4], R7 ;  /* 0x0000040704007986 */ /* 0x000fe2000c101906 */
[----:B------:R-:W-:Y:S05]  /*0250*/  EXIT ;  /* 0x000000000000794d */ /* 0x000fea0003800000 */
.L_x_437:
        /* <DEDUP_REMOVED lines=10> */
.L_x_468:


//--------------------- .text._Z15kernelGetPointsPfS_S_PiS0_S0_iiii --------------------------
	.section	.text._Z15kernelGetPointsPfS_S_PiS0_S0_iiii,"ax",@progbits
	.align	128
        .global         _Z15kernelGetPointsPfS_S_PiS0_S0_iiii
        .type           _Z15kernelGetPointsPfS_S_PiS0_S0_iiii,@function
        .size           _Z15kernelGetPointsPfS_S_PiS0_S0_iiii,(.L_x_469 - _Z15kernelGetPointsPfS_S_PiS0_S0_iiii)
        .other          _Z15kernelGetPointsPfS_S_PiS0_S0_iiii,@"STO_CUDA_ENTRY STV_DEFAULT"
_Z15kernelGetPointsPfS_S_PiS0_S0_iiii:
.text._Z15kernelGetPointsPfS_S_PiS0_S0_iiii:
        /* <DEDUP_REMOVED lines=8> */
[----:B------:R-:W0:Y:S01]  /*0080*/  LDC R0, c[0x0][0x3b4] ;  /* 0x0000ed00ff007b82 */ /* 0x000e220000000800 */
[----:B------:R-:W-:Y:S01]  /*0090*/  IABS R10, R3 ;  /* 0x00000003000a7213 */ /* 0x000fe20000000000 */
[----:B------:R-:W1:Y:S01]  /*00a0*/  LDCU.64 UR6, c[0x0][0x358] ;  /* 0x00006b00ff0677ac */ /* 0x000e620008000a00 */
[----:B0-----:R-:W-:-:S04]  /*00b0*/  LEA R2, R0, 0xfffffffe, 0x1 ;  /* 0xfffffffe00027811 */ /* 0x001fc800078e08ff */
[-C--:B------:R-:W-:Y:S02]  /*00c0*/  IABS R7, R2.reuse ;  /* 0x0000000200077213 */ /* 0x080fe40000000000 */
[----:B------:R-:W-:Y:S02]  /*00d0*/  IABS R11, R2 ;  /* 0x00000002000b7213 */ /* 0x000fe40000000000 */
[----:B------:R-:W0:Y:S08]  /*00e0*/  I2F.RP R6, R7 ;  /* 0x0000000700067306 */ /* 0x000e300000209400 */
[----:B0-----:R-:W0:Y:S02]  /*00f0*/  MUFU.RCP R6, R6 ;  /* 0x0000000600067308 */ /* 0x001e240000001000 */
[----:B0-----:R-:W-:-:S02]  /*0100*/  IADD3 R4, PT, PT, R6, 0xffffffe, RZ ;  /* 0x0ffffffe06047810 */ /* 0x001fc40007ffe0ff */
[----:B------:R-:W-:-:S04]  /*0110*/  IADD3 R6, PT, PT, RZ, -R11, RZ ;  /* 0x8000000bff067210 */ /* 0x000fc80007ffe0ff */
[----:B------:R0:W2:Y:S02]  /*0120*/  F2I.FTZ.U32.TRUNC.NTZ R5, R4 ;  /* 0x0000000400057305 */ /* 0x0000a4000021f000 */
[----:B0-----:R-:W-:Y:S01]  /*0130*/  HFMA2 R4, -RZ, RZ, 0, 0 ;  /* 0x00000000ff047431 */ /* 0x001fe200000001ff */
[----:B--2---:R-:W-:-:S05]  /*0140*/  IADD3 R8, PT, PT, RZ, -R5, RZ ;  /* 0x80000005ff087210 */ /* 0x004fca0007ffe0ff */
[----:B------:R-:W-:Y:S01]  /*0150*/  IMAD R9, R8, R7, RZ ;  /* 0x0000000708097224 */ /* 0x000fe200078e02ff */
[----:B------:R-:W-:-:S03]  /*0160*/  MOV R8, R10 ;  /* 0x0000000a00087202 */ /* 0x000fc60000000f00 */
[----:B------:R-:W-:-:S06]  /*0170*/  IMAD.HI.U32 R5, R5, R9, R4 ;  /* 0x0000000905057227 */ /* 0x000fcc00078e0004 */
[----:B------:R-:W-:-:S04]  /*0180*/  IMAD.HI.U32 R5, R5, R8, RZ ;  /* 0x0000000805057227 */ /* 0x000fc800078e00ff */
[----:B------:R-:W-:-:S05]  /*0190*/  IMAD R4, R5, R6, R8 ;  /* 0x0000000605047224 */ /* 0x000fca00078e0208 */
[----:B------:R-:W-:-:S13]  /*01a0*/  ISETP.GT.U32.AND P1, PT, R7, R4, PT ;  /* 0x000000040700720c */ /* 0x000fda0003f24070 */
[-C--:B------:R-:W-:Y:S02]  /*01b0*/  @!P1 IADD3 R4, PT, PT, R4, -R7.reuse, RZ ;  /* 0x8000000704049210 */ /* 0x080fe40007ffe0ff */
[----:B------:R-:W-:Y:S02]  /*01c0*/  @!P1 IADD3 R5, PT, PT, R5, 0x1, RZ ;  /* 0x0000000105059810 */ /* 0x000fe40007ffe0ff */
[----:B------:R-:W-:Y:S02]  /*01d0*/  ISETP.GE.U32.AND P0, PT, R4, R7, PT ;  /* 0x000000070400720c */ /* 0x000fe40003f06070 */
[----:B------:R-:W-:Y:S01]  /*01e0*/  LOP3.LUT R4, R3, R2, RZ, 0x3c, !PT ;  /* 0x0000000203047212 */ /* 0x000fe200078e3cff */
[----:B------:R-:W0:Y:S01]  /*01f0*/  LDC.64 R6, c[0x0][0x390] ;  /* 0x0000e400ff067b82 */ /* 0x000e220000000a00 */
[----:B------:R-:W-:Y:S02]  /*0200*/  ISETP.NE.AND P1, PT, R2, RZ, PT ;  /* 0x000000ff0200720c */ /* 0x000fe40003f25270 */
[----:B------:R-:W-:-:S07]  /*0210*/  ISETP.GE.AND P2, PT, R4, RZ, PT ;  /* 0x000000ff0400720c */ /* 0x000fce0003f46270 */
[----:B------:R-:W-:-:S06]  /*0220*/  @P0 IADD3 R5, PT, PT, R5, 0x1, RZ ;  /* 0x0000000105050810 */ /* 0x000fcc0007ffe0ff */
[----:B------:R-:W-:Y:S02]  /*0230*/  @!P2 IADD3 R5, PT, PT, -R5, RZ, RZ ;  /* 0x000000ff0505a210 */ /* 0x000fe40007ffe1ff */
[----:B------:R-:W-:-:S04]  /*0240*/  @!P1 LOP3.LUT R5, RZ, R2, RZ, 0x33, !PT ;  /* 0x00000002ff059212 */ /* 0x000fc800078e33ff */
[----:B------:R-:W-:-:S05]  /*0250*/  IADD3 R4, PT, PT, -R5, RZ, RZ ;  /* 0x000000ff05047210 */ /* 0x000fca0007ffe1ff */
[----:B------:R-:W-:Y:S01]  /*0260*/  IMAD R2, R2, R4, R3 ;  /* 0x0000000402027224 */ /* 0x000fe200078e0203 */
[----:B------:R-:W-:-:S04]  /*0270*/  LOP3.LUT R4, R3, 0x1, RZ, 0xc0, !PT ;  /* 0x0000000103047812 */ /* 0x000fc800078ec0ff */
[----:B------:R-:W-:Y:S02]  /*0280*/  LEA.HI R2, R2, R2, RZ, 0x1 ;  /* 0x0000000202027211 */ /* 0x000fe400078f08ff */
[----:B------:R-:W-:Y:S02]  /*0290*/  ISETP.NE.U32.AND P0, PT, R4, 0x1, PT ;  /* 0x000000010400780c */ /* 0x000fe40003f05070 */
[----:B------:R-:W-:-:S05]  /*02a0*/  SHF.R.S32.HI R2, RZ, 0x1, R2 ;  /* 0x00000001ff027819 */ /* 0x000fca0000011402 */
[----:B------:R-:W-:-:S06]  /*02b0*/  IMAD R9, R5, R0, R2 ;  /* 0x0000000005097224 */ /* 0x000fcc00078e0202 */
[C---:B------:R-:W-:Y:S02]  /*02c0*/  @!P0 IADD3 R2, PT, PT, R9.reuse, 0x1, RZ ;  /* 0x0000000109028810 */ /* 0x040fe40007ffe0ff */
[C---:B------:R-:W-:Y:S02]  /*02d0*/  @P0 IADD3 R15, PT, PT, R9.reuse, 0x1, RZ ;  /* 0x00000001090f0810 */ /* 0x040fe40007ffe0ff */
[----:B------:R-:W-:Y:S02]  /*02e0*/  @!P0 IADD3 R15, PT, PT, R9, R0, RZ ;  /* 0x00000000090f8210 */ /* 0x000fe40007ffe0ff */
[----:B------:R-:W-:-:S05]  /*02f0*/  @!P0 MOV R9, R2 ;  /* 0x0000000200098202 */ /* 0x000fca0000000f00 */
[----:B0-----:R-:W-:-:S06]  /*0300*/  IMAD.WIDE R4, R9, 0x4, R6 ;  /* 0x0000000409047825 */ /* 0x001fcc00078e0206 */
[----:B-1----:R-:W2:Y:S02]  /*0310*/  LDG.E R4, desc[UR6][R4.64] ;  /* 0x0000000604047981 */ /* 0x002ea4000c1e1900 */
[----:B--2---:R-:W-:-:S13]  /*0320*/  FSETP.GEU.AND P0, PT, R4, -99999, PT ;  /* 0xc7c34f800400780b */ /* 0x004fda0003f0e000 */
[----:B------:R-:W-:Y:S05]  /*0330*/  @!P0 EXIT ;  /* 0x000000000000894d */ /* 0x000fea0003800000 */
[----:B------:R-:W-:-:S06]  /*0340*/  IMAD.WIDE R4, R15, 0x4, R6 ;  /* 0x000000040f047825 */ /* 0x000fcc00078e0206 */
[----:B------:R-:W2:Y:S02]  /*0350*/  LDG.E R4, desc[UR6][R4.64] ;  /* 0x0000000604047981 */ /* 0x000ea4000c1e1900 */
[----:B--2---:R-:W-:-:S13]  /*0360*/  FSETP.GEU.AND P0, PT, R4, -99999, PT ;  /* 0xc7c34f800400780b */ /* 0x004fda0003f0e000 */
[----:B------:R-:W-:Y:S05]  /*0370*/  @!P0 EXIT ;  /* 0x000000000000894d */ /* 0x000fea0003800000 */
[----:B------:R-:W-:-:S05]  /*0380*/  IADD3 R19, PT, PT, R9, R0, RZ ;  /* 0x0000000009137210 */ /* 0x000fca0007ffe0ff */
[----:B------:R-:W-:-:S06]  /*0390*/  IMAD.WIDE R4, R19, 0x4, R6 ;  /* 0x0000000413047825 */ /* 0x000fcc00078e0206 */
[----:B------:R-:W2:Y:S02]  /*03a0*/  LDG.E R4, desc[UR6][R4.64] ;  /* 0x0000000604047981 */ /* 0x000ea4000c1e1900 */
[----:B--2---:R-:W-:-:S13]  /*03b0*/  FSETP.GEU.AND P0, PT, R4, -99999, PT ;  /* 0xc7c34f800400780b */ /* 0x004fda0003f0e000 */
[----:B------:R-:W-:Y:S05]  /*03c0*/  @!P0 EXIT ;  /* 0x000000000000894d */ /* 0x000fea0003800000 */
[----:B------:R-:W0:Y:S08]  /*03d0*/  LDC.64 R12, c[0x0][0x380] ;  /* 0x0000e000ff0c7b82 */ /* 0x000e300000000a00 */
[----:B------:R-:W1:Y:S08]  /*03e0*/  LDC.64 R16, c[0x0][0x388] ;  /* 0x0000e200ff107b82 */ /* 0x000e700000000a00 */
[----:B------:R-:W2:Y:S01]  /*03f0*/  LDC R0, c[0x0][0x3b8] ;  /* 0x0000ee00ff007b82 */ /* 0x000ea20000000800 */
[----:B0-----:R-:W-:-:S04]  /*0400*/  IMAD.WIDE R4, R9, 0x4, R12 ;  /* 0x0000000409047825 */ /* 0x001fc800078e020c */
[--C-:B------:R-:W-:Y:S02]  /*0410*/  IMAD.WIDE R6, R15, 0x4, R12.reuse ;  /* 0x000000040f067825 */ /* 0x100fe400078e020c */
[----:B------:R-:W3:Y:S02]  /*0420*/  LDG.E R4, desc[UR6][R4.64] ;  /* 0x0000000604047981 */ /* 0x000ee4000c1e1900 */
[----:B------:R-:W-:Y:S02]  /*0430*/  IMAD.WIDE R12, R19, 0x4, R12 ;  /* 0x00000004130c7825 */ /* 0x000fe400078e020c */
[----:B------:R2:W3:Y:S04]  /*0440*/  LDG.E R11, desc[UR6][R6.64] ;  /* 0x00000006060b7981 */ /* 0x0004e8000c1e1900 */
[----:B------:R-:W3:Y:S01]  /*0450*/  LDG.E R13, desc[UR6][R12.64] ;  /* 0x000000060c0d7981 */ /* 0x000ee2000c1e1900 */
[----:B-1----:R-:W-:-:S04]  /*0460*/  IMAD.WIDE R8, R9, 0x4, R16 ;  /* 0x0000000409087825 */ /* 0x002fc800078e0210 */
[--C-:B------:R-:W-:Y:S01]  /*0470*/  IMAD.WIDE R14, R15, 0x4, R16.reuse ;  /* 0x000000040f0e7825 */ /* 0x100fe200078e0210 */
[----:B------:R0:W5:Y:S03]  /*0480*/  LDG.E R5, desc[UR6][R8.64] ;  /* 0x0000000608057981 */ /* 0x000166000c1e1900 */
[----:B------:R-:W-:Y:S01]  /*0490*/  IMAD.WIDE R16, R19, 0x4, R16 ;  /* 0x0000000413107825 */ /* 0x000fe200078e0210 */
[----:B------:R0:W5:Y:S05]  /*04a0*/  LDG.E R18, desc[UR6][R14.64] ;  /* 0x000000060e127981 */ /* 0x00016a000c1e1900 */
[----:B------:R0:W5:Y:S01]  /*04b0*/  LDG.E R16, desc[UR6][R16.64] ;  /* 0x0000000610107981 */ /* 0x000162000c1e1900 */
[----:B--2---:R-:W-:-:S04]  /*04c0*/  IADD3 R7, PT, PT, R0, -0x1, RZ ;  /* 0xffffffff00077810 */ /* 0x004fc80007ffe0ff */
[----:B------:R-:W-:Y:S02]  /*04d0*/  I2FP.F32.S32 R7, R7 ;  /* 0x0000000700077245 */ /* 0x000fe40000201400 */
[CCC-:B---3--:R-:W-:Y:S02]  /*04e0*/  FMNMX3 R2, R4.reuse, R11.reuse, R13.reuse, PT ;  /* 0x0000000b04027276 */ /* 0x1c8fe4000380000d */
[----:B------:R-:W-:-:S04]  /*04f0*/  FMNMX3 R10, R4, R11, R13, !PT ;  /* 0x0000000b040a7276 */ /* 0x000fc8000780000d */
[----:B------:R-:W1:Y:S08]  /*0500*/  F2I.CEIL.NTZ R2, R2 ;  /* 0x0000000200027305 */ /* 0x000e70000020b100 */
[----:B------:R-:W2:Y:S01]  /*0510*/  F2I.FLOOR.NTZ R10, R10 ;  /* 0x0000000a000a7305 */ /* 0x000ea20000207100 */
[----:B-1----:R-:W-:-:S04]  /*0520*/  I2FP.F32.S32 R6, R2 ;  /* 0x0000000200067245 */ /* 0x002fc80000201400 */
[----:B------:R-:W-:Y:S02]  /*0530*/  FMNMX R22, RZ, R6, !PT ;  /* 0x00000006ff167209 */ /* 0x000fe40007800000 */
[----:B--2---:R-:W-:-:S04]  /*0540*/  I2FP.F32.S32 R10, R10 ;  /* 0x0000000a000a7245 */ /* 0x004fc80000201400 */
[----:B------:R-:W-:Y:S01]  /*0550*/  FMNMX R6, R7, R10, PT ;  /* 0x0000000a07067209 */ /* 0x000fe20003800000 */
[----:B------:R-:W-:Y:S08]  /*0560*/  F2I.TRUNC.NTZ R22, R22 ;  /* 0x0000001600167305 */ /* 0x000ff0000020f100 */
[----:B------:R-:W1:Y:S02]  /*0570*/  F2I.TRUNC.NTZ R6, R6 ;  /* 0x0000000600067305 */ /* 0x000e64000020f100 */
[----:B-1----:R-:W-:-:S13]  /*0580*/  ISETP.GT.AND P0, PT, R22, R6, PT ;  /* 0x000000061600720c */ /* 0x002fda0003f04270 */
[----:B0-----:R-:W-:Y:S05]  /*0590*/  @P0 EXIT ;  /* 0x000000000000094d */ /* 0x001fea0003800000 */
[CCC-:B-----5:R-:W-:Y:S01]  /*05a0*/  FMNMX3 R10, R5.reuse, R18.reuse, R16.reuse, PT ;  /* 0x00000012050a7276 */ /* 0x1e0fe20003800010 */
[----:B------:R-:W0:Y:S01]  /*05b0*/  LDC.64 R8, c[0x0][0x398] ;  /* 0x0000e600ff087b82 */ /* 0x000e220000000a00 */
[----:B------:R-:W1:Y:S04]  /*05c0*/  LDCU UR4, c[0x0][0x3bc] ;  /* 0x00007780ff0477ac */ /* 0x000e680008000800 */
[----:B------:R-:W2:Y:S01]  /*05d0*/  F2I.CEIL.NTZ R10, R10 ;  /* 0x0000000a000a7305 */ /* 0x000ea2000020b100 */
[----:B------:R-:W-:-:S07]  /*05e0*/  FMNMX3 R12, R5, R18, R16, !PT ;  /* 0x00000012050c7276 */ /* 0x000fce0007800010 */
[----:B------:R-:W3:Y:S01]  /*05f0*/  F2I.FLOOR.NTZ R12, R12 ;  /* 0x0000000c000c7305 */ /* 0x000ee20000207100 */
[----:B--2---:R-:W-:-:S04]  /*0600*/  I2FP.F32.S32 R7, R10 ;  /* 0x0000000a00077245 */ /* 0x004fc80000201400 */
[----:B------:R-:W-:Y:S01]  /*0610*/  FMNMX R7, RZ, R7, !PT ;  /* 0x00000007ff077209 */ /* 0x000fe20007800000 */
[----:B-1----:R-:W-:Y:S01]  /*0620*/  UIADD3 UR4, UPT, UPT, UR4, -0x1, URZ ;  /* 0xffffffff04047890 */ /* 0x002fe2000fffe0ff */
[----:B0-----:R-:W-:-:S04]  /*0630*/  IMAD.WIDE R8, R3, 0x4, R8 ;  /* 0x0000000403087825 */ /* 0x001fc800078e0208 */
[----:B------:R-:W0:Y:S01]  /*0640*/  F2I.TRUNC.NTZ R7, R7 ;  /* 0x0000000700077305 */ /* 0x000e22000020f100 */
[----:B---3--:R-:W-:Y:S01]  /*0650*/  I2FP.F32.S32 R14, R12 ;  /* 0x0000000c000e7245 */ /* 0x008fe20000201400 */
[----:B------:R1:W5:Y:S01]  /*0660*/  LDG.E R2, desc[UR6][R8.64] ;  /* 0x0000000608027981 */ /* 0x000362000c1e1900 */
[----:B------:R-:W-:Y:S01]  /*0670*/  I2FP.F32.S32 R15, UR4 ;  /* 0x00000004000f7c45 */ /* 0x000fe20008201400 */
[C---:B------:R-:W-:Y:S01]  /*0680*/  FADD R10, -R4.reuse, R11 ;  /* 0x0000000b040a7221 */ /* 0x040fe20000000100 */
[----:B------:R-:W-:Y:S02]  /*0690*/  FADD R11, -R4, R13 ;  /* 0x0000000d040b7221 */ /* 0x000fe40000000100 */
[----:B------:R-:W-:Y:S01]  /*06a0*/  FMNMX R14, R14, R15, PT ;  /* 0x0000000f0e0e7209 */ /* 0x000fe20003800000 */
[C---:B-1----:R-:W-:Y:S01]  /*06b0*/  FADD R8, -R5.reuse, R18 ;  /* 0x0000001205087221 */ /* 0x042fe20000000100 */
[----:B------:R-:W-:-:S04]  /*06c0*/  FADD R9, -R5, R16 ;  /* 0x0000001005097221 */ /* 0x000fc80000000100 */
[----:B------:R-:W1:Y:S01]  /*06d0*/  F2I.TRUNC.NTZ R14, R14 ;  /* 0x0000000e000e7305 */ /* 0x000e62000020f100 */
[C---:B0-----:R-:W-:Y:S01]  /*06e0*/  IADD3 R12, PT, PT, R7.reuse, 0x1, RZ ;  /* 0x00000001070c7810 */ /* 0x041fe20007ffe0ff */
[----:B------:R-:W-:Y:S01]  /*06f0*/  FADD R17, RZ, -R8 ;  /* 0x80000008ff117221 */ /* 0x000fe20000000000 */
[----:B------:R-:W-:Y:S01]  /*0700*/  FADD R15, R8, -R9 ;  /* 0x80000009080f7221 */ /* 0x000fe20000000000 */
[C---:B------:R-:W-:Y:S01]  /*0710*/  IADD3 R13, PT, PT, R7.reuse, 0x2, RZ ;  /* 0x00000002070d7810 */ /* 0x040fe20007ffe0ff */
[----:B------:R-:W-:Y:S01]  /*0720*/  IMAD R23, R7, R0, R0 ;  /* 0x0000000007177224 */ /* 0x000fe200078e0200 */
[----:B------:R-:W-:Y:S01]  /*0730*/  I2FP.F32.S32 R18, R12 ;  /* 0x0000000c00127245 */ /* 0x000fe20000201400 */
[----:B------:R-:W-:Y:S01]  /*0740*/  FMUL R15, RZ, R15 ;  /* 0x0000000fff0f7220 */ /* 0x000fe20000400000 */
[----:B------:R-:W-:-:S03]  /*0750*/  I2FP.F32.S32 R20, R13 ;  /* 0x0000000d00147245 */ /* 0x000fc60000201400 */
[----:B------:R-:W-:Y:S01]  /*0760*/  FFMA R16, R10, R9, R15 ;  /* 0x000000090a107223 */ /* 0x000fe2000000000f */
[C---:B------:R-:W-:Y:S01]  /*0770*/  FADD R18, -R5.reuse, R18 ;  /* 0x0000001205127221 */ /* 0x040fe20000000100 */
[----:B------:R-:W-:Y:S02]  /*0780*/  FADD R20, -R5, R20 ;  /* 0x0000001405147221 */ /* 0x000fe40000000100 */
[----:B------:R-:W-:Y:S01]  /*0790*/  FFMA R15, R11, R17, R16 ;  /* 0x000000110b0f7223 */ /* 0x000fe20000000010 */
[--C-:B------:R-:W-:Y:S01]  /*07a0*/  FADD R17, R9, -R18.reuse ;  /* 0x8000001209117221 */ /* 0x100fe20000000000 */
[----:B------:R-:W-:Y:S01]  /*07b0*/  FADD R18, -R8, R18 ;  /* 0x0000001208127221 */ /* 0x000fe20000000100 */
[----:B------:R-:W-:Y:S01]  /*07c0*/  FADD R20, RZ, -R20 ;  /* 0x80000014ff147221 */ /* 0x000fe20000000000 */
[----:B-1----:R-:W-:Y:S01]  /*07d0*/  IADD3 R28, PT, PT, R14, 0x1, RZ ;  /* 0x000000010e1c7810 */ /* 0x002fe20007ffe0ff */
[----:B------:R-:W-:Y:S01]  /*07e0*/  FMUL R24, R10, R17 ;  /* 0x000000110a187220 */ /* 0x000fe20000400000 */
[C---:B------:R-:W-:Y:S01]  /*07f0*/  FMUL R25, R11.reuse, R18 ;  /* 0x000000120b197220 */ /* 0x040fe20000400000 */
[----:B------:R-:W-:-:S07]  /*0800*/  FMUL R26, R11, R20 ;  /* 0x000000140b1a7220 */ /* 0x000fce0000400000 */
.L_x_443:
[----:B------:R-:W-:Y:S01]  /*0810*/  ISETP.GE.AND P0, PT, R14, R7, PT ;  /* 0x000000070e00720c */ /* 0x000fe20003f06270 */
[----:B------:R-:W-:-:S12]  /*0820*/  BSSY.RECONVERGENT B0, `(.L_x_438) ;  /* 0x00000f0000007945 */ /* 0x000fd80003800200 */
[----:B01----:R-:W-:Y:S05]  /*0830*/  @!P0 BRA `(.L_x_439) ;  /* 0x0000000c00b88947 */ /* 0x003fea0003800000 */
[----:B------:R-:W-:Y:S01]  /*0840*/  IADD3 R27, PT, PT, -R7, R28, RZ ;  /* 0x0000001c071b7210 */ /* 0x000fe20007ffe1ff */
[----:B------:R-:W-:Y:S01]  /*0850*/  FADD R19, RZ, -R8 ;  /* 0x80000008ff137221 */ /* 0x000fe20000000000 */
[----:B------:R-:W-:Y:S01]  /*0860*/  I2FP.F32.S32 R17, R22 ;  /* 0x0000001600117245 */ /* 0x000fe20000201400 */
[----:B------:R-:W-:Y:S01]  /*0870*/  FADD R29, R8, -R9 ;  /* 0x80000009081d7221 */ /* 0x000fe20000000000 */
[----:B------:R-:W-:Y:S01]  /*0880*/  LOP3.LUT R27, R27, 0x3, RZ, 0xc0, !PT ;  /* 0x000000031b1b7812 */ /* 0x000fe200078ec0ff */
[----:B------:R-:W-:Y:S01]  /*0890*/  BSSY.RECONVERGENT B1, `(.L_x_440) ;  /* 0x0000068000017945 */ /* 0x000fe20003800200 */
[----:B------:R-:W-:Y:S01]  /*08a0*/  MOV R35, R7 ;  /* 0x0000000700237202 */ /* 0x000fe20000000f00 */
[----:B------:R-:W-:Y:S01]  /*08b0*/  FADD R30, -R4, R17 ;  /* 0x00000011041e7221 */ /* 0x000fe20000000100 */
[----:B------:R-:W-:-:S03]  /*08c0*/  ISETP.NE.AND P0, PT, R27, RZ, PT ;  /* 0x000000ff1b00720c */ /* 0x000fc60003f05270 */
[-C--:B------:R-:W-:Y:S01]  /*08d0*/  FMUL R0, R19, R30.reuse ;  /* 0x0000001e13007220 */ /* 0x080fe20000400000 */
[-C--:B------:R-:W-:Y:S01]  /*08e0*/  FMUL R29, R29, R30.reuse ;  /* 0x0000001e1d1d7220 */ /* 0x080fe20000400000 */
[----:B------:R-:W-:-:S08]  /*08f0*/  FMUL R30, R9, R30 ;  /* 0x0000001e091e7220 */ /* 0x000fd00000400000 */
[----:B------:R-:W-:Y:S05]  /*0900*/  @!P0 BRA `(.L_x_441) ;  /* 0x0000000400808947 */ /* 0x000fea0003800000 */
[-C--:B------:R-:W-:Y:S02]  /*0910*/  I2FP.F32.S32 R16, R7.reuse ;  /* 0x0000000700107245 */ /* 0x080fe40000201400 */
[----:B------:R-:W-:Y:S02]  /*0920*/  I2FP.F32.S32 R18, R7 ;  /* 0x0000000700127245 */ /* 0x000fe40000201400 */
[----:B------:R-:W-:Y:S01]  /*0930*/  ISETP.NE.AND P1, PT, R27, 0x1, PT ;  /* 0x000000011b00780c */ /* 0x000fe20003f25270 */
[C---:B------:R-:W-:Y:S01]  /*0940*/  FADD R20, -R5.reuse, R16 ;  /* 0x0000001005147221 */ /* 0x040fe20000000100 */
[----:B------:R-:W-:Y:S01]  /*0950*/  MOV R35, R12 ;  /* 0x0000000c00237202 */ /* 0x000fe20000000f00 */
[----:B------:R-:W-:Y:S02]  /*0960*/  FADD R17, -R5, R18 ;  /* 0x0000001205117221 */ /* 0x000fe40000000100 */
[--C-:B------:R-:W-:Y:S01]  /*0970*/  FADD R16, RZ, -R20.reuse ;  /* 0x80000014ff107221 */ /* 0x100fe20000000000 */
[C-C-:B------:R-:W-:Y:S01]  /*0980*/  FADD R19, -R9.reuse, R20.reuse ;  /* 0x0000001409137221 */ /* 0x140fe20000000100 */
[----:B------:R-:W-:Y:S01]  /*0990*/  FADD R17, R8, -R17 ;  /* 0x8000001108117221 */ /* 0x000fe20000000000 */
[----:B------:R-:W-:Y:S01]  /*09a0*/  FADD R18, R9, -R20 ;  /* 0x8000001409127221 */ /* 0x000fe20000000000 */
[----:B------:R-:W-:-:S02]  /*09b0*/  FFMA R16, R11, R16, R30 ;  /* 0x000000100b107223 */ /* 0x000fc4000000001e */
[----:B------:R-:W-:Y:S01]  /*09c0*/  FFMA R17, RZ, R17, R0 ;  /* 0x00000011ff117223 */ /* 0x000fe20000000000 */
[----:B------:R-:W-:Y:S01]  /*09d0*/  FFMA R18, R10, R18, R29 ;  /* 0x000000120a127223 */ /* 0x000fe2000000001d */
[----:B------:R-:W-:Y:S01]  /*09e0*/  FFMA R16, RZ, R19, R16 ;  /* 0x00000013ff107223 */ /* 0x000fe20000000010 */
[----:B------:R-:W-:Y:S01]  /*09f0*/  FADD R19, -R8, R20 ;  /* 0x0000001408137221 */ /* 0x000fe20000000100 */
[----:B------:R-:W-:Y:S02]  /*0a00*/  FFMA R17, R10, R20, R17 ;  /* 0x000000140a117223 */ /* 0x000fe40000000011 */
[----:B------:R-:W-:Y:S01]  /*0a10*/  FMUL R16, |R16|, 0.5 ;  /* 0x3f00000010107820 */ /* 0x000fe20000400200 */
[----:B------:R-:W-:Y:S01]  /*0a20*/  FFMA R18, R11, R19, R18 ;  /* 0x000000130b127223 */ /* 0x000fe20000000012 */
[----:B------:R-:W0:Y:S02]  /*0a30*/  LDC.64 R20, c[0x0][0x3a0] ;  /* 0x0000e800ff147b82 */ /* 0x000e240000000a00 */
[----:B------:R-:W-:Y:S01]  /*0a40*/  FFMA R17, |R17|, 0.5, R16 ;  /* 0x3f00000011117823 */ /* 0x000fe20000000210 */
[----:B------:R-:W-:-:S03]  /*0a50*/  HFMA2 R16, -RZ, RZ, -55.53125, -0.0467529296875 ;  /* 0xd2f1a9fcff107431 */ /* 0x000fc600000001ff */
[----:B------:R-:W-:Y:S01]  /*0a60*/  FFMA R18, |R18|, 0.5, R17 ;  /* 0x3f00000012127823 */ /* 0x000fe20000000211 */
[----:B------:R-:W-:-:S03]  /*0a70*/  MOV R17, 0x3f50624d ;  /* 0x3f50624d00117802 */ /* 0x000fc60000000f00 */
[----:B------:R-:W-:-:S04]  /*0a80*/  FFMA R31, |R15|, -0.5, R18 ;  /* 0xbf0000000f1f7823 */ /* 0x000fc80000000212 */
[----:B------:R-:W1:Y:S02]  /*0a90*/  F2F.F64.F32 R18, |R31| ;  /* 0x4000001f00127310 */ /* 0x000e640000201800 */
[----:B-1----:R-:W-:Y:S01]  /*0aa0*/  DSETP.GEU.AND P0, PT, R18, R16, PT ;  /* 0x000000101200722a */ /* 0x002fe20003f0e000 */
[----:B------:R-:W1:-:S13]  /*0ab0*/  LDC.64 R18, c[0x0][0x3a8] ;  /* 0x0000ea00ff127b82 */ /* 0x000e5a0000000a00 */
[----:B------:R-:W2:Y:S01]  /*0ac0*/  @!P0 LDC R33, c[0x0][0x3b8] ;  /* 0x0000ee00ff218b82 */ /* 0x000ea20000000800 */
[----:B0----5:R-:W-:-:S05]  /*0ad0*/  @!P0 IMAD.WIDE R20, R2, 0x4, R20 ;  /* 0x0000000402148825 */ /* 0x021fca00078e0214 */
[----:B------:R0:W-:Y:S01]  /*0ae0*/  @!P0 STG.E desc[UR6][R20.64], R3 ;  /* 0x0000000314008986 */ /* 0x0001e2000c101906 */
[C---:B-1----:R-:W-:Y:S01]  /*0af0*/  @!P0 IMAD.WIDE R18, R2.reuse, 0x4, R18 ;  /* 0x0000000402128825 */ /* 0x042fe200078e0212 */
[----:B------:R-:W-:-:S03]  /*0b00*/  @!P0 IADD3 R2, PT, PT, R2, 0x1, RZ ;  /* 0x0000000102028810 */ /* 0x000fc60007ffe0ff */
[----:B--2---:R-:W-:-:S05]  /*0b10*/  @!P0 IMAD R33, R7, R33, R22 ;  /* 0x0000002107218224 */ /* 0x004fca00078e0216 */
[----:B------:R0:W-:Y:S01]  /*0b20*/  @!P0 STG.E desc[UR6][R18.64], R33 ;  /* 0x0000002112008986 */ /* 0x0001e2000c101906 */
[----:B------:R-:W-:Y:S05]  /*0b30*/  @!P1 BRA `(.L_x_441) ;  /* 0x0000000000f49947 */ /* 0x000fea0003800000 */
[----:B0-----:R-:W-:Y:S02]  /*0b40*/  I2FP.F32.S32 R18, R12 ;  /* 0x0000000c00127245 */ /* 0x001fe40000201400 */
[----:B------:R-:W-:Y:S02]  /*0b50*/  ISETP.NE.AND P1, PT, R27, 0x2, PT ;  /* 0x000000021b00780c */ /* 0x000fe40003f25270 */
[----:B------:R-:W-:Y:S01]  /*0b60*/  MOV R35, R13 ;  /* 0x0000000d00237202 */ /* 0x000fe20000000f00 */
[----:B------:R-:W-:-:S04]  /*0b70*/  FADD R18, -R5, R18 ;  /* 0x0000001205127221 */ /* 0x000fc80000000100 */
[--C-:B------:R-:W-:Y:S01]  /*0b80*/  FADD R20, RZ, -R18.reuse ;  /* 0x80000012ff147221 */ /* 0x100fe20000000000 */
[--C-:B------:R-:W-:Y:S01]  /*0b90*/  FADD R19, R8, -R18.reuse ;  /* 0x8000001208137221 */ /* 0x100fe20000000000 */
[----:B------:R-:W-:Y:S02]  /*0ba0*/  FADD R31, -R9, R18 ;  /* 0x00000012091f7221 */ /* 0x000fe40000000100 */
[----:B------:R-:W-:Y:S01]  /*0bb0*/  FMUL R21, R11, R20 ;  /* 0x000000140b157220 */ /* 0x000fe20000400000 */
[----:B------:R-:W-:Y:S01]  /*0bc0*/  I2FP.F32.S32 R20, R12 ;  /* 0x0000000c00147245 */ /* 0x000fe20000201400 */
[----:B------:R-:W-:Y:S02]  /*0bd0*/  FFMA R19, RZ, R19, R0 ;  /* 0x00000013ff137223 */ /* 0x000fe40000000000 */
[----:B------:R-:W-:Y:S02]  /*0be0*/  FADD R18, R21, R30 ;  /* 0x0000001e15127221 */ /* 0x000fe40000000000 */
[----:B------:R-:W-:Y:S01]  /*0bf0*/  FADD R21, -R5, R20 ;  /* 0x0000001405157221 */ /* 0x000fe20000000100 */
[----:B------:R-:W-:Y:S01]  /*0c00*/  FADD R20, R24, R29 ;  /* 0x0000001d18147221 */ /* 0x000fe20000000000 */
[----:B------:R-:W-:-:S02]  /*0c10*/  FFMA R18, RZ, R31, R18 ;  /* 0x0000001fff127223 */ /* 0x000fc40000000012 */
[----:B------:R-:W-:Y:S01]  /*0c20*/  FFMA R19, R10, R21, R19 ;  /* 0x000000150a137223 */ /* 0x000fe20000000013 */
[----:B------:R-:W-:Y:S01]  /*0c30*/  FADD R20, R25, R20 ;  /* 0x0000001419147221 */ /* 0x000fe20000000000 */
[----:B------:R-:W-:-:S04]  /*0c40*/  FMUL R18, |R18|, 0.5 ;  /* 0x3f00000012127820 */ /* 0x000fc80000400200 */
[----:B------:R-:W-:-:S04]  /*0c50*/  FFMA R19, |R19|, 0.5, R18 ;  /* 0x3f00000013137823 */ /* 0x000fc80000000212 */
[----:B------:R-:W-:Y:S02]  /*0c60*/  FFMA R20, |R20|, 0.5, R19 ;  /* 0x3f00000014147823 */ /* 0x000fe40000000213 */
[----:B------:R-:W0:Y:S02]  /*0c70*/  LDC.64 R18, c[0x0][0x3a8] ;  /* 0x0000ea00ff127b82 */ /* 0x000e240000000a00 */
[----:B------:R-:W-:-:S06]  /*0c80*/  FFMA R32, |R15|, -0.5, R20 ;  /* 0xbf0000000f207823 */ /* 0x000fcc0000000214 */
[----:B------:R-:W1:Y:S01]  /*0c90*/  F2F.F64.F32 R32, |R32| ;  /* 0x4000002000207310 */ /* 0x000e620000201800 */
[----:B------:R-:W2:Y:S01]  /*0ca0*/  LDC.64 R20, c[0x0][0x3a0] ;  /* 0x0000e800ff147b82 */ /* 0x000ea20000000a00 */
[----:B-1----:R-:W-:-:S14]  /*0cb0*/  DSETP.GEU.AND P0, PT, R32, R16, PT ;  /* 0x000000102000722a */ /* 0x002fdc0003f0e000 */
[----:B--2---:R-:W-:Y:S01]  /*0cc0*/  @!P0 IMAD.WIDE R20, R2, 0x4, R20 ;  /* 0x0000000402148825 */ /* 0x004fe200078e0214 */
[----:B------:R-:W-:-:S03]  /*0cd0*/  @!P0 IADD3 R31, PT, PT, R23, R22, RZ ;  /* 0x00000016171f8210 */ /* 0x000fc60007ffe0ff */
[C---:B0-----:R-:W-:Y:S01]  /*0ce0*/  @!P0 IMAD.WIDE R18, R2.reuse, 0x4, R18 ;  /* 0x0000000402128825 */ /* 0x041fe200078e0212 */
[----:B------:R1:W-:Y:S01]  /*0cf0*/  @!P0 STG.E desc[UR6][R20.64], R3 ;  /* 0x0000000314008986 */ /* 0x0003e2000c101906 */
[----:B------:R-:W-:-:S03]  /*0d00*/  @!P0 IADD3 R2, PT, PT, R2, 0x1, RZ ;  /* 0x0000000102028810 */ /* 0x000fc60007ffe0ff */
[----:B------:R1:W-:Y:S01]  /*0d10*/  @!P0 STG.E desc[UR6][R18.64], R31 ;  /* 0x0000001f12008986 */ /* 0x0003e2000c101906 */
[----:B------:R-:W-:Y:S05]  /*0d20*/  @!P1 BRA `(.L_x_441) ;  /* 0x0000000000789947 */ /* 0x000fea0003800000 */
[-C--:B-1----:R-:W-:Y:S02]  /*0d30*/  I2FP.F32.S32 R20, R13.reuse ;  /* 0x0000000d00147245 */ /* 0x082fe40000201400 */
[----:B------:R-:W-:Y:S02]  /*0d40*/  I2FP.F32.S32 R18, R13 ;  /* 0x0000000d00127245 */ /* 0x000fe40000201400 */
[----:B------:R-:W-:Y:S01]  /*0d50*/  IADD3 R35, PT, PT, R7, 0x3, RZ ;  /* 0x0000000307237810 */ /* 0x000fe20007ffe0ff */
[C---:B------:R-:W-:Y:S02]  /*0d60*/  FADD R19, -R5.reuse, R20 ;  /* 0x0000001405137221 */ /* 0x040fe40000000100 */
[----:B------:R-:W-:Y:S01]  /*0d70*/  FADD R32, -R5, R18 ;  /* 0x0000001205207221 */ /* 0x000fe20000000100 */
[----:B------:R-:W-:Y:S01]  /*0d80*/  FADD R18, R26, R30 ;  /* 0x0000001e1a127221 */ /* 0x000fe20000000000 */
[----:B------:R-:W-:Y:S02]  /*0d90*/  FADD R19, R8, -R19 ;  /* 0x8000001308137221 */ /* 0x000fe40000000000 */
[C-C-:B------:R-:W-:Y:S01]  /*0da0*/  FADD R21, -R9.reuse, R32.reuse ;  /* 0x0000002009157221 */ /* 0x140fe20000000100 */
[----:B------:R-:W-:Y:S01]  /*0db0*/  FADD R20, R9, -R32 ;  /* 0x8000002009147221 */ /* 0x000fe20000000000 */
[----:B------:R-:W-:-:S02]  /*0dc0*/  FFMA R19, RZ, R19, R0 ;  /* 0x00000013ff137223 */ /* 0x000fc40000000000 */
[----:B------:R-:W-:Y:S01]  /*0dd0*/  FFMA R18, RZ, R21, R18 ;  /* 0x00000015ff127223 */ /* 0x000fe20000000012 */
[----:B------:R-:W-:Y:S01]  /*0de0*/  FADD R21, -R8, R32 ;  /* 0x0000002008157221 */ /* 0x000fe20000000100 */
[C---:B------:R-:W-:Y:S01]  /*0df0*/  FFMA R19, R10.reuse, R32, R19 ;  /* 0x000000200a137223 */ /* 0x040fe20000000013 */
[----:B------:R-:W-:Y:S01]  /*0e00*/  FFMA R20, R10, R20, R29 ;  /* 0x000000140a147223 */ /* 0x000fe2000000001d */
[----:B------:R-:W-:-:S03]  /*0e10*/  FMUL R18, |R18|, 0.5 ;  /* 0x3f00000012127820 */ /* 0x000fc60000400200 */
[----:B------:R-:W-:Y:S01]  /*0e20*/  FFMA R20, R11, R21, R20 ;  /* 0x000000150b147223 */ /* 0x000fe20000000014 */
[----:B------:R-:W-:-:S04]  /*0e30*/  FFMA R19, |R19|, 0.5, R18 ;  /* 0x3f00000013137823 */ /* 0x000fc80000000212 */
[----:B------:R-:W-:-:S04]  /*0e40*/  FFMA R20, |R20|, 0.5, R19 ;  /* 0x3f00000014147823 */ /* 0x000fc80000000213 */
[----:B------:R-:W-:-:S04]  /*0e50*/  FFMA R20, |R15|, -0.5, R20 ;  /* 0xbf0000000f147823 */ /* 0x000fc80000000214 */
[----:B------:R-:W0:Y:S02]  /*0e60*/  F2F.F64.F32 R18, |R20| ;  /* 0x4000001400127310 */ /* 0x000e240000201800 */
[----:B0-----:R-:W-:Y:S01]  /*0e70*/  DSETP.GEU.AND P0, PT, R18, R16, PT ;  /* 0x000000101200722a */ /* 0x001fe20003f0e000 */
[----:B------:R-:W0:Y:S08]  /*0e80*/  LDC.64 R18, c[0x0][0x3a0] ;  /* 0x0000e800ff127b82 */ /* 0x000e300000000a00 */
[----:B------:R-:W1:Y:S08]  /*0e90*/  LDC.64 R16, c[0x0][0x3a8] ;  /* 0x0000ea00ff107b82 */ /* 0x000e700000000a00 */
[----:B------:R-:W2:Y:S01]  /*0ea0*/  @!P0 LDC R21, c[0x0][0x3b8] ;  /* 0x0000ee00ff158b82 */ /* 0x000ea20000000800 */
[----:B0-----:R-:W-:-:S05]  /*0eb0*/  @!P0 IMAD.WIDE R18, R2, 0x4, R18 ;  /* 0x0000000402128825 */ /* 0x001fca00078e0212 */
[----:B------:R3:W-:Y:S01]  /*0ec0*/  @!P0 STG.E desc[UR6][R18.64], R3 ;  /* 0x0000000312008986 */ /* 0x0007e2000c101906 */
[C---:B-1----:R-:W-:Y:S01]  /*0ed0*/  @!P0 IMAD.WIDE R16, R2.reuse, 0x4, R16 ;  /* 0x0000000402108825 */ /* 0x042fe200078e0210 */
[----:B------:R-:W-:Y:S02]  /*0ee0*/  @!P0 IADD3 R2, PT, PT, R2, 0x1, RZ ;  /* 0x0000000102028810 */ /* 0x000fe40007ffe0ff */
[----:B--2---:R-:W-:-:S05]  /*0ef0*/  @!P0 IADD3 R21, PT, PT, R22, R21, R23 ;  /* 0x0000001516158210 */ /* 0x004fca0007ffe017 */
[----:B------:R3:W-:Y:S02]  /*0f00*/  @!P0 STG.E desc[UR6][R16.64], R21 ;  /* 0x0000001510008986 */ /* 0x0007e4000c101906 */
.L_x_441:
[----:B------:R-:W-:Y:S05]  /*0f10*/  BSYNC.RECONVERGENT B1 ;  /* 0x0000000000017941 */ /* 0x000fea0003800200 */
.L_x_440:
[----:B---3--:R-:W-:-:S04]  /*0f20*/  IADD3 R16, PT, PT, -R7, R14, RZ ;  /* 0x0000000e07107210 */ /* 0x008fc80007ffe1ff */
[----:B------:R-:W-:-:S13]  /*0f30*/  ISETP.GE.U32.AND P0, PT, R16, 0x3, PT ;  /* 0x000000031000780c */ /* 0x000fda0003f06070 */
[----:B------:R-:W-:Y:S05]  /*0f40*/  @!P0 BRA `(.L_x_439) ;  /* 0x0000000400f48947 */ /* 0x000fea0003800000 */
[----:B------:R-:W0:Y:S01]  /*0f50*/  LDC R16, c[0x0][0x3b8] ;  /* 0x0000ee00ff107b82 */ /* 0x000e220000000800 */
[C---:B------:R-:W-:Y:S02]  /*0f60*/  IADD3 R17, PT, PT, R35.reuse, 0x3, RZ ;  /* 0x0000000323117810 */ /* 0x040fe40007ffe0ff */
[C---:B-1----:R-:W-:Y:S01]  /*0f70*/  IADD3 R31, PT, PT, R35.reuse, 0x2, RZ ;  /* 0x00000002231f7810 */ /* 0x042fe20007ffe0ff */
[-C--:B0-----:R-:W-:Y:S02]  /*0f80*/  IMAD R33, R35, R16.reuse, R16 ;  /* 0x0000001023217224 */ /* 0x081fe400078e0210 */
[-CC-:B------:R-:W-:Y:S02]  /*0f90*/  IMAD R32, R17, R16.reuse, R22.reuse ;  /* 0x0000001011207224 */ /* 0x180fe400078e0216 */
[--C-:B------:R-:W-:Y:S01]  /*0fa0*/  IMAD R31, R31, R16, R22.reuse ;  /* 0x000000101f1f7224 */ /* 0x100fe200078e0216 */
[----:B------:R-:W-:Y:S01]  /*0fb0*/  IADD3 R33, PT, PT, R33, R22, RZ ;  /* 0x0000001621217210 */ /* 0x000fe20007ffe0ff */
[----:B------:R-:W-:-:S07]  /*0fc0*/  IMAD R27, R35, R16, R22 ;  /* 0x00000010231b7224 */ /* 0x000fce00078e0216 */
.L_x_442:
[----:B------:R-:W-:Y:S01]  /*0fd0*/  I2FP.F32.S32 R16, R35 ;  /* 0x0000002300107245 */ /* 0x000fe20000201400 */
[----:B------:R-:W-:Y:S01]  /*0fe0*/  UMOV UR4, 0xd2f1a9fc ;  /* 0xd2f1a9fc00047882 */ /* 0x000fe20000000000 */
[----:B------:R-:W-:-:S03]  /*0ff0*/  UMOV UR5, 0x3f50624d ;  /* 0x3f50624d00057882 */ /* 0x000fc60000000000 */
[----:B------:R-:W-:-:S04]  /*1000*/  FADD R17, -R5, R16 ;  /* 0x0000001005117221 */ /* 0x000fc80000000100 */
[--C-:B------:R-:W-:Y:S01]  /*1010*/  FADD R16, RZ, -R17.reuse ;  /* 0x80000011ff107221 */ /* 0x100fe20000000000 */
[--C-:B------:R-:W-:Y:S01]  /*1020*/  FADD R19, R8, -R17.reuse ;  /* 0x8000001108137221 */ /* 0x100fe20000000000 */
[----:B------:R-:W-:Y:S02]  /*1030*/  FADD R21, -R9, R17 ;  /* 0x0000001109157221 */ /* 0x000fe40000000100 */
[----:B------:R-:W-:Y:S01]  /*1040*/  FFMA R16, R11, R16, R30 ;  /* 0x000000100b107223 */ /* 0x000fe2000000001e */
[----:B------:R-:W-:-:S03]  /*1050*/  FFMA R19, RZ, R19, R0 ;  /* 0x00000013ff137223 */ /* 0x000fc60000000000 */
[----:B------:R-:W-:Y:S01]  /*1060*/  FFMA R18, RZ, R21, R16 ;  /* 0x00000015ff127223 */ /* 0x000fe20000000010 */
[----:B------:R-:W-:Y:S01]  /*1070*/  IADD3 R21, PT, PT, R35, 0x1, RZ ;  /* 0x0000000123157810 */ /* 0x000fe20007ffe0ff */
[----:B------:R-:W-:Y:S01]  /*1080*/  FFMA R16, R10, R17, R19 ;  /* 0x000000110a107223 */ /* 0x000fe20000000013 */
[--C-:B------:R-:W-:Y:S01]  /*1090*/  FADD R19, R9, -R17.reuse ;  /* 0x8000001109137221 */ /* 0x100fe20000000000 */
[----:B------:R-:W-:Y:S01]  /*10a0*/  FADD R17, -R8, R17 ;  /* 0x0000001108117221 */ /* 0x000fe20000000100 */
[----:B------:R-:W-:Y:S01]  /*10b0*/  I2FP.F32.S32 R34, R21 ;  /* 0x0000001500227245 */ /* 0x000fe20000201400 */
[----:B------:R-:W-:Y:S01]  /*10c0*/  FMUL R21, |R18|, 0.5 ;  /* 0x3f00000012157820 */ /* 0x000fe20000400200 */
[----:B------:R-:W-:-:S03]  /*10d0*/  FFMA R20, R10, R19, R29 ;  /* 0x000000130a147223 */ /* 0x000fc6000000001d */
[----:B------:R-:W-:Y:S01]  /*10e0*/  FADD R19, -R5, R34 ;  /* 0x0000002205137221 */ /* 0x000fe20000000100 */
[----:B------:R-:W-:Y:S01]  /*10f0*/  FFMA R18, |R16|, 0.5, R21 ;  /* 0x3f00000010127823 */ /* 0x000fe20000000215 */
[----:B------:R-:W-:Y:S02]  /*1100*/  FFMA R17, R11, R17, R20 ;  /* 0x000000110b117223 */ /* 0x000fe40000000014 */
[--C-:B------:R-:W-:Y:S01]  /*1110*/  FADD R16, RZ, -R19.reuse ;  /* 0x80000013ff107221 */ /* 0x100fe20000000000 */
[C-C-:B------:R-:W-:Y:S01]  /*1120*/  FADD R21, -R9.reuse, R19.reuse ;  /* 0x0000001309157221 */ /* 0x140fe20000000100 */
[----:B------:R-:W-:Y:S01]  /*1130*/  FADD R34, R9, -R19 ;  /* 0x8000001309227221 */ /* 0x000fe20000000000 */
[----:B------:R-:W-:Y:S01]  /*1140*/  FFMA R18, |R17|, 0.5, R18 ;  /* 0x3f00000011127823 */ /* 0x000fe20000000212 */
[----:B------:R-:W-:Y:S02]  /*1150*/  FFMA R16, R11, R16, R30 ;  /* 0x000000100b107223 */ /* 0x000fe4000000001e */
[----:B------:R-:W-:Y:S01]  /*1160*/  FFMA R34, R10, R34, R29 ;  /* 0x000000220a227223 */ /* 0x000fe2000000001d */
[----:B------:R-:W-:Y:S01]  /*1170*/  FFMA R18, |R15|, -0.5, R18 ;  /* 0xbf0000000f127823 */ /* 0x000fe20000000212 */
[----:B------:R-:W-:Y:S01]  /*1180*/  FFMA R16, RZ, R21, R16 ;  /* 0x00000015ff107223 */ /* 0x000fe20000000010 */
[----:B------:R-:W-:-:S04]  /*1190*/  FADD R21, R8, -R19 ;  /* 0x8000001308157221 */ /* 0x000fc80000000000 */
[----:B------:R-:W-:-:S04]  /*11a0*/  FFMA R21, RZ, R21, R0 ;  /* 0x00000015ff157223 */ /* 0x000fc80000000000 */
[----:B------:R-:W-:Y:S01]  /*11b0*/  FFMA R20, R10, R19, R21 ;  /* 0x000000130a147223 */ /* 0x000fe20000000015 */
[----:B------:R-:W-:-:S04]  /*11c0*/  FADD R19, -R8, R19 ;  /* 0x0000001308137221 */ /* 0x000fc80000000100 */
[----:B------:R-:W-:Y:S01]  /*11d0*/  FFMA R34, R11, R19, R34 ;  /* 0x000000130b227223 */ /* 0x000fe20000000022 */
[----:B------:R-:W-:-:S04]  /*11e0*/  FMUL R19, |R16|, 0.5 ;  /* 0x3f00000010137820 */ /* 0x000fc80000400200 */
[----:B------:R-:W-:Y:S01]  /*11f0*/  FFMA R19, |R20|, 0.5, R19 ;  /* 0x3f00000014137823 */ /* 0x000fe20000000213 */
[----:B------:R-:W-:-:S03]  /*1200*/  IADD3 R20, PT, PT, R35, 0x2, RZ ;  /* 0x0000000223147810 */ /* 0x000fc60007ffe0ff */
[----:B------:R-:W-:Y:S01]  /*1210*/  FFMA R34, |R34|, 0.5, R19 ;  /* 0x3f00000022227823 */ /* 0x000fe20000000213 */
[----:B------:R-:W-:Y:S01]  /*1220*/  I2FP.F32.S32 R20, R20 ;  /* 0x0000001400147245 */ /* 0x000fe20000201400 */
[----:B------:R-:W0:Y:S02]  /*1230*/  F2F.F64.F32 R18, |R18| ;  /* 0x4000001200127310 */ /* 0x000e240000201800 */
[----:B------:R-:W-:-:S06]  /*1240*/  FFMA R16, |R15|, -0.5, R34 ;  /* 0xbf0000000f107823 */ /* 0x000fcc0000000222 */
[----:B------:R-:W1:Y:S01]  /*1250*/  F2F.F64.F32 R16, |R16| ;  /* 0x4000001000107310 */ /* 0x000e620000201800 */
[----:B0-----:R-:W-:Y:S01]  /*1260*/  DSETP.GEU.AND P1, PT, R18, UR4, PT ;  /* 0x0000000412007e2a */ /* 0x001fe2000bf2e000 */
[----:B------:R-:W-:-:S04]  /*1270*/  FADD R19, -R5, R20 ;  /* 0x0000001405137221 */ /* 0x000fc80000000100 */
[--C-:B------:R-:W-:Y:S01]  /*1280*/  FADD R20, RZ, -R19.reuse ;  /* 0x80000013ff147221 */ /* 0x100fe20000000000 */
[C-C-:B------:R-:W-:Y:S01]  /*1290*/  FADD R37, -R9.reuse, R19.reuse ;  /* 0x0000001309257221 */ /* 0x140fe20000000100 */
[----:B-1----:R-:W-:Y:S01]  /*12a0*/  DSETP.GEU.AND P2, PT, R16, UR4, PT ;  /* 0x0000000410007e2a */ /* 0x002fe2000bf4e000 */
[--C-:B------:R-:W-:Y:S01]  /*12b0*/  FADD R18, R9, -R19.reuse ;  /* 0x8000001309127221 */ /* 0x100fe20000000000 */
[----:B------:R-:W-:Y:S01]  /*12c0*/  FADD R17, R8, -R19 ;  /* 0x8000001308117221 */ /* 0x000fe20000000000 */
[----:B------:R-:W-:Y:S02]  /*12d0*/  FFMA R20, R11, R20, R30 ;  /* 0x000000140b147223 */ /* 0x000fe4000000001e */
[C---:B------:R-:W-:Y:S01]  /*12e0*/  FFMA R18, R10.reuse, R18, R29 ;  /* 0x000000120a127223 */ /* 0x040fe2000000001d */
[----:B------:R-:W-:Y:S01]  /*12f0*/  FFMA R21, RZ, R17, R0 ;  /* 0x00000011ff157223 */ /* 0x000fe20000000000 */
[----:B------:R-:W-:Y:S01]  /*1300*/  FFMA R17, RZ, R37, R20 ;  /* 0x00000025ff117223 */ /* 0x000fe20000000014 */
[----:B------:R-:W-:Y:S01]  /*1310*/  IADD3 R20, PT, PT, R35, 0x3, RZ ;  /* 0x0000000323147810 */ /* 0x000fe20007ffe0ff */
[----:B------:R-:W0:Y:S01]  /*1320*/  LDC.64 R36, c[0x0][0x3a0] ;  /* 0x0000e800ff247b82 */ /* 0x000e220000000a00 */
[----:B------:R-:W-:Y:S01]  /*1330*/  FFMA R16, R10, R19, R21 ;  /* 0x000000130a107223 */ /* 0x000fe20000000015 */
[----:B------:R-:W-:Y:S01]  /*1340*/  FADD R19, -R8, R19 ;  /* 0x0000001308137221 */ /* 0x000fe20000000100 */
[----:B------:R-:W-:-:S02]  /*1350*/  I2FP.F32.S32 R20, R20 ;  /* 0x0000001400147245 */ /* 0x000fc40000201400 */
[----:B------:R-:W-:Y:S01]  /*1360*/  IADD3 R35, PT, PT, R35, 0x4, RZ ;  /* 0x0000000423237810 */ /* 0x000fe20007ffe0ff */
[----:B------:R-:W-:Y:S01]  /*1370*/  FFMA R18, R11, R19, R18 ;  /* 0x000000130b127223 */ /* 0x000fe20000000012 */
[----:B------:R-:W-:Y:S01]  /*1380*/  FMUL R19, |R17|, 0.5 ;  /* 0x3f00000011137820 */ /* 0x000fe20000400200 */
[----:B------:R-:W-:-:S03]  /*1390*/  FADD R17, -R5, R20 ;  /* 0x0000001405117221 */ /* 0x000fc60000000100 */
[----:B------:R-:W-:Y:S01]  /*13a0*/  FFMA R19, |R16|, 0.5, R19 ;  /* 0x3f00000010137823 */ /* 0x000fe20000000213 */
[--C-:B------:R-:W-:Y:S01]  /*13b0*/  FADD R16, RZ, -R17.reuse ;  /* 0x80000011ff107221 */ /* 0x100fe20000000000 */
[C-C-:B------:R-:W-:Y:S01]  /*13c0*/  FADD R21, -R9.reuse, R17.reuse ;  /* 0x0000001109157221 */ /* 0x140fe20000000100 */
[----:B------:R-:W-:Y:S01]  /*13d0*/  FADD R20, R9, -R17 ;  /* 0x8000001109147221 */ /* 0x000fe20000000000 */
[----:B------:R-:W-:Y:S01]  /*13e0*/  FFMA R18, |R18|, 0.5, R19 ;  /* 0x3f00000012127823 */ /* 0x000fe20000000213 */
[----:B------:R-:W-:Y:S01]  /*13f0*/  FADD R19, R8, -R17 ;  /* 0x8000001108137221 */ /* 0x000fe20000000000 */
[----:B------:R-:W-:Y:S01]  /*1400*/  FFMA R16, R11, R16, R30 ;  /* 0x000000100b107223 */ /* 0x000fe2000000001e */
[----:B------:R-:W-:Y:S01]  /*1410*/  FFMA R20, R10, R20, R29 ;  /* 0x000000140a147223 */ /* 0x000fe2000000001d */
[----:B------:R-:W-:Y:S01]  /*1420*/  FFMA R34, |R15|, -0.5, R18 ;  /* 0xbf0000000f227823 */ /* 0x000fe20000000212 */
[----:B------:R-:W-:Y:S01]  /*1430*/  FFMA R19, RZ, R19, R0 ;  /* 0x00000013ff137223 */ /* 0x000fe20000000000 */
[----:B------:R-:W-:-:S03]  /*1440*/  FFMA R16, RZ, R21, R16 ;  /* 0x00000015ff107223 */ /* 0x000fc60000000010 */
[----:B------:R-:W-:Y:S01]  /*1450*/  FFMA R19, R10, R17, R19 ;  /* 0x000000110a137223 */ /* 0x000fe20000000013 */
[----:B------:R-:W-:Y:S01]  /*1460*/  FADD R17, -R8, R17 ;  /* 0x0000001108117221 */ /* 0x000fe20000000100 */
[----:B------:R-:W-:-:S03]  /*1470*/  FMUL R16, |R16|, 0.5 ;  /* 0x3f00000010107820 */ /* 0x000fc60000400200 */
[----:B------:R-:W-:Y:S01]  /*1480*/  FFMA R17, R11, R17, R20 ;  /* 0x000000110b117223 */ /* 0x000fe20000000014 */
[----:B------:R-:W-:Y:S02]  /*1490*/  FFMA R16, |R19|, 0.5, R16 ;  /* 0x3f00000013107823 */ /* 0x000fe40000000210 */
[----:B------:R-:W1:Y:S02]  /*14a0*/  LDC.64 R18, c[0x0][0x3a0] ;  /* 0x0000e800ff127b82 */ /* 0x000e640000000a00 */
[----:B------:R-:W-:Y:S02]  /*14b0*/  FFMA R20, |R17|, 0.5, R16 ;  /* 0x3f00000011147823 */ /* 0x000fe40000000210 */
[----:B------:R2:W3:Y:S02]  /*14c0*/  F2F.F64.F32 R16, |R34| ;  /* 0x4000002200107310 */ /* 0x0004e40000201800 */
[----:B------:R-:W-:-:S06]  /*14d0*/  FFMA R20, |R15|, -0.5, R20 ;  /* 0xbf0000000f147823 */ /* 0x000fcc0000000214 */
[----:B------:R-:W4:Y:S01]  /*14e0*/  F2F.F64.F32 R20, |R20| ;  /* 0x4000001400147310 */ /* 0x000f220000201800 */
[----:B--2---:R-:W2:Y:S01]  /*14f0*/  LDC R34, c[0x0][0x3b8] ;  /* 0x0000ee00ff227b82 */ /* 0x004ea20000000800 */
[----:B---3--:R-:W-:-:S07]  /*1500*/  DSETP.GEU.AND P3, PT, R16, UR4, PT ;  /* 0x0000000410007e2a */ /* 0x008fce000bf6e000 */
[----:B------:R-:W3:Y:S01]  /*1510*/  LDC.64 R16, c[0x0][0x3a8] ;  /* 0x0000ea00ff107b82 */ /* 0x000ee20000000a00 */
[----:B----4-:R-:W-:Y:S01]  /*1520*/  DSETP.GEU.AND P0, PT, R20, UR4, PT ;  /* 0x0000000414007e2a */ /* 0x010fe2000bf0e000 */
[----:B-1---5:R-:W-:-:S06]  /*1530*/  @!P1 IMAD.WIDE R20, R2, 0x4, R18 ;  /* 0x0000000402149825 */ /* 0x022fcc00078e0212 */
[----:B------:R-:W1:Y:S01]  /*1540*/  LDC.64 R18, c[0x0][0x3a8] ;  /* 0x0000ea00ff127b82 */ /* 0x000e620000000a00 */
[----:B------:R4:W-:Y:S01]  /*1550*/  @!P1 STG.E desc[UR6][R20.64], R3 ;  /* 0x0000000314009986 */ /* 0x0009e2000c101906 */
[C---:B---3--:R-:W-:Y:S01]  /*1560*/  @!P1 IMAD.WIDE R16, R2.reuse, 0x4, R16 ;  /* 0x0000000402109825 */ /* 0x048fe200078e0210 */
[----:B------:R-:W-:-:S05]  /*1570*/  @!P1 IADD3 R2, PT, PT, R2, 0x1, RZ ;  /* 0x0000000102029810 */ /* 0x000fca0007ffe0ff */
[----:B----4-:R-:W3:Y:S01]  /*1580*/  LDC.64 R20, c[0x0][0x3a8] ;  /* 0x0000ea00ff147b82 */ /* 0x010ee20000000a00 */
[----:B------:R4:W-:Y:S01]  /*1590*/  @!P1 STG.E desc[UR6][R16.64], R27 ;  /* 0x0000001b10009986 */ /* 0x0009e2000c101906 */
[----:B0-----:R-:W-:Y:S01]  /*15a0*/  @!P2 IMAD.WIDE R36, R2, 0x4, R36 ;  /* 0x000000040224a825 */ /* 0x001fe200078e0224 */
[----:B------:R-:W-:-:S03]  /*15b0*/  ISETP.NE.AND P1, PT, R35, R28, PT ;  /* 0x0000001c2300720c */ /* 0x000fc60003f25270 */
[C---:B-1----:R-:W-:Y:S01]  /*15c0*/  @!P2 IMAD.WIDE R18, R2.reuse, 0x4, R18 ;  /* 0x000000040212a825 */ /* 0x042fe200078e0212 */
[----:B------:R-:W-:Y:S01]  /*15d0*/  @!P2 IADD3 R2, PT, PT, R2, 0x1, RZ ;  /* 0x000000010202a810 */ /* 0x000fe20007ffe0ff */
[----:B------:R-:W-:Y:S04]  /*15e0*/  @!P2 STG.E desc[UR6][R36.64], R3 ;  /* 0x000000032400a986 */ /* 0x000fe8000c101906 */
[----:B------:R0:W-:Y:S01]  /*15f0*/  @!P2 STG.E desc[UR6][R18.64], R33 ;  /* 0x000000211200a986 */ /* 0x0001e2000c101906 */
[----:B----4-:R-:W1:Y:S01]  /*1600*/  LDC.64 R16, c[0x0][0x3a0] ;  /* 0x0000e800ff107b82 */ /* 0x010e620000000a00 */
[----:B--2---:R-:W-:Y:S01]  /*1610*/  LEA R27, R34, R27, 0x2 ;  /* 0x0000001b221b7211 */ /* 0x004fe200078e10ff */
[----:B---3--:R-:W-:-:S06]  /*1620*/  @!P3 IMAD.WIDE R20, R2, 0x4, R20 ;  /* 0x000000040214b825 */ /* 0x008fcc00078e0214 */
[----:B0-----:R-:W0:Y:S01]  /*1630*/  LDC.64 R18, c[0x0][0x3a8] ;  /* 0x0000ea00ff127b82 */ /* 0x001e220000000a00 */
[----:B------:R-:W-:Y:S01]  /*1640*/  LEA R33, R34, R33, 0x2 ;  /* 0x0000002122217211 */ /* 0x000fe200078e10ff */
[C---:B-1----:R-:W-:Y:S01]  /*1650*/  @!P3 IMAD.WIDE R36, R2.reuse, 0x4, R16 ;  /* 0x000000040224b825 */ /* 0x042fe200078e0210 */
[----:B------:R-:W-:-:S05]  /*1660*/  @!P3 IADD3 R2, PT, PT, R2, 0x1, RZ ;  /* 0x000000010202b810 */ /* 0x000fca0007ffe0ff */
[----:B------:R-:W1:Y:S01]  /*1670*/  LDC.64 R16, c[0x0][0x3a0] ;  /* 0x0000e800ff107b82 */ /* 0x000e620000000a00 */
[----:B------:R-:W-:Y:S04]  /*1680*/  @!P3 STG.E desc[UR6][R36.64], R3 ;  /* 0x000000032400b986 */ /* 0x000fe8000c101906 */
[----:B------:R2:W-:Y:S01]  /*1690*/  @!P3 STG.E desc[UR6][R20.64], R31 ;  /* 0x0000001f1400b986 */ /* 0x0005e2000c101906 */
[----:B0-----:R-:W-:Y:S01]  /*16a0*/  @!P0 IMAD.WIDE R18, R2, 0x4, R18 ;  /* 0x0000000402128825 */ /* 0x001fe200078e0212 */
[----:B--2---:R-:W-:-:S03]  /*16b0*/  LEA R31, R34, R31, 0x2 ;  /* 0x0000001f221f7211 */ /* 0x004fc600078e10ff */
[C---:B-1----:R-:W-:Y:S01]  /*16c0*/  @!P0 IMAD.WIDE R16, R2.reuse, 0x4, R16 ;  /* 0x0000000402108825 */ /* 0x042fe200078e0210 */
[----:B------:R-:W-:-:S04]  /*16d0*/  @!P0 IADD3 R2, PT, PT, R2, 0x1, RZ ;  /* 0x0000000102028810 */ /* 0x000fc80007ffe0ff */
[----:B------:R-:W-:Y:S04]  /*16e0*/  @!P0 STG.E desc[UR6][R16.64], R3 ;  /* 0x0000000310008986 */ /* 0x000fe8000c101906 */
[----:B------:R0:W-:Y:S02]  /*16f0*/  @!P0 STG.E desc[UR6][R18.64], R32 ;  /* 0x0000002012008986 */ /* 0x0001e4000c101906 */
[----:B0-----:R-:W-:Y:S01]  /*1700*/  LEA R32, R34, R32, 0x2 ;  /* 0x0000002022207211 */ /* 0x001fe200078e10ff */
[----:B------:R-:W-:Y:S06]  /*1710*/  @P1 BRA `(.L_x_442) ;  /* 0xfffffff8002c1947 */ /* 0x000fec000383ffff */
.L_x_439:
[----:B------:R-:W-:Y:S05]  /*1720*/  BSYNC.RECONVERGENT B0 ;  /* 0x0000000000007941 */ /* 0x000fea0003800200 */
.L_x_438:
[C---:B------:R-:W-:Y:S02]  /*1730*/  ISETP.NE.AND P0, PT, R22.reuse, R6, PT ;  /* 0x000000061600720c */ /* 0x040fe40003f05270 */
[----:B------:R-:W-:-:S11]  /*1740*/  IADD3 R22, PT, PT, R22, 0x1, RZ ;  /* 0x0000000116167810 */ /* 0x000fd60007ffe0ff */
[----:B------:R-:W-:Y:S05]  /*1750*/  @P0 BRA `(.L_x_443) ;  /* 0xfffffff0002c0947 */ /* 0x000fea000383ffff */
[----:B------:R-:W-:Y:S05]  /*1760*/  EXIT ;  /* 0x000000000000794d */ /* 0x000fea0003800000 */
.L_x_444:
        /* <DEDUP_REMOVED lines=9> */
.L_x_469:


//--------------------- .text._Z22kernelComputePointsNumPfS_S_Piiiii --------------------------
	.section	.text._Z22kernelComputePointsNumPfS_S_Piiiii,"ax",@progbits
	.align	128
        .global         _Z22kernelComputePointsNumPfS_S_Piiiii
        .type           _Z22kernelComputePointsNumPfS_S_Piiiii,@function
        .size           _Z22kernelComputePointsNumPfS_S_Piiiii,(.L_x_470 - _Z22kernelComputePointsNumPfS_S_Piiiii)
        .other          _Z22kernelComputePointsNumPfS_S_Piiiii,@"STO_CUDA_ENTRY STV_DEFAULT"
_Z22kernelComputePointsNumPfS_S_Piiiii:
.text._Z22kernelComputePointsNumPfS_S_Piiiii:
        /* <DEDUP_REMOVED lines=25> */
[----:B------:R-:W-:Y:S01]  /*0190*/  IMAD R2, R3, R4, R6 ;  /* 0x0000000403027224 */ /* 0x000fe200078e0206 */
[----:B------:R-:W-:-:S04]  /*01a0*/  LOP3.LUT R6, R18, 0x1, RZ, 0xc0, !PT ;  /* 0x0000000112067812 */ /* 0x000fc800078ec0ff */
[----:B------:R-:W-:-:S13]  /*01b0*/  ISETP.GT.U32.AND P1, PT, R7, R2, PT ;  /* 0x000000020700720c */ /* 0x000fda0003f24070 */
[-C--:B------:R-:W-:Y:S02]  /*01c0*/  @!P1 IADD3 R2, PT, PT, R2, -R7.reuse, RZ ;  /* 0x8000000702029210 */ /* 0x080fe40007ffe0ff */
[----:B------:R-:W-:Y:S02]  /*01d0*/  @!P1 IADD3 R3, PT, PT, R3, 0x1, RZ ;  /* 0x0000000103039810 */ /* 0x000fe40007ffe0ff */
[----:B------:R-:W-:Y:S02]  /*01e0*/  ISETP.GE.U32.AND P0, PT, R2, R7, PT ;  /* 0x000000070200720c */ /* 0x000fe40003f06070 */
[----:B------:R-:W-:Y:S02]  /*01f0*/  LOP3.LUT R2, R18, R5, RZ, 0x3c, !PT ;  /* 0x0000000512027212 */ /* 0x000fe400078e3cff */
[----:B------:R-:W-:Y:S02]  /*0200*/  ISETP.NE.AND P1, PT, R5, RZ, PT ;  /* 0x000000ff0500720c */ /* 0x000fe40003f25270 */
[----:B------:R-:W-:-:S07]  /*0210*/  ISETP.GE.AND P2, PT, R2, RZ, PT ;  /* 0x000000ff0200720c */ /* 0x000fce0003f46270 */
[----:B------:R-:W-:Y:S02]  /*0220*/  @P0 IADD3 R3, PT, PT, R3, 0x1, RZ ;  /* 0x0000000103030810 */ /* 0x000fe40007ffe0ff */
[----:B------:R-:W-:-:S04]  /*0230*/  ISETP.NE.U32.AND P0, PT, R6, 0x1, PT ;  /* 0x000000010600780c */ /* 0x000fc80003f05070 */
[----:B------:R-:W-:Y:S02]  /*0240*/  @!P2 IADD3 R3, PT, PT, -R3, RZ, RZ ;  /* 0x000000ff0303a210 */ /* 0x000fe40007ffe1ff */
[----:B------:R-:W-:-:S04]  /*0250*/  @!P1 LOP3.LUT R3, RZ, R5, RZ, 0x33, !PT ;  /* 0x00000005ff039212 */ /* 0x000fc800078e33ff */
[----:B------:R-:W-:-:S05]  /*0260*/  IADD3 R2, PT, PT, -R3, RZ, RZ ;  /* 0x000000ff03027210 */ /* 0x000fca0007ffe1ff */
[----:B------:R-:W-:Y:S02]  /*0270*/  IMAD R2, R5, R2, R18 ;  /* 0x0000000205027224 */ /* 0x000fe400078e0212 */
[----:B------:R-:W0:Y:S03]  /*0280*/  LDC.64 R4, c[0x0][0x390] ;  /* 0x0000e400ff047b82 */ /* 0x000e260000000a00 */
[----:B------:R-:W-:-:S04]  /*0290*/  LEA.HI R2, R2, R2, RZ, 0x1 ;  /* 0x0000000202027211 */ /* 0x000fc800078f08ff */
[----:B------:R-:W-:-:S05]  /*02a0*/  SHF.R.S32.HI R2, RZ, 0x1, R2 ;  /* 0x00000001ff027819 */ /* 0x000fca0000011402 */
[----:B------:R-:W-:-:S05]  /*02b0*/  IMAD R7, R3, R0, R2 ;  /* 0x0000000003077224 */ /* 0x000fca00078e0202 */
        /* <DEDUP_REMOVED lines=17> */
[----:B------:R-:W0:Y:S01]  /*03d0*/  LDC.64 R10, c[0x0][0x380] ;  /* 0x0000e000ff0a7b82 */ /* 0x000e220000000a00 */
[----:B------:R-:W1:Y:S07]  /*03e0*/  LDCU UR4, c[0x0][0x3a8] ;  /* 0x00007500ff0477ac */ /* 0x000e6e0008000800 */
[----:B------:R-:W2:Y:S01]  /*03f0*/  LDC.64 R14, c[0x0][0x388] ;  /* 0x0000e200ff0e7b82 */ /* 0x000ea20000000a00 */
[----:B0-----:R-:W-:-:S04]  /*0400*/  IMAD.WIDE R4, R7, 0x4, R10 ;  /* 0x0000000407047825 */ /* 0x001fc800078e020a */
[--C-:B------:R-:W-:Y:S01]  /*0410*/  IMAD.WIDE R8, R13, 0x4, R10.reuse ;  /* 0x000000040d087825 */ /* 0x100fe200078e020a */
[----:B------:R-:W3:Y:S03]  /*0420*/  LDG.E R2, desc[UR6][R4.64] ;  /* 0x0000000604027981 */ /* 0x000ee6000c1e1900 */
[----:B------:R-:W-:Y:S02]  /*0430*/  IMAD.WIDE R10, R17, 0x4, R10 ;  /* 0x00000004110a7825 */ /* 0x000fe400078e020a */
[----:B------:R0:W3:Y:S04]  /*0440*/  LDG.E R9, desc[UR6][R8.64] ;  /* 0x0000000608097981 */ /* 0x0000e8000c1e1900 */
[----:B------:R-:W3:Y:S01]  /*0450*/  LDG.E R11, desc[UR6][R10.64] ;  /* 0x000000060a0b7981 */ /* 0x000ee2000c1e1900 */
[----:B--2---:R-:W-:-:S04]  /*0460*/  IMAD.WIDE R6, R7, 0x4, R14 ;  /* 0x0000000407067825 */ /* 0x004fc800078e020e */
[--C-:B------:R-:W-:Y:S01]  /*0470*/  IMAD.WIDE R12, R13, 0x4, R14.reuse ;  /* 0x000000040d0c7825 */ /* 0x100fe200078e020e */
[----:B------:R2:W4:Y:S03]  /*0480*/  LDG.E R3, desc[UR6][R6.64] ;  /* 0x0000000606037981 */ /* 0x000526000c1e1900 */
[----:B------:R-:W-:Y:S02]  /*0490*/  IMAD.WIDE R14, R17, 0x4, R14 ;  /* 0x00000004110e7825 */ /* 0x000fe400078e020e */
[----:B------:R5:W4:Y:S04]  /*04a0*/  LDG.E R12, desc[UR6][R12.64] ;  /* 0x000000060c0c7981 */ /* 0x000b28000c1e1900 */
[----:B------:R-:W4:Y:S01]  /*04b0*/  LDG.E R16, desc[UR6][R14.64] ;  /* 0x000000060e107981 */ /* 0x000f22000c1e1900 */
[----:B-1----:R-:W-:-:S06]  /*04c0*/  UIADD3 UR4, UPT, UPT, UR4, -0x1, URZ ;  /* 0xffffffff04047890 */ /* 0x002fcc000fffe0ff */
[----:B0-----:R-:W-:Y:S02]  /*04d0*/  I2FP.F32.S32 R8, UR4 ;  /* 0x0000000400087c45 */ /* 0x001fe40008201400 */
[CCC-:B---3--:R-:W-:Y:S02]  /*04e0*/  FMNMX3 R0, R2.reuse, R9.reuse, R11.reuse, PT ;  /* 0x0000000902007276 */ /* 0x1c8fe4000380000b */
[----:B------:R-:W-:-:S04]  /*04f0*/  FMNMX3 R5, R2, R9, R11, !PT ;  /* 0x0000000902057276 */ /* 0x000fc8000780000b */
[----:B------:R-:W0:Y:S08]  /*0500*/  F2I.CEIL.NTZ R0, R0 ;  /* 0x0000000000007305 */ /* 0x000e30000020b100 */
[----:B------:R-:W1:Y:S01]  /*0510*/  F2I.FLOOR.NTZ R5, R5 ;  /* 0x0000000500057305 */ /* 0x000e620000207100 */
[----:B0-----:R-:W-:-:S04]  /*0520*/  I2FP.F32.S32 R4, R0 ;  /* 0x0000000000047245 */ /* 0x001fc80000201400 */
[----:B--2---:R-:W-:Y:S02]  /*0530*/  FMNMX R6, RZ, R4, !PT ;  /* 0x00000004ff067209 */ /* 0x004fe40007800000 */
[----:B-1----:R-:W-:-:S04]  /*0540*/  I2FP.F32.S32 R7, R5 ;  /* 0x0000000500077245 */ /* 0x002fc80000201400 */
[----:B------:R-:W-:Y:S01]  /*0550*/  FMNMX R4, R8, R7, PT ;  /* 0x0000000708047209 */ /* 0x000fe20003800000 */
[----:B-----5:R-:W-:Y:S08]  /*0560*/  F2I.TRUNC.NTZ R13, R6 ;  /* 0x00000006000d7305 */ /* 0x020ff0000020f100 */
[----:B------:R-:W0:Y:S01]  /*0570*/  F2I.TRUNC.NTZ R4, R4 ;  /* 0x0000000400047305 */ /* 0x000e22000020f100 */
[----:B----4-:R-:W-:-:S07]  /*0580*/  FMNMX3 R0, R3, R12, R16, PT ;  /* 0x0000000c03007276 */ /* 0x010fce0003800010 */
[----:B------:R-:W1:Y:S01]  /*0590*/  F2I.CEIL.NTZ R0, R0 ;  /* 0x0000000000007305 */ /* 0x000e62000020b100 */
[----:B0-----:R-:W-:-:S13]  /*05a0*/  ISETP.GT.AND P0, PT, R13, R4, PT ;  /* 0x000000040d00720c */ /* 0x001fda0003f04270 */
[----:B-1----:R-:W-:Y:S05]  /*05b0*/  @P0 EXIT ;  /* 0x000000000000094d */ /* 0x002fea0003800000 */
[----:B------:R-:W0:Y:S01]  /*05c0*/  LDCU UR4, c[0x0][0x3ac] ;  /* 0x00007580ff0477ac */ /* 0x000e220008000800 */
[C---:B------:R-:W-:Y:S01]  /*05d0*/  FMNMX3 R10, R3.reuse, R12, R16, !PT ;  /* 0x0000000c030a7276 */ /* 0x040fe20007800010 */
[----:B------:R-:W1:Y:S01]  /*05e0*/  LDC.64 R14, c[0x0][0x398] ;  /* 0x0000e600ff0e7b82 */ /* 0x000e620000000a00 */
[----:B------:R-:W-:Y:S01]  /*05f0*/  I2FP.F32.S32 R0, R0 ;  /* 0x0000000000007245 */ /* 0x000fe20000201400 */
[C---:B------:R-:W-:Y:S01]  /*0600*/  FADD R6, -R3.reuse, R12 ;  /* 0x0000000c03067221 */ /* 0x040fe20000000100 */
[----:B------:R-:W-:Y:S01]  /*0610*/  FADD R7, -R3, R16 ;  /* 0x0000001003077221 */ /* 0x000fe20000000100 */
[----:B------:R-:W-:Y:S01]  /*0620*/  FADD R8, -R2, R9 ;  /* 0x0000000902087221 */ /* 0x000fe20000000100 */
[----:B------:R-:W2:Y:S01]  /*0630*/  F2I.FLOOR.NTZ R10, R10 ;  /* 0x0000000a000a7305 */ /* 0x000ea20000207100 */
[----:B------:R-:W-:Y:S01]  /*0640*/  FMNMX R0, RZ, R0, !PT ;  /* 0x00000000ff007209 */ /* 0x000fe20007800000 */
[----:B------:R-:W-:Y:S01]  /*0650*/  FADD R17, R6, -R7 ;  /* 0x8000000706117221 */ /* 0x000fe20000000000 */
[----:B------:R-:W-:Y:S01]  /*0660*/  FADD R9, -R2, R11 ;  /* 0x0000000b02097221 */ /* 0x000fe20000000100 */
[----:B------:R-:W-:-:S02]  /*0670*/  FADD R19, RZ, -R6 ;  /* 0x80000006ff137221 */ /* 0x000fc40000000000 */
[----:B------:R-:W-:Y:S02]  /*0680*/  FMUL R17, RZ, R17 ;  /* 0x00000011ff117220 */ /* 0x000fe40000400000 */
[----:B------:R3:W4:Y:S02]  /*0690*/  F2I.TRUNC.NTZ R5, R0 ;  /* 0x0000000000057305 */ /* 0x000724000020f100 */
[----:B------:R-:W-:Y:S01]  /*06a0*/  FFMA R12, R8, R7, R17 ;  /* 0x00000007080c7223 */ /* 0x000fe20000000011 */
[----:B0-----:R-:W-:Y:S01]  /*06b0*/  UIADD3 UR4, UPT, UPT, UR4, -0x1, URZ ;  /* 0xffffffff04047890 */ /* 0x001fe2000fffe0ff */
[----:B--2---:R-:W-:-:S05]  /*06c0*/  I2FP.F32.S32 R10, R10 ;  /* 0x0000000a000a7245 */ /* 0x004fca0000201400 */
[----:B------:R-:W-:-:S04]  /*06d0*/  I2FP.F32.S32 R11, UR4 ;  /* 0x00000004000b7c45 */ /* 0x000fc80008201400 */
[----:B---3--:R-:W-:Y:S01]  /*06e0*/  FMNMX R0, R10, R11, PT ;  /* 0x0000000b0a007209 */ /* 0x008fe20003800000 */
[----:B------:R-:W-:Y:S01]  /*06f0*/  FFMA R10, R9, R19, R12 ;  /* 0x00000013090a7223 */ /* 0x000fe2000000000c */
[----:B-1----:R-:W-:Y:S01]  /*0700*/  IMAD.WIDE R18, R18, 0x4, R14 ;  /* 0x0000000412127825 */ /* 0x002fe200078e020e */
[----:B----4-:R-:W-:Y:S01]  /*0710*/  I2FP.F32.S32 R16, R5 ;  /* 0x0000000500107245 */ /* 0x010fe20000201400 */
[----:B------:R-:W0:Y:S01]  /*0720*/  F2I.TRUNC.NTZ R14, R0 ;  /* 0x00000000000e7305 */ /* 0x000e22000020f100 */
[C---:B------:R-:W-:Y:S02]  /*0730*/  IADD3 R11, PT, PT, R5.reuse, 0x1, RZ ;  /* 0x00000001050b7810 */ /* 0x040fe40007ffe0ff */
[----:B------:R-:W-:Y:S01]  /*0740*/  IADD3 R12, PT, PT, R5, 0x2, RZ ;  /* 0x00000002050c7810 */ /* 0x000fe20007ffe0ff */
[----:B------:R-:W-:Y:S01]  /*0750*/  FADD R16, -R3, R16 ;  /* 0x0000001003107221 */ /* 0x000fe20000000100 */
[----:B------:R-:W-:Y:S02]  /*0760*/  I2FP.F32.S32 R22, R11 ;  /* 0x0000000b00167245 */ /* 0x000fe40000201400 */
[----:B------:R-:W-:Y:S01]  /*0770*/  I2FP.F32.S32 R24, R12 ;  /* 0x0000000c00187245 */ /* 0x000fe20000201400 */
[--C-:B------:R-:W-:Y:S01]  /*0780*/  FADD R20, RZ, -R16.reuse ;  /* 0x80000010ff147221 */ /* 0x100fe20000000000 */
[----:B------:R-:W-:Y:S01]  /*0790*/  FADD R15, -R7, R16 ;  /* 0x00000010070f7221 */ /* 0x000fe20000000100 */
[----:B------:R-:W-:-:S02]  /*07a0*/  FADD R21, -R3, R22 ;  /* 0x0000001603157221 */ /* 0x000fc40000000100 */
[----:B------:R-:W-:Y:S01]  /*07b0*/  FADD R25, -R3, R24 ;  /* 0x0000001803197221 */ /* 0x000fe20000000100 */
[----:B------:R-:W-:Y:S01]  /*07c0*/  FMUL R16, R9, R20 ;  /* 0x0000001409107220 */ /* 0x000fe20000400000 */
[--C-:B------:R-:W-:Y:S01]  /*07d0*/  FADD R20, RZ, -R21.reuse ;  /* 0x80000015ff147221 */ /* 0x100fe20000000000 */
[----:B0-----:R-:W-:Y:S01]  /*07e0*/  IADD3 R26, PT, PT, R14, 0x1, RZ ;  /* 0x000000010e1a7810 */ /* 0x001fe20007ffe0ff */
[--C-:B------:R-:W-:Y:S01]  /*07f0*/  FADD R27, R7, -R21.reuse ;  /* 0x80000015071b7221 */ /* 0x100fe20000000000 */
[C---:B------:R-:W-:Y:S01]  /*0800*/  FADD R28, -R6.reuse, R21 ;  /* 0x00000015061c7221 */ /* 0x040fe20000000100 */
[--C-:B------:R-:W-:Y:S01]  /*0810*/  FADD R0, RZ, -R25.reuse ;  /* 0x80000019ff007221 */ /* 0x100fe20000000000 */
[C-C-:B------:R-:W-:Y:S01]  /*0820*/  FADD R30, -R6.reuse, R25.reuse ;  /* 0x00000019061e7221 */ /* 0x140fe20000000100 */
[----:B------:R-:W-:Y:S01]  /*0830*/  IADD3 R31, PT, PT, -R5, R26, RZ ;  /* 0x0000001a051f7210 */ /* 0x000fe20007ffe1ff */
[C-C-:B------:R-:W-:Y:S01]  /*0840*/  FADD R23, R6.reuse, -R25.reuse ;  /* 0x8000001906177221 */ /* 0x140fe20000000000 */
[C---:B------:R-:W-:Y:S01]  /*0850*/  FADD R24, -R7.reuse, R25 ;  /* 0x0000001907187221 */ /* 0x040fe20000000100 */
[--C-:B------:R-:W-:Y:S01]  /*0860*/  FADD R17, R6, -R21.reuse ;  /* 0x8000001506117221 */ /* 0x100fe20000000000 */
[----:B------:R-:W-:Y:S01]  /*0870*/  FADD R22, -R7, R21 ;  /* 0x0000001507167221 */ /* 0x000fe20000000100 */
[C---:B------:R-:W-:Y:S01]  /*0880*/  FMUL R25, R9.reuse, R20 ;  /* 0x0000001409197220 */ /* 0x040fe20000400000 */
[----:B------:R-:W-:Y:S01]  /*0890*/  FMUL R27, R8, R27 ;  /* 0x0000001b081b7220 */ /* 0x000fe20000400000 */
[C---:B------:R-:W-:Y:S01]  /*08a0*/  FMUL R28, R9.reuse, R28 ;  /* 0x0000001c091c7220 */ /* 0x040fe20000400000 */
[C---:B------:R-:W-:Y:S01]  /*08b0*/  FMUL R29, R9.reuse, R0 ;  /* 0x00000000091d7220 */ /* 0x040fe20000400000 */
[----:B------:R-:W-:Y:S01]  /*08c0*/  FMUL R30, R9, R30 ;  /* 0x0000001e091e7220 */ /* 0x000fe20000400000 */
[----:B------:R-:W-:-:S07]  /*08d0*/  LOP3.LUT R31, R31, 0x3, RZ, 0xc0, !PT ;  /* 0x000000031f1f7812 */ /* 0x000fce00078ec0ff */
.L_x_456:
[----:B------:R-:W-:Y:S01]  /*08e0*/  ISETP.GE.AND P0, PT, R14, R5, PT ;  /* 0x000000050e00720c */ /* 0x000fe20003f06270 */
[----:B------:R-:W-:-:S12]  /*08f0*/  BSSY.RECONVERGENT B1, `(.L_x_445) ;  /* 0x00000bd000017945 */ /* 0x000fd80003800200 */
[----:B01----:R-:W-:Y:S05]  /*0900*/  @!P0 BRA `(.L_x_446) ;  /* 0x0000000800ec8947 */ /* 0x003fea0003800000 */
[----:B------:R-:W-:Y:S01]  /*0910*/  ISETP.NE.AND P0, PT, R31, RZ, PT ;  /* 0x000000ff1f00720c */ /* 0x000fe20003f05270 */
[----:B------:R-:W-:Y:S01]  /*0920*/  FADD R35, RZ, -R6 ;  /* 0x80000006ff237221 */ /* 0x000fe20000000000 */
[----:B------:R-:W-:Y:S01]  /*0930*/  I2FP.F32.S32 R21, R13 ;  /* 0x0000000d00157245 */ /* 0x000fe20000201400 */
[----:B------:R-:W-:Y:S01]  /*0940*/  FADD R33, R6, -R7 ;  /* 0x8000000706217221 */ /* 0x000fe20000000000 */
[----:B------:R-:W-:Y:S03]  /*0950*/  BSSY.RECONVERGENT B0, `(.L_x_447) ;  /* 0x0000050000007945 */ /* 0x000fe60003800200 */
[----:B------:R-:W-:-:S04]  /*0960*/  FADD R32, -R2, R21 ;  /* 0x0000001502207221 */ /* 0x000fc80000000100 */
[-C--:B------:R-:W-:Y:S01]  /*0970*/  FMUL R0, R35, R32.reuse ;  /* 0x0000002023007220 */ /* 0x080fe20000400000 */
[-C--:B------:R-:W-:Y:S01]  /*0980*/  FMUL R33, R33, R32.reuse ;  /* 0x0000002021217220 */ /* 0x080fe20000400000 */
[----:B------:R-:W-:Y:S01]  /*0990*/  FMUL R32, R7, R32 ;  /* 0x0000002007207220 */ /* 0x000fe20000400000 */
[----:B------:R-:W-:Y:S01]  /*09a0*/  MOV R35, R5 ;  /* 0x0000000500237202 */ /* 0x000fe20000000f00 */
[----:B------:R-:W-:Y:S06]  /*09b0*/  @!P0 BRA `(.L_x_448) ;  /* 0x0000000400248947 */ /* 0x000fec0003800000 */
[-C--:B------:R-:W-:Y:S01]  /*09c0*/  I2FP.F32.S32 R20, R5.reuse ;  /* 0x0000000500147245 */ /* 0x080fe20000201400 */
[----:B------:R-:W-:Y:S01]  /*09d0*/  BSSY.RECONVERGENT B2, `(.L_x_449) ;  /* 0x000001a000027945 */ /* 0x000fe20003800200 */
[----:B------:R-:W-:Y:S02]  /*09e0*/  I2FP.F32.S32 R34, R5 ;  /* 0x0000000500227245 */ /* 0x000fe40000201400 */
[----:B------:R-:W-:Y:S01]  /*09f0*/  ISETP.NE.AND P1, PT, R31, 0x1, PT ;  /* 0x000000011f00780c */ /* 0x000fe20003f25270 */
[----:B------:R-:W-:Y:S01]  /*0a00*/  FADD R21, -R3, R20 ;  /* 0x0000001403157221 */ /* 0x000fe20000000100 */
[----:B------:R-:W-:-:S03]  /*0a10*/  FADD R20, R16, R32 ;  /* 0x0000002010147221 */ /* 0x000fc60000000000 */
[----:B------:R-:W-:Y:S01]  /*0a20*/  FADD R35, R6, -R21 ;  /* 0x8000001506237221 */ /* 0x000fe20000000000 */
[----:B------:R-:W-:Y:S01]  /*0a30*/  FADD R21, -R3, R34 ;  /* 0x0000002203157221 */ /* 0x000fe20000000100 */
[----:B------:R-:W-:Y:S02]  /*0a40*/  FFMA R20, RZ, R15, R20 ;  /* 0x0000000fff147223 */ /* 0x000fe40000000014 */
[----:B------:R-:W-:Y:S02]  /*0a50*/  FFMA R35, RZ, R35, R0 ;  /* 0x00000023ff237223 */ /* 0x000fe40000000000 */
[----:B------:R-:W-:Y:S02]  /*0a60*/  FMUL R20, |R20|, 0.5 ;  /* 0x3f00000014147820 */ /* 0x000fe40000400200 */
[----:B------:R-:W-:-:S04]  /*0a70*/  FFMA R35, R8, R21, R35 ;  /* 0x0000001508237223 */ /* 0x000fc80000000023 */
[----:B------:R-:W-:Y:S01]  /*0a80*/  FFMA R35, |R35|, 0.5, R20 ;  /* 0x3f00000023237823 */ /* 0x000fe20000000214 */
[--C-:B------:R-:W-:Y:S01]  /*0a90*/  FADD R20, R7, -R21.reuse ;  /* 0x8000001507147221 */ /* 0x100fe20000000000 */
[----:B------:R-:W-:-:S03]  /*0aa0*/  FADD R21, -R6, R21 ;  /* 0x0000001506157221 */ /* 0x000fc60000000100 */
[----:B------:R-:W-:-:S04]  /*0ab0*/  FFMA R20, R8, R20, R33 ;  /* 0x0000001408147223 */ /* 0x000fc80000000021 */
[----:B------:R-:W-:Y:S01]  /*0ac0*/  FFMA R20, R9, R21, R20 ;  /* 0x0000001509147223 */ /* 0x000fe20000000014 */
[----:B------:R-:W-:-:S03]  /*0ad0*/  MOV R21, 0x3f50624d ;  /* 0x3f50624d00157802 */ /* 0x000fc60000000f00 */
[----:B------:R-:W-:Y:S01]  /*0ae0*/  FFMA R35, |R20|, 0.5, R35 ;  /* 0x3f00000014237823 */ /* 0x000fe20000000223 */
[----:B------:R-:W-:-:S03]  /*0af0*/  HFMA2 R20, -RZ, RZ, -55.53125, -0.0467529296875 ;  /* 0xd2f1a9fcff147431 */ /* 0x000fc600000001ff */
[----:B------:R-:W-:-:S06]  /*0b00*/  FFMA R35, |R10|, -0.5, R35 ;  /* 0xbf0000000a237823 */ /* 0x000fcc0000000223 */
[----:B------:R-:W0:Y:S02]  /*0b10*/  F2F.F64.F32 R34, |R35| ;  /* 0x4000002300227310 */ /* 0x000e240000201800 */
[----:B0-----:R-:W-:-:S14]  /*0b20*/  DSETP.GEU.AND P0, PT, R34, R20, PT ;  /* 0x000000142200722a */ /* 0x001fdc0003f0e000 */
[----:B------:R-:W-:Y:S05]  /*0b30*/  @P0 BRA `(.L_x_450) ;  /* 0x00000000000c0947 */ /* 0x000fea0003800000 */
[----:B------:R-:W2:Y:S02]  /*0b40*/  LDG.E R34, desc[UR6][R18.64] ;  /* 0x0000000612227981 */ /* 0x000ea4000c1e1900 */
[----:B--2---:R-:W-:-:S05]  /*0b50*/  IADD3 R35, PT, PT, R34, 0x1, RZ ;  /* 0x0000000122237810 */ /* 0x004fca0007ffe0ff */
[----:B------:R0:W-:Y:S02]  /*0b60*/  STG.E desc[UR6][R18.64], R35 ;  /* 0x0000002312007986 */ /* 0x0001e4000c101906 */
.L_x_450:
[----:B------:R-:W-:Y:S05]  /*0b70*/  BSYNC.RECONVERGENT B2 ;  /* 0x0000000000027941 */ /* 0x000fea0003800200 */
.L_x_449:
[----:B0-----:R-:W-:Y:S01]  /*0b80*/  MOV R35, R11 ;  /* 0x0000000b00237202 */ /* 0x001fe20000000f00 */
[----:B------:R-:W-:Y:S06]  /*0b90*/  @!P1 BRA `(.L_x_448) ;  /* 0x0000000000ac9947 */ /* 0x000fec0003800000 */
[----:B------:R-:W-:Y:S01]  /*0ba0*/  I2FP.F32.S32 R34, R11 ;  /* 0x0000000b00227245 */ /* 0x000fe20000201400 */
[----:B------:R-:W-:Y:S01]  /*0bb0*/  FADD R37, R25, R32 ;  /* 0x0000002019257221 */ /* 0x000fe20000000000 */
[----:B------:R-:W-:Y:S01]  /*0bc0*/  FFMA R35, RZ, R17, R0 ;  /* 0x00000011ff237223 */ /* 0x000fe20000000000 */
[----:B------:R-:W-:Y:S01]  /*0bd0*/  BSSY.RECONVERGENT B2, `(.L_x_451) ;  /* 0x0000011000027945 */ /* 0x000fe20003800200 */
[----:B------:R-:W-:Y:S01]  /*0be0*/  ISETP.NE.AND P1, PT, R31, 0x2, PT ;  /* 0x000000021f00780c */ /* 0x000fe20003f25270 */
[----:B------:R-:W-:Y:S01]  /*0bf0*/  FADD R34, -R3, R34 ;  /* 0x0000002203227221 */ /* 0x000fe20000000100 */
[----:B------:R-:W-:-:S03]  /*0c00*/  FFMA R37, RZ, R22, R37 ;  /* 0x00000016ff257223 */ /* 0x000fc60000000025 */
[----:B------:R-:W-:Y:S01]  /*0c10*/  FFMA R35, R8, R34, R35 ;  /* 0x0000002208237223 */ /* 0x000fe20000000023 */
[----:B------:R-:W-:-:S04]  /*0c20*/  FMUL R34, |R37|, 0.5 ;  /* 0x3f00000025227820 */ /* 0x000fc80000400200 */
[----:B------:R-:W-:Y:S01]  /*0c30*/  FFMA R34, |R35|, 0.5, R34 ;  /* 0x3f00000023227823 */ /* 0x000fe20000000222 */
[----:B------:R-:W-:-:S04]  /*0c40*/  FADD R35, R27, R33 ;  /* 0x000000211b237221 */ /* 0x000fc80000000000 */
[----:B------:R-:W-:-:S04]  /*0c50*/  FADD R35, R28, R35 ;  /* 0x000000231c237221 */ /* 0x000fc80000000000 */
[----:B------:R-:W-:-:S04]  /*0c60*/  FFMA R35, |R35|, 0.5, R34 ;  /* 0x3f00000023237823 */ /* 0x000fc80000000222 */
[----:B------:R-:W-:-:S06]  /*0c70*/  FFMA R35, |R10|, -0.5, R35 ;  /* 0xbf0000000a237823 */ /* 0x000fcc0000000223 */
[----:B------:R-:W0:Y:S02]  /*0c80*/  F2F.F64.F32 R34, |R35| ;  /* 0x4000002300227310 */ /* 0x000e240000201800 */
[----:B0-----:R-:W-:-:S14]  /*0c90*/  DSETP.GEU.AND P0, PT, R34, R20, PT ;  /* 0x000000142200722a */ /* 0x001fdc0003f0e000 */
[----:B------:R-:W-:Y:S05]  /*0ca0*/  @P0 BRA `(.L_x_452) ;  /* 0x00000000000c0947 */ /* 0x000fea0003800000 */
[----:B------:R-:W2:Y:S02]  /*0cb0*/  LDG.E R35, desc[UR6][R18.64] ;  /* 0x0000000612237981 */ /* 0x000ea4000c1e1900 */
[----:B--2---:R-:W-:-:S05]  /*0cc0*/  IADD3 R35, PT, PT, R35, 0x1, RZ ;  /* 0x0000000123237810 */ /* 0x004fca0007ffe0ff */
[----:B------:R0:W-:Y:S02]  /*0cd0*/  STG.E desc[UR6][R18.64], R35 ;  /* 0x0000002312007986 */ /* 0x0001e4000c101906 */
.L_x_452:
[----:B------:R-:W-:Y:S05]  /*0ce0*/  BSYNC.RECONVERGENT B2 ;  /* 0x0000000000027941 */ /* 0x000fea0003800200 */
.L_x_451:
[----:B0-----:R-:W-:Y:S01]  /*0cf0*/  MOV R35, R12 ;  /* 0x0000000c00237202 */ /* 0x001fe20000000f00 */
[----:B------:R-:W-:Y:S06]  /*0d00*/  @!P1 BRA `(.L_x_448) ;  /* 0x0000000000509947 */ /* 0x000fec0003800000 */
[----:B------:R-:W-:Y:S01]  /*0d10*/  FADD R35, R29, R32 ;  /* 0x000000201d237221 */ /* 0x000fe20000000000 */
[----:B------:R-:W-:-:S03]  /*0d20*/  I2FP.F32.S32 R34, R12 ;  /* 0x0000000c00227245 */ /* 0x000fc60000201400 */
[----:B------:R-:W-:Y:S01]  /*0d30*/  FFMA R36, RZ, R24, R35 ;  /* 0x00000018ff247223 */ /* 0x000fe20000000023 */
[----:B------:R-:W-:Y:S01]  /*0d40*/  FFMA R35, RZ, R23, R0 ;  /* 0x00000017ff237223 */ /* 0x000fe20000000000 */
[----:B------:R-:W-:Y:S02]  /*0d50*/  FADD R34, -R3, R34 ;  /* 0x0000002203227221 */ /* 0x000fe40000000100 */
[----:B------:R-:W-:Y:S02]  /*0d60*/  FMUL R36, |R36|, 0.5 ;  /* 0x3f00000024247820 */ /* 0x000fe40000400200 */
[----:B------:R-:W-:Y:S01]  /*0d70*/  FFMA R35, R8, R34, R35 ;  /* 0x0000002208237223 */ /* 0x000fe20000000023 */
[----:B------:R-:W-:-:S03]  /*0d80*/  FADD R34, R7, -R34 ;  /* 0x8000002207227221 */ /* 0x000fc60000000000 */
[----:B------:R-:W-:Y:S01]  /*0d90*/  FFMA R35, |R35|, 0.5, R36 ;  /* 0x3f00000023237823 */ /* 0x000fe20000000224 */
[----:B------:R-:W-:-:S04]  /*0da0*/  FFMA R37, R8, R34, R33 ;  /* 0x0000002208257223 */ /* 0x000fc80000000021 */
[----:B------:R-:W-:-:S04]  /*0db0*/  FADD R34, R30, R37 ;  /* 0x000000251e227221 */ /* 0x000fc80000000000 */
[----:B------:R-:W-:-:S04]  /*0dc0*/  FFMA R35, |R34|, 0.5, R35 ;  /* 0x3f00000022237823 */ /* 0x000fc80000000223 */
[----:B------:R-:W-:-:S06]  /*0dd0*/  FFMA R34, |R10|, -0.5, R35 ;  /* 0xbf0000000a227823 */ /* 0x000fcc0000000223 */
[----:B------:R-:W0:Y:S02]  /*0de0*/  F2F.F64.F32 R34, |R34| ;  /* 0x4000002200227310 */ /* 0x000e240000201800 */
[----:B0-----:R-:W-:Y:S01]  /*0df0*/  DSETP.GEU.AND P0, PT, R34, R20, PT ;  /* 0x000000142200722a */ /* 0x001fe20003f0e000 */
[----:B------:R-:W-:-:S13]  /*0e00*/  IADD3 R35, PT, PT, R5, 0x3, RZ ;  /* 0x0000000305237810 */ /* 0x000fda0007ffe0ff */
[----:B------:R-:W-:Y:S05]  /*0e10*/  @P0 BRA `(.L_x_448) ;  /* 0x00000000000c0947 */ /* 0x000fea0003800000 */
[----:B------:R-:W2:Y:S02]  /*0e20*/  LDG.E R21, desc[UR6][R18.64] ;  /* 0x0000000612157981 */ /* 0x000ea4000c1e1900 */
[----:B--2---:R-:W-:-:S05]  /*0e30*/  IADD3 R21, PT, PT, R21, 0x1, RZ ;  /* 0x0000000115157810 */ /* 0x004fca0007ffe0ff */
[----:B------:R0:W-:Y:S02]  /*0e40*/  STG.E desc[UR6][R18.64], R21 ;  /* 0x0000001512007986 */ /* 0x0001e4000c101906 */
.L_x_448:
[----:B------:R-:W-:Y:S05]  /*0e50*/  BSYNC.RECONVERGENT B0 ;  /* 0x0000000000007941 */ /* 0x000fea0003800200 */
.L_x_447:
[----:B------:R-:W-:-:S04]  /*0e60*/  IADD3 R20, PT, PT, -R5, R14, RZ ;  /* 0x0000000e05147210 */ /* 0x000fc80007ffe1ff */
[----:B------:R-:W-:-:S13]  /*0e70*/  ISETP.GE.U32.AND P0, PT, R20, 0x3, PT ;  /* 0x000000031400780c */ /* 0x000fda0003f06070 */
[----:B------:R-:W-:Y:S05]  /*0e80*/  @!P0 BRA `(.L_x_446) ;  /* 0x00000004008c8947 */ /* 0x000fea0003800000 */
.L_x_455:
[----:B0-----:R-:W-:Y:S01]  /*0e90*/  I2FP.F32.S32 R20, R35 ;  /* 0x0000002300147245 */ /* 0x001fe20000201400 */
[----:B------:R-:W-:Y:S01]  /*0ea0*/  UMOV UR4, 0xd2f1a9fc ;  /* 0xd2f1a9fc00047882 */ /* 0x000fe20000000000 */
[----:B------:R-:W-:-:S03]  /*0eb0*/  UMOV UR5, 0x3f50624d ;  /* 0x3f50624d00057882 */ /* 0x000fc60000000000 */
[----:B01----:R-:W-:-:S04]  /*0ec0*/  FADD R21, -R3, R20 ;  /* 0x0000001403157221 */ /* 0x003fc80000000100 */
[--C-:B------:R-:W-:Y:S01]  /*0ed0*/  FADD R20, RZ, -R21.reuse ;  /* 0x80000015ff147221 */ /* 0x100fe20000000000 */
[----:B------:R-:W-:-:S03]  /*0ee0*/  FADD R37, -R7, R21 ;  /* 0x0000001507257221 */ /* 0x000fc60000000100 */
[----:B------:R-:W-:-:S04]  /*0ef0*/  FFMA R20, R9, R20, R32 ;  /* 0x0000001409147223 */ /* 0x000fc80000000020 */
[----:B------:R-:W-:Y:S01]  /*0f00*/  FFMA R34, RZ, R37, R20 ;  /* 0x00000025ff227223 */ /* 0x000fe20000000014 */
[----:B------:R-:W-:-:S04]  /*0f10*/  FADD R37, R6, -R21 ;  /* 0x8000001506257221 */ /* 0x000fc80000000000 */
[----:B------:R-:W-:-:S04]  /*0f20*/  FFMA R37, RZ, R37, R0 ;  /* 0x00000025ff257223 */ /* 0x000fc80000000000 */
[----:B------:R-:W-:Y:S01]  /*0f30*/  FFMA R20, R8, R21, R37 ;  /* 0x0000001508147223 */ /* 0x000fe20000000025 */
[----:B------:R-:W-:Y:S01]  /*0f40*/  FMUL R37, |R34|, 0.5 ;  /* 0x3f00000022257820 */ /* 0x000fe20000400200 */
[--C-:B------:R-:W-:Y:S01]  /*0f50*/  FADD R34, R7, -R21.reuse ;  /* 0x8000001507227221 */ /* 0x100fe20000000000 */
[----:B------:R-:W-:Y:S02]  /*0f60*/  FADD R21, -R6, R21 ;  /* 0x0000001506157221 */ /* 0x000fe40000000100 */
[----:B------:R-:W-:Y:S01]  /*0f70*/  FFMA R20, |R20|, 0.5, R37 ;  /* 0x3f00000014147823 */ /* 0x000fe20000000225 */
[----:B------:R-:W-:-:S04]  /*0f80*/  FFMA R34, R8, R34, R33 ;  /* 0x0000002208227223 */ /* 0x000fc80000000021 */
[----:B------:R-:W-:-:S04]  /*0f90*/  FFMA R21, R9, R21, R34 ;  /* 0x0000001509157223 */ /* 0x000fc80000000022 */
[----:B------:R-:W-:-:S04]  /*0fa0*/  FFMA R21, |R21|, 0.5, R20 ;  /* 0x3f00000015157823 */ /* 0x000fc80000000214 */
[----:B------:R-:W-:-:S04]  /*0fb0*/  FFMA R34, |R10|, -0.5, R21 ;  /* 0xbf0000000a227823 */ /* 0x000fc80000000215 */
[----:B------:R-:W0:Y:S02]  /*0fc0*/  F2F.F64.F32 R20, |R34| ;  /* 0x4000002200147310 */ /* 0x000e240000201800 */
[----:B0-----:R-:W-:Y:S01]  /*0fd0*/  DSETP.GEU.AND P1, PT, R20, UR4, PT ;  /* 0x0000000414007e2a */ /* 0x001fe2000bf2e000 */
[----:B------:R-:W-:-:S04]  /*0fe0*/  IADD3 R20, PT, PT, R35, 0x1, RZ ;  /* 0x0000000123147810 */ /* 0x000fc80007ffe0ff */
[----:B------:R-:W-:-:S05]  /*0ff0*/  I2FP.F32.S32 R20, R20 ;  /* 0x0000001400147245 */ /* 0x000fca0000201400 */
[----:B------:R-:W-:-:S04]  /*1000*/  FADD R21, -R3, R20 ;  /* 0x0000001403157221 */ /* 0x000fc80000000100 */
[--C-:B------:R-:W-:Y:S01]  /*1010*/  FADD R20, RZ, -R21.reuse ;  /* 0x80000015ff147221 */ /* 0x100fe20000000000 */
[C-C-:B------:R-:W-:Y:S01]  /*1020*/  FADD R37, -R7.reuse, R21.reuse ;  /* 0x0000001507257221 */ /* 0x140fe20000000100 */
[----:B------:R-:W-:Y:S02]  /*1030*/  FADD R34, R7, -R21 ;  /* 0x8000001507227221 */ /* 0x000fe40000000000 */
[----:B------:R-:W-:Y:S02]  /*1040*/  FFMA R20, R9, R20, R32 ;  /* 0x0000001409147223 */ /* 0x000fe40000000020 */
[----:B------:R-:W-:Y:S02]  /*1050*/  FFMA R34, R8, R34, R33 ;  /* 0x0000002208227223 */ /* 0x000fe40000000021 */
[----:B------:R-:W-:Y:S01]  /*1060*/  FFMA R36, RZ, R37, R20 ;  /* 0x00000025ff247223 */ /* 0x000fe20000000014 */
[----:B------:R-:W-:-:S04]  /*1070*/  FADD R37, R6, -R21 ;  /* 0x8000001506257221 */ /* 0x000fc80000000000 */
[----:B------:R-:W-:-:S04]  /*1080*/  FFMA R37, RZ, R37, R0 ;  /* 0x00000025ff257223 */ /* 0x000fc80000000000 */
[----:B------:R-:W-:Y:S01]  /*1090*/  FFMA R20, R8, R21, R37 ;  /* 0x0000001508147223 */ /* 0x000fe20000000025 */
[----:B------:R-:W-:Y:S01]  /*10a0*/  FMUL R37, |R36|, 0.5 ;  /* 0x3f00000024257820 */ /* 0x000fe20000400200 */
[----:B------:R-:W-:-:S03]  /*10b0*/  FADD R21, -R6, R21 ;  /* 0x0000001506157221 */ /* 0x000fc60000000100 */
[----:B------:R-:W-:Y:S01]  /*10c0*/  FFMA R20, |R20|, 0.5, R37 ;  /* 0x3f00000014147823 */ /* 0x000fe20000000225 */
        /* <DEDUP_REMOVED lines=45> */
[----:B------:R-:W2:Y:S02]  /*13a0*/  @!P1 LDG.E R20, desc[UR6][R18.64] ;  /* 0x0000000612149981 */ /* 0x000ea4000c1e1900 */
[----:B--2---:R-:W-:-:S05]  /*13b0*/  @!P1 IADD3 R21, PT, PT, R20, 0x1, RZ ;  /* 0x0000000114159810 */ /* 0x004fca0007ffe0ff */
[----:B------:R0:W-:Y:S04]  /*13c0*/  @!P1 STG.E desc[UR6][R18.64], R21 ;  /* 0x0000001512009986 */ /* 0x0001e8000c101906 */
[----:B------:R-:W2:Y:S02]  /*13d0*/  @!P2 LDG.E R37, desc[UR6][R18.64] ;  /* 0x000000061225a981 */ /* 0x000ea4000c1e1900 */
[----:B--2---:R-:W-:-:S05]  /*13e0*/  @!P2 IADD3 R37, PT, PT, R37, 0x1, RZ ;  /* 0x000000012525a810 */ /* 0x004fca0007ffe0ff */
[----:B------:R0:W-:Y:S04]  /*13f0*/  @!P2 STG.E desc[UR6][R18.64], R37 ;  /* 0x000000251200a986 */ /* 0x0001e8000c101906 */
[----:B------:R-:W2:Y:S01]  /*1400*/  @!P3 LDG.E R20, desc[UR6][R18.64] ;  /* 0x000000061214b981 */ /* 0x000ea2000c1e1900 */
[----:B------:R-:W-:Y:S01]  /*1410*/  IADD3 R35, PT, PT, R35, 0x4, RZ ;  /* 0x0000000423237810 */ /* 0x000fe20007ffe0ff */
[----:B------:R-:W-:Y:S03]  /*1420*/  BSSY.RECONVERGENT B0, `(.L_x_453) ;  /* 0x0000008000007945 */ /* 0x000fe60003800200 */
[----:B------:R-:W-:Y:S02]  /*1430*/  ISETP.NE.AND P1, PT, R35, R26, PT ;  /* 0x0000001a2300720c */ /* 0x000fe40003f25270 */
[----:B--2---:R-:W-:-:S05]  /*1440*/  @!P3 IADD3 R20, PT, PT, R20, 0x1, RZ ;  /* 0x000000011414b810 */ /* 0x004fca0007ffe0ff */
[----:B------:R0:W-:Y:S01]  /*1450*/  @!P3 STG.E desc[UR6][R18.64], R20 ;  /* 0x000000141200b986 */ /* 0x0001e2000c101906 */
[----:B------:R-:W-:Y:S05]  /*1460*/  @P0 BRA `(.L_x_454) ;  /* 0x00000000000c0947 */ /* 0x000fea0003800000 */
[----:B0-----:R-:W2:Y:S02]  /*1470*/  LDG.E R21, desc[UR6][R18.64] ;  /* 0x0000000612157981 */ /* 0x001ea4000c1e1900 */
[----:B--2---:R-:W-:-:S05]  /*1480*/  IADD3 R21, PT, PT, R21, 0x1, RZ ;  /* 0x0000000115157810 */ /* 0x004fca0007ffe0ff */
[----:B------:R1:W-:Y:S02]  /*1490*/  STG.E desc[UR6][R18.64], R21 ;  /* 0x0000001512007986 */ /* 0x0003e4000c101906 */
.L_x_454:
[----:B------:R-:W-:Y:S05]  /*14a0*/  BSYNC.RECONVERGENT B0 ;  /* 0x0000000000007941 */ /* 0x000fea0003800200 */
.L_x_453:
[----:B------:R-:W-:Y:S05]  /*14b0*/  @P1 BRA `(.L_x_455) ;  /* 0xfffffff800741947 */ /* 0x000fea000383ffff */
.L_x_446:
[----:B------:R-:W-:Y:S05]  /*14c0*/  BSYNC.RECONVERGENT B1 ;  /* 0x0000000000017941 */ /* 0x000fea0003800200 */
.L_x_445:
[C---:B------:R-:W-:Y:S02]  /*14d0*/  ISETP.NE.AND P0, PT, R13.reuse, R4, PT ;  /* 0x000000040d00720c */ /* 0x040fe40003f05270 */
[----:B------:R-:W-:-:S11]  /*14e0*/  IADD3 R13, PT, PT, R13, 0x1, RZ ;  /* 0x000000010d0d7810 */ /* 0x000fd60007ffe0ff */
[----:B------:R-:W-:Y:S05]  /*14f0*/  @P0 BRA `(.L_x_456) ;  /* 0xfffffff000f80947 */ /* 0x000fea000383ffff */
[----:B------:R-:W-:Y:S05]  /*1500*/  EXIT ;  /* 0x000000000000794d */ /* 0x000fea0003800000 */
.L_x_457:
        /* <DEDUP_REMOVED lines=15> */
.L_x_470:


//--------------------- .nv.shared._ZN3cub18CUB_300001_SM_10006detail10radix_sort29DeviceRadixSortOnesweepKernelINS1_5radix10policy_hubIiiyE10Policy1000ELNS0_9SortOrderE0EiiyiiNS1_21identity_decomposer_tEEEvPT5_SB_PT3_PKSC_PT1_PKSG_PT2_PKSK_T4_iiT6_ --------------------------
	.section	.nv.shared._ZN3cub18CUB_300001_SM_10006detail10radix_sort29DeviceRadixSortOnesweepKernelINS1_5radix10policy_hubIiiyE10Policy1000ELNS0_9SortOrderE0EiiyiiNS1_21identity_decomposer_tEEEvPT5_SB_PT3_PKSC_PT1_PKSG_PT2_PKSK_T4_iiT6_,"aw",@nobits
	.sectionflags	@""
	.align	16
.nv.shared._ZN3cub18CUB_300001_SM_10006detail10radix_sort29DeviceRadixSortOnesweepKernelINS1_5radix10policy_hubIiiyE10Policy1000ELNS0_9SortOrderE0EiiyiiNS1_21identity_decomposer_tEEEvPT5_SB_PT3_PKSC_PT1_PKSG_PT2_PKSK_T4_iiT6_:
	.zero		29184


//--------------------- .nv.shared.reserved.0     --------------------------
	.section	.nv.shared.reserved.0,"aw",@nobits
	.weak		__nv_reservedSMEM_offset_0_alias
	.size		__nv_reservedSMEM_offset_0_alias, 0, 64
	.other		__nv_reservedSMEM_offset_0_alias,@"STO_CUDA_RESERVED_SHARED STV_DEFAULT"
__nv_reservedSMEM_offset_0_alias:
	.zero		0
	.zero		64


//--------------------- .nv.global                --------------------------
	.section	.nv.global,"aw",@nobits
.nv.global:
	.type		_ZN34_INTERNAL_74bf4fa3_4_k_cu_b3bd387d6thrust24THRUST_300001_SM_1000_NS12placeholders2_8E,@object
	.size		_ZN34_INTERNAL_74bf4fa3_4_k_cu_b3bd387d6thrust24THRUST_300001_SM_1000_NS12placeholders2_8E,(_ZN34_INTERNAL_74bf4fa3_4_k_cu_b3bd387d4cuda3std3__436_GLOBAL__N__74bf4fa3_4_k_cu_b3bd387d6ignoreE - _ZN34_INTERNAL_74bf4fa3_4_k_cu_b3bd387d6thrust24THRUST_300001_SM_1000_NS12placeholders2_8E)
_ZN34_INTERNAL_74bf4fa3_4_k_cu_b3bd387d6thrust24THRUST_300001_SM_1000_NS12placeholders2_8E:
	.zero		1
	.type		_ZN34_INTERNAL_74bf4fa3_4_k_cu_b3bd387d4cuda3std3__436_GLOBAL__N__74bf4fa3_4_k_cu_b3bd387d6ignoreE,@object
	.size		_ZN34_INTERNAL_74bf4fa3_4_k_cu_b3bd387d4cuda3std3__436_GLOBAL__N__74bf4fa3_4_k_cu_b3bd387d6ignoreE,(_ZN34_INTERNAL_74bf4fa3_4_k_cu_b3bd387d4cuda3std6ranges3__45__cpo4dataE - _ZN34_INTERNAL_74bf4fa3_4_k_cu_b3bd387d4cuda3std3__436_GLOBAL__N__74bf4fa3_4_k_cu_b3bd387d6ignoreE)
_ZN34_INTERNAL_74bf4fa3_4_k_cu_b3bd387d4cuda3std3__436_GLOBAL__N__74bf4fa3_4_k_cu_b3bd387d6ignoreE:
	.zero		1
	.type		_ZN34_INTERNAL_74bf4fa3_4_k_cu_b3bd387d4cuda3std6ranges3__45__cpo4dataE,@object
	.size		_ZN34_INTERNAL_74bf4fa3_4_k_cu_b3bd387d4cuda3std6ranges3__45__cpo4dataE,(_ZN34_INTERNAL_74bf4fa3_4_k_cu_b3bd387d6thrust24THRUST_300001_SM_1000_NS6system3cpp3parE - _ZN34_INTERNAL_74bf4fa3_4_k_cu_b3bd387d4cuda3std6ranges3__45__cpo4dataE)
_ZN34_INTERNAL_74bf4fa3_4_k_cu_b3bd387d4cuda3std6ranges3__45__cpo4dataE:
	.zero		1
	.type		_ZN34_INTERNAL_74bf4fa3_4_k_cu_b3bd387d6thrust24THRUST_300001_SM_1000_NS6system3cpp3parE,@object
	.size		_ZN34_INTERNAL_74bf4fa3_4_k_cu_b3bd387d6thrust24THRUST_300001_SM_1000_NS6system3cpp3parE,(_ZN34_INTERNAL_74bf4fa3_4_k_cu_b3bd387d4cuda3std3__45__cpo5beginE - _ZN34_INTERNAL_74bf4fa3_4_k_cu_b3bd387d6thrust24THRUST_300001_SM_1000_NS6system3cpp3parE)
_ZN34_INTERNAL_74bf4fa3_4_k_cu_b3bd387d6thrust24THRUST_300001_SM_1000_NS6system3cpp3parE:
	.zero		1
	.type		_ZN34_INTERNAL_74bf4fa3_4_k_cu_b3bd387d4cuda3std3__45__cpo5beginE,@object
	.size		_ZN34_INTERNAL_74bf4fa3_4_k_cu_b3bd387d4cuda3std3__45__cpo5beginE,(_ZN34_INTERNAL_74bf4fa3_4_k_cu_b3bd387d4cuda3std6ranges3__45__cpo5beginE - _ZN34_INTERNAL_74bf4fa3_4_k_cu_b3bd387d4cuda3std3__45__cpo5beginE)
_ZN34_INTERNAL_74bf4fa3_4_k_cu_b3bd387d4cuda3std3__45__cpo5beginE:
	.zero		1
	.type		_ZN34_INTERNAL_74bf4fa3_4_k_cu_b3bd387d4cuda3std6ranges3__45__cpo5beginE,@object
	.size		_ZN34_INTERNAL_74bf4fa3_4_k_cu_b3bd387d4cuda3std6ranges3__45__cpo5beginE,(_ZN34_INTERNAL_74bf4fa3_4_k_cu_b3bd387d6thrust24THRUST_300001_SM_1000_NS6deviceE - _ZN34_INTERNAL_74bf4fa3_4_k_cu_b3bd387d4cuda3std6ranges3__45__cpo5beginE)
_ZN34_INTERNAL_74bf4fa3_4_k_cu_b3bd387d4cuda3std6ranges3__45__cpo5beginE:
	.zero		1
	.type		_ZN34_INTERNAL_74bf4fa3_4_k_cu_b3bd387d6thrust24THRUST_300001_SM_1000_NS6deviceE,@object
	.size		_ZN34_INTERNAL_74bf4fa3_4_k_cu_b3bd387d6thrust24THRUST_300001_SM_1000_NS6deviceE,(_ZN34_INTERNAL_74bf4fa3_4_k_cu_b3bd387d4cuda3std3__47nulloptE - _ZN34_INTERNAL_74bf4fa3_4_k_cu_b3bd387d6thrust24THRUST_300001_SM_1000_NS6deviceE)
_ZN34_INTERNAL_74bf4fa3_4_k_cu_b3bd387d6thrust24THRUST_300001_SM_1000_NS6deviceE:
	.zero		1
	.type		_ZN34_INTERNAL_74bf4fa3_4_k_cu_b3bd387d4cuda3std3__47nulloptE,@object
	.size		_ZN34_INTERNAL_74bf4fa3_4_k_cu_b3bd387d4cuda3std3__47nulloptE,(_ZN34_INTERNAL_74bf4fa3_4_k_cu_b3bd387d4cuda3std6ranges3__45__cpo8distanceE - _ZN34_INTERNAL_74bf4fa3_4_k_cu_b3bd387d4cuda3std3__47nulloptE)
_ZN34_INTERNAL_74bf4fa3_4_k_cu_b3bd387d4cuda3std3__47nulloptE:
	.zero		1
	.type		_ZN34_INTERNAL_74bf4fa3_4_k_cu_b3bd387d4cuda3std6ranges3__45__cpo8distanceE,@object
	.size		_ZN34_INTERNAL_74bf4fa3_4_k_cu_b3bd387d4cuda3std6ranges3__45__cpo8distanceE,(_ZN34_INTERNAL_74bf4fa3_4_k_cu_b3bd387d6thrust24THRUST_300001_SM_1000_NS12placeholders2_4E - _ZN34_INTERNAL_74bf4fa3_4_k_cu_b3bd387d4cuda3std6ranges3__45__cpo8distanceE)
_ZN34_INTERNAL_74bf4fa3_4_k_cu_b3bd387d4cuda3std6ranges3__45__cpo8distanceE:
	.zero		1
	.type		_ZN34_INTERNAL_74bf4fa3_4_k_cu_b3bd387d6thrust24THRUST_300001_SM_1000_NS12placeholders2_4E,@object
	.size		_ZN34_INTERNAL_74bf4fa3_4_k_cu_b3bd387d6thrust24THRUST_300001_SM_1000_NS12placeholders2_4E,(_ZN34_INTERNAL_74bf4fa3_4_k_cu_b3bd387d4cuda3std3__45__cpo6rbeginE - _ZN34_INTERNAL_74bf4fa3_4_k_cu_b3bd387d6thrust24THRUST_300001_SM_1000_NS12placeholders2_4E)
_ZN34_INTERNAL_74bf4fa3_4_k_cu_b3bd387d6thrust24THRUST_300001_SM_1000_NS12placeholders2_4E:
	.zero		1
	.type		_ZN34_INTERNAL_74bf4fa3_4_k_cu_b3bd387d4cuda3std3__45__cpo6rbeginE,@object
	.size		_ZN34_INTERNAL_74bf4fa3_4_k_cu_b3bd387d4cuda3std3__45__cpo6rbeginE,(_ZN34_INTERNAL_74bf4fa3_4_k_cu_b3bd387d4cuda3std6ranges3__45__cpo7advanceE - _ZN34_INTERNAL_74bf4fa3_4_k_cu_b3bd387d4cuda3std3__45__cpo6rbeginE)
_ZN34_INTERNAL_74bf4fa3_4_k_cu_b3bd387d4cuda3std3__45__cpo6rbeginE:
	.zero		1
	.type		_ZN34_INTERNAL_74bf4fa3_4_k_cu_b3bd387d4cuda3std6ranges3__45__cpo7advanceE,@object
	.size		_ZN34_INTERNAL_74bf4fa3_4_k_cu_b3bd387d4cuda3std6ranges3__45__cpo7advanceE,(_ZN34_INTERNAL_74bf4fa3_4_k_cu_b3bd387d6thrust24THRUST_300001_SM_1000_NS12placeholders3_10E - _ZN34_INTERNAL_74bf4fa3_4_k_cu_b3bd387d4cuda3std6ranges3__45__cpo7advanceE)
_ZN34_INTERNAL_74bf4fa3_4_k_cu_b3bd387d4cuda3std6ranges3__45__cpo7advanceE:
	.zero		1
	.type		_ZN34_INTERNAL_74bf4fa3_4_k_cu_b3bd387d6thrust24THRUST_300001_SM_1000_NS12placeholders3_10E,@object
	.size		_ZN34_INTERNAL_74bf4fa3_4_k_cu_b3bd387d6thrust24THRUST_300001_SM_1000_NS12placeholders3_10E,(_ZN34_INTERNAL_74bf4fa3_4_k_cu_b3bd387d4cuda3std3__48in_placeE - _ZN34_INTERNAL_74bf4fa3_4_k_cu_b3bd387d6thrust24THRUST_300001_SM_1000_NS12placeholders3_10E)
_ZN34_INTERNAL_74bf4fa3_4_k_cu_b3bd387d6thrust24THRUST_300001_SM_1000_NS12placeholders3_10E:
	.zero		1
	.type		_ZN34_INTERNAL_74bf4fa3_4_k_cu_b3bd387d4cuda3std3__48in_placeE,@object
	.size		_ZN34_INTERNAL_74bf4fa3_4_k_cu_b3bd387d4cuda3std3__48in_placeE,(_ZN34_INTERNAL_74bf4fa3_4_k_cu_b3bd387d4cuda3std6ranges3__45__cpo4sizeE - _ZN34_INTERNAL_74bf4fa3_4_k_cu_b3bd387d4cuda3std3__48in_placeE)
_ZN34_INTERNAL_74bf4fa3_4_k_cu_b3bd387d4cuda3std3__48in_placeE:
	.zero		1
	.type		_ZN34_INTERNAL_74bf4fa3_4_k_cu_b3bd387d4cuda3std6ranges3__45__cpo4sizeE,@object
	.size		_ZN34_INTERNAL_74bf4fa3_4_k_cu_b3bd387d4cuda3std6ranges3__45__cpo4sizeE,(_ZN34_INTERNAL_74bf4fa3_4_k_cu_b3bd387d6thrust24THRUST_300001_SM_1000_NS12placeholders2_2E - _ZN34_INTERNAL_74bf4fa3_4_k_cu_b3bd387d4cuda3std6ranges3__45__cpo4sizeE)
_ZN34_INTERNAL_74bf4fa3_4_k_cu_b3bd387d4cuda3std6ranges3__45__cpo4sizeE:
	.zero		1
	.type		_ZN34_INTERNAL_74bf4fa3_4_k_cu_b3bd387d6thrust24THRUST_300001_SM_1000_NS12placeholders2_2E,@object
	.size		_ZN34_INTERNAL_74bf4fa3_4_k_cu_b3bd387d6thrust24THRUST_300001_SM_1000_NS12placeholders2_2E,(_ZN34_INTERNAL_74bf4fa3_4_k_cu_b3bd387d4cuda3std3__45__cpo6cbeginE - _ZN34_INTERNAL_74bf4fa3_4_k_cu_b3bd387d6thrust24THRUST_300001_SM_1000_NS12placeholders2_2E)
_ZN34_INTERNAL_74bf4fa3_4_k_cu_b3bd387d6thrust24THRUST_300001_SM_1000_NS12placeholders2_2E:
	.zero		1
	.type		_ZN34_INTERNAL_74bf4fa3_4_k_cu_b3bd387d4cuda3std3__45__cpo6cbeginE,@object
	.size		_ZN34_INTERNAL_74bf4fa3_4_k_cu_b3bd387d4cuda3std3__45__cpo6cbeginE,(_ZN34_INTERNAL_74bf4fa3_4_k_cu_b3bd387d4cuda3std6ranges3__45__cpo6cbeginE - _ZN34_INTERNAL_74bf4fa3_4_k_cu_b3bd387d4cuda3std3__45__cpo6cbeginE)
_ZN34_INTERNAL_74bf4fa3_4_k_cu_b3bd387d4cuda3std3__45__cpo6cbeginE:
	.zero		1
	.type		_ZN34_INTERNAL_74bf4fa3_4_k_cu_b3bd387d4cuda3std6ranges3__45__cpo6cbeginE,@object
	.size		_ZN34_INTERNAL_74bf4fa3_4_k_cu_b3bd387d4cuda3std6ranges3__45__cpo6cbeginE,(_ZN34_INTERNAL_74bf4fa3_4_k_cu_b3bd387d6thrust24THRUST_300001_SM_1000_NS12placeholders2_6E - _ZN34_INTERNAL_74bf4fa3_4_k_cu_b3bd387d4cuda3std6ranges3__45__cpo6cbeginE)
_ZN34_INTERNAL_74bf4fa3_4_k_cu_b3bd387d4cuda3std6ranges3__45__cpo6cbeginE:
	.zero		1
	.type		_ZN34_INTERNAL_74bf4fa3_4_k_cu_b3bd387d6thrust24THRUST_300001_SM_1000_NS12placeholders2_6E,@object
	.size		_ZN34_INTERNAL_74bf4fa3_4_k_cu_b3bd387d6thrust24THRUST_300001_SM_1000_NS12placeholders2_6E,(_ZN34_INTERNAL_74bf4fa3_4_k_cu_b3bd387d4cuda3std3__45__cpo7crbeginE - _ZN34_INTERNAL_74bf4fa3_4_k_cu_b3bd387d6thrust24THRUST_300001_SM_1000_NS12placeholders2_6E)
_ZN34_INTERNAL_74bf4fa3_4_k_cu_b3bd387d6thrust24THRUST_300001_SM_1000_NS12placeholders2_6E:
	.zero		1
	.type		_ZN34_INTERNAL_74bf4fa3_4_k_cu_b3bd387d4cuda3std3__45__cpo7crbeginE,@object
	.size		_ZN34_INTERNAL_74bf4fa3_4_k_cu_b3bd387d4cuda3std3__45__cpo7crbeginE,(_ZN34_INTERNAL_74bf4fa3_4_k_cu_b3bd387d4cuda3std6ranges3__45__cpo4nextE - _ZN34_INTERNAL_74bf4fa3_4_k_cu_b3bd387d4cuda3std3__45__cpo7crbeginE)
_ZN34_INTERNAL_74bf4fa3_4_k_cu_b3bd387d4cuda3std3__45__cpo7crbeginE:
	.zero		1
	.type		_ZN34_INTERNAL_74bf4fa3_4_k_cu_b3bd387d4cuda3std6ranges3__45__cpo4nextE,@object
	.size		_ZN34_INTERNAL_74bf4fa3_4_k_cu_b3bd387d4cuda3std6ranges3__45__cpo4nextE,(_ZN34_INTERNAL_74bf4fa3_4_k_cu_b3bd387d4cuda3std6ranges3__45__cpo4swapE - _ZN34_INTERNAL_74bf4fa3_4_k_cu_b3bd387d4cuda3std6ranges3__45__cpo4nextE)
_ZN34_INTERNAL_74bf4fa3_4_k_cu_b3bd387d4cuda3std6ranges3__45__cpo4nextE:
	.zero		1
	.type		_ZN34_INTERNAL_74bf4fa3_4_k_cu_b3bd387d4cuda3std6ranges3__45__cpo4swapE,@object
	.size		_ZN34_INTERNAL_74bf4fa3_4_k_cu_b3bd387d4cuda3std6ranges3__45__cpo4swapE,(_ZN34_INTERNAL_74bf4fa3_4_k_cu_b3bd387d6thrust24THRUST_300001_SM_1000_NS8cuda_cub10par_nosyncE - _ZN34_INTERNAL_74bf4fa3_4_k_cu_b3bd387d4cuda3std6ranges3__45__cpo4swapE)
_ZN34_INTERNAL_74bf4fa3_4_k_cu_b3bd387d4cuda3std6ranges3__45__cpo4swapE:
	.zero		1
	.type		_ZN34_INTERNAL_74bf4fa3_4_k_cu_b3bd387d6thrust24THRUST_300001_SM_1000_NS8cuda_cub10par_nosyncE,@object
	.size		_ZN34_INTERNAL_74bf4fa3_4_k_cu_b3bd387d6thrust24THRUST_300001_SM_1000_NS8cuda_cub10par_nosyncE,(_ZN34_INTERNAL_74bf4fa3_4_k_cu_b3bd387d6thrust24THRUST_300001_SM_1000_NS3seqE - _ZN34_INTERNAL_74bf4fa3_4_k_cu_b3bd387d6thrust24THRUST_300001_SM_1000_NS8cuda_cub10par_nosyncE)
_ZN34_INTERNAL_74bf4fa3_4_k_cu_b3bd387d6thrust24THRUST_300001_SM_1000_NS8cuda_cub10par_nosyncE:
	.zero		1
	.type		_ZN34_INTERNAL_74bf4fa3_4_k_cu_b3bd387d6thrust24THRUST_300001_SM_1000_NS3seqE,@object
	.size		_ZN34_INTERNAL_74bf4fa3_4_k_cu_b3bd387d6thrust24THRUST_300001_SM_1000_NS3seqE,(_ZN34_INTERNAL_74bf4fa3_4_k_cu_b3bd387d4cuda3std3__420unreachable_sentinelE - _ZN34_INTERNAL_74bf4fa3_4_k_cu_b3bd387d6thrust24THRUST_300001_SM_1000_NS3seqE)
_ZN34_INTERNAL_74bf4fa3_4_k_cu_b3bd387d6thrust24THRUST_300001_SM_1000_NS3seqE:
	.zero		1
	.type		_ZN34_INTERNAL_74bf4fa3_4_k_cu_b3bd387d4cuda3std3__420unreachable_sentinelE,@object
	.size		_ZN34_INTERNAL_74bf4fa3_4_k_cu_b3bd387d4cuda3std3__420unreachable_sentinelE,(_ZN34_INTERNAL_74bf4fa3_4_k_cu_b3bd387d4cuda3std6ranges3__45__cpo5ssizeE - _ZN34_INTERNAL_74bf4fa3_4_k_cu_b3bd387d4cuda3std3__420unreachable_sentinelE)
_ZN34_INTERNAL_74bf4fa3_4_k_cu_b3bd387d4cuda3std3__420unreachable_sentinelE:
	.zero		1
	.type		_ZN34_INTERNAL_74bf4fa3_4_k_cu_b3bd387d4cuda3std6ranges3__45__cpo5ssizeE,@object
	.size		_ZN34_INTERNAL_74bf4fa3_4_k_cu_b3bd387d4cuda3std6ranges3__45__cpo5ssizeE,(_ZN34_INTERNAL_74bf4fa3_4_k_cu_b3bd387d6thrust24THRUST_300001_SM_1000_NS12placeholders2_3E - _ZN34_INTERNAL_74bf4fa3_4_k_cu_b3bd387d4cuda3std6ranges3__45__cpo5ssizeE)
_ZN34_INTERNAL_74bf4fa3_4_k_cu_b3bd387d4cuda3std6ranges3__45__cpo5ssizeE:
	.zero		1
	.type		_ZN34_INTERNAL_74bf4fa3_4_k_cu_b3bd387d6thrust24THRUST_300001_SM_1000_NS12placeholders2_3E,@object
	.size		_ZN34_INTERNAL_74bf4fa3_4_k_cu_b3bd387d6thrust24THRUST_300001_SM_1000_NS12placeholders2_3E,(_ZN34_INTERNAL_74bf4fa3_4_k_cu_b3bd387d4cuda3std3__45__cpo4cendE - _ZN34_INTERNAL_74bf4fa3_4_k_cu_b3bd387d6thrust24THRUST_300001_SM_1000_NS12placeholders2_3E)
_ZN34_INTERNAL_74bf4fa3_4_k_cu_b3bd387d6thrust24THRUST_300001_SM_1000_NS12placeholders2_3E:
	.zero		1
	.type		_ZN34_INTERNAL_74bf4fa3_4_k_cu_b3bd387d4cuda3std3__45__cpo4cendE,@object
	.size		_ZN34_INTERNAL_74bf4fa3_4_k_cu_b3bd387d4cuda3std3__45__cpo4cendE,(_ZN34_INTERNAL_74bf4fa3_4_k_cu_b3bd387d4cuda3std6ranges3__45__cpo4cendE - _ZN34_INTERNAL_74bf4fa3_4_k_cu_b3bd387d4cuda3std3__45__cpo4cendE)
_ZN34_INTERNAL_74bf4fa3_4_k_cu_b3bd387d4cuda3std3__45__cpo4cendE:
	.zero		1
	.type		_ZN34_INTERNAL_74bf4fa3_4_k_cu_b3bd387d4cuda3std6ranges3__45__cpo4cendE,@object
	.size		_ZN34_INTERNAL_74bf4fa3_4_k_cu_b3bd387d4cuda3std6ranges3__45__cpo4cendE,(_ZN34_INTERNAL_74bf4fa3_4_k_cu_b3bd387d6thrust24THRUST_300001_SM_1000_NS12placeholders2_7E - _ZN34_INTERNAL_74bf4fa3_4_k_cu_b3bd387d4cuda3std6ranges3__45__cpo4cendE)
_ZN34_INTERNAL_74bf4fa3_4_k_cu_b3bd387d4cuda3std6ranges3__45__cpo4cendE:
	.zero		1
	.type		_ZN34_INTERNAL_74bf4fa3_4_k_cu_b3bd387d6thrust24THRUST_300001_SM_1000_NS12placeholders2_7E,@object
	.size		_ZN34_INTERNAL_74bf4fa3_4_k_cu_b3bd387d6thrust24THRUST_300001_SM_1000_NS12placeholders2_7E,(_ZN34_INTERNAL_74bf4fa3_4_k_cu_b3bd387d4cuda3std3__45__cpo5crendE - _ZN34_INTERNAL_74bf4fa3_4_k_cu_b3bd387d6thrust24THRUST_300001_SM_1000_NS12placeholders2_7E)
_ZN34_INTERNAL_74bf4fa3_4_k_cu_b3bd387d6thrust24THRUST_300001_SM_1000_NS12placeholders2_7E:
	.zero		1
	.type		_ZN34_INTERNAL_74bf4fa3_4_k_cu_b3bd387d4cuda3std3__45__cpo5crendE,@object
	.size		_ZN34_INTERNAL_74bf4fa3_4_k_cu_b3bd387d4cuda3std3__45__cpo5crendE,(_ZN34_INTERNAL_74bf4fa3_4_k_cu_b3bd387d4cuda3std6ranges3__45__cpo4prevE - _ZN34_INTERNAL_74bf4fa3_4_k_cu_b3bd387d4cuda3std3__45__cpo5crendE)
_ZN34_INTERNAL_74bf4fa3_4_k_cu_b3bd387d4cuda3std3__45__cpo5crendE:
	.zero		1
	.type		_ZN34_INTERNAL_74bf4fa3_4_k_cu_b3bd387d4cuda3std6ranges3__45__cpo4prevE,@object
	.size		_ZN34_INTERNAL_74bf4fa3_4_k_cu_b3bd387d4cuda3std6ranges3__45__cpo4prevE,(_ZN34_INTERNAL_74bf4fa3_4_k_cu_b3bd387d4cuda3std6ranges3__45__cpo9iter_moveE - _ZN34_INTERNAL_74bf4fa3_4_k_cu_b3bd387d4cuda3std6ranges3__45__cpo4prevE)
_ZN34_INTERNAL_74bf4fa3_4_k_cu_b3bd387d4cuda3std6ranges3__45__cpo4prevE:
	.zero		1
	.type		_ZN34_INTERNAL_74bf4fa3_4_k_cu_b3bd387d4cuda3std6ranges3__45__cpo9iter_moveE,@object
	.size		_ZN34_INTERNAL_74bf4fa3_4_k_cu_b3bd387d4cuda3std6ranges3__45__cpo9iter_moveE,(_ZN34_INTERNAL_74bf4fa3_4_k_cu_b3bd387d6thrust24THRUST_300001_SM_1000_NS6system6detail10sequential3seqE - _ZN34_INTERNAL_74bf4fa3_4_k_cu_b3bd387d4cuda3std6ranges3__45__cpo9iter_moveE)
_ZN34_INTERNAL_74bf4fa3_4_k_cu_b3bd387d4cuda3std6ranges3__45__cpo9iter_moveE:
	.zero		1
	.type		_ZN34_INTERNAL_74bf4fa3_4_k_cu_b3bd387d6thrust24THRUST_300001_SM_1000_NS6system6detail10sequential3seqE,@object
	.size		_ZN34_INTERNAL_74bf4fa3_4_k_cu_b3bd387d6thrust24THRUST_300001_SM_1000_NS6system6detail10sequential3seqE,(_ZN34_INTERNAL_74bf4fa3_4_k_cu_b3bd387d6thrust24THRUST_300001_SM_1000_NS12placeholders2_9E - _ZN34_INTERNAL_74bf4fa3_4_k_cu_b3bd387d6thrust24THRUST_300001_SM_1000_NS6system6detail10sequential3seqE)
_ZN34_INTERNAL_74bf4fa3_4_k_cu_b3bd387d6thrust24THRUST_300001_SM_1000_NS6system6detail10sequential3seqE:
	.zero		1
	.type		_ZN34_INTERNAL_74bf4fa3_4_k_cu_b3bd387d6thrust24THRUST_300001_SM_1000_NS12placeholders2_9E,@object
	.size		_ZN34_INTERNAL_74bf4fa3_4_k_cu_b3bd387d6thrust24THRUST_300001_SM_1000_NS12placeholders2_9E,(_ZN34_INTERNAL_74bf4fa3_4_k_cu_b3bd387d4cuda3std3__419piecewise_constructE - _ZN34_INTERNAL_74bf4fa3_4_k_cu_b3bd387d6thrust24THRUST_300001_SM_1000_NS12placeholders2_9E)
_ZN34_INTERNAL_74bf4fa3_4_k_cu_b3bd387d6thrust24THRUST_300001_SM_1000_NS12placeholders2_9E:
	.zero		1
	.type		_ZN34_INTERNAL_74bf4fa3_4_k_cu_b3bd387d4cuda3std3__419piecewise_constructE,@object
	.size		_ZN34_INTERNAL_74bf4fa3_4_k_cu_b3bd387d4cuda3std3__419piecewise_constructE,(_ZN34_INTERNAL_74bf4fa3_4_k_cu_b3bd387d4cuda3std6ranges3__45__cpo5cdataE - _ZN34_INTERNAL_74bf4fa3_4_k_cu_b3bd387d4cuda3std3__419piecewise_constructE)
_ZN34_INTERNAL_74bf4fa3_4_k_cu_b3bd387d4cuda3std3__419piecewise_constructE:
	.zero		1
	.type		_ZN34_INTERNAL_74bf4fa3_4_k_cu_b3bd387d4cuda3std6ranges3__45__cpo5cdataE,@object
	.size		_ZN34_INTERNAL_74bf4fa3_4_k_cu_b3bd387d4cuda3std6ranges3__45__cpo5cdataE,(_ZN34_INTERNAL_74bf4fa3_4_k_cu_b3bd387d6thrust24THRUST_300001_SM_1000_NS12placeholders2_1E - _ZN34_INTERNAL_74bf4fa3_4_k_cu_b3bd387d4cuda3std6ranges3__45__cpo5cdataE)
_ZN34_INTERNAL_74bf4fa3_4_k_cu_b3bd387d4cuda3std6ranges3__45__cpo5cdataE:
	.zero		1
	.type		_ZN34_INTERNAL_74bf4fa3_4_k_cu_b3bd387d6thrust24THRUST_300001_SM_1000_NS12placeholders2_1E,@object
	.size		_ZN34_INTERNAL_74bf4fa3_4_k_cu_b3bd387d6thrust24THRUST_300001_SM_1000_NS12placeholders2_1E,(_ZN34_INTERNAL_74bf4fa3_4_k_cu_b3bd387d4cuda3std3__45__cpo3endE - _ZN34_INTERNAL_74bf4fa3_4_k_cu_b3bd387d6thrust24THRUST_300001_SM_1000_NS12placeholders2_1E)
_ZN34_INTERNAL_74bf4fa3_4_k_cu_b3bd387d6thrust24THRUST_300001_SM_1000_NS12placeholders2_1E:
	.zero		1
	.type		_ZN34_INTERNAL_74bf4fa3_4_k_cu_b3bd387d4cuda3std3__45__cpo3endE,@object
	.size		_ZN34_INTERNAL_74bf4fa3_4_k_cu_b3bd387d4cuda3std3__45__cpo3endE,(_ZN34_INTERNAL_74bf4fa3_4_k_cu_b3bd387d4cuda3std6ranges3__45__cpo3endE - _ZN34_INTERNAL_74bf4fa3_4_k_cu_b3bd387d4cuda3std3__45__cpo3endE)
_ZN34_INTERNAL_74bf4fa3_4_k_cu_b3bd387d4cuda3std3__45__cpo3endE:
	.zero		1
	.type		_ZN34_INTERNAL_74bf4fa3_4_k_cu_b3bd387d4cuda3std6ranges3__45__cpo3endE,@object
	.size		_ZN34_INTERNAL_74bf4fa3_4_k_cu_b3bd387d4cuda3std6ranges3__45__cpo3endE,(_ZN34_INTERNAL_74bf4fa3_4_k_cu_b3bd387d6thrust24THRUST_300001_SM_1000_NS12placeholders2_5E - _ZN34_INTERNAL_74bf4fa3_4_k_cu_b3bd387d4cuda3std6ranges3__45__cpo3endE)
_ZN34_INTERNAL_74bf4fa3_4_k_cu_b3bd387d4cuda3std6ranges3__45__cpo3endE:
	.zero		1
	.type		_ZN34_INTERNAL_74bf4fa3_4_k_cu_b3bd387d6thrust24THRUST_300001_SM_1000_NS12placeholders2_5E,@object
	.size		_ZN34_INTERNAL_74bf4fa3_4_k_cu_b3bd387d6thrust24THRUST_300001_SM_1000_NS12placeholders2_5E,(_ZN34_INTERNAL_74bf4fa3_4_k_cu_b3bd387d4cuda3std3__45__cpo4rendE - _ZN34_INTERNAL_74bf4fa3_4_k_cu_b3bd387d6thrust24THRUST_300001_SM_1000_NS12placeholders2_5E)
_ZN34_INTERNAL_74bf4fa3_4_k_cu_b3bd387d6thrust24THRUST_300001_SM_1000_NS12placeholders2_5E:
	.zero		1
	.type		_ZN34_INTERNAL_74bf4fa3_4_k_cu_b3bd387d4cuda3std3__45__cpo4rendE,@object
	.size		_ZN34_INTERNAL_74bf4fa3_4_k_cu_b3bd387d4cuda3std3__45__cpo4rendE,(_ZN34_INTERNAL_74bf4fa3_4_k_cu_b3bd387d4cuda3std6ranges3__45__cpo9iter_swapE - _ZN34_INTERNAL_74bf4fa3_4_k_cu_b3bd387d4cuda3std3__45__cpo4rendE)
_ZN34_INTERNAL_74bf4fa3_4_k_cu_b3bd387d4cuda3std3__45__cpo4rendE:
	.zero		1
	.type		_ZN34_INTERNAL_74bf4fa3_4_k_cu_b3bd387d4cuda3std6ranges3__45__cpo9iter_swapE,@object
	.size		_ZN34_INTERNAL_74bf4fa3_4_k_cu_b3bd387d4cuda3std6ranges3__45__cpo9iter_swapE,(_ZN34_INTERNAL_74bf4fa3_4_k_cu_b3bd387d4cuda3std3__48unexpectE - _ZN34_INTERNAL_74bf4fa3_4_k_cu_b3bd387d4cuda3std6ranges3__45__cpo9iter_swapE)
_ZN34_INTERNAL_74bf4fa3_4_k_cu_b3bd387d4cuda3std6ranges3__45__cpo9iter_swapE:
	.zero		1
	.type		_ZN34_INTERNAL_74bf4fa3_4_k_cu_b3bd387d4cuda3std3__48unexpectE,@object
	.size		_ZN34_INTERNAL_74bf4fa3_4_k_cu_b3bd387d4cuda3std3__48unexpectE,(_ZN34_INTERNAL_74bf4fa3_4_k_cu_b3bd387d6thrust24THRUST_300001_SM_1000_NS8cuda_cub3parE - _ZN34_INTERNAL_74bf4fa3_4_k_cu_b3bd387d4cuda3std3__48unexpectE)
_ZN34_INTERNAL_74bf4fa3_4_k_cu_b3bd387d4cuda3std3__48unexpectE:
	.zero		1
	.type		_ZN34_INTERNAL_74bf4fa3_4_k_cu_b3bd387d6thrust24THRUST_300001_SM_1000_NS8cuda_cub3parE,@object
	.size		_ZN34_INTERNAL_74bf4fa3_4_k_cu_b3bd387d6thrust24THRUST_300001_SM_1000_NS8cuda_cub3parE,(.L_29 - _ZN34_INTERNAL_74bf4fa3_4_k_cu_b3bd387d6thrust24THRUST_300001_SM_1000_NS8cuda_cub3parE)
_ZN34_INTERNAL_74bf4fa3_4_k_cu_b3bd387d6thrust24THRUST_300001_SM_1000_NS8cuda_cub3parE:
	.zero		1
.L_29:


//--------------------- .nv.shared._ZN3cub18CUB_300001_SM_10006detail10radix_sort33DeviceRadixSortExclusiveSumKernelINS1_5radix10policy_hubIiiyE10Policy1000EyEEvPT0_ --------------------------
	.section	.nv.shared._ZN3cub18CUB_300001_SM_10006detail10radix_sort33DeviceRadixSortExclusiveSumKernelINS1_5radix10policy_hubIiiyE10Policy1000EyEEvPT0_,"aw",@nobits
	.sectionflags	@""
	.align	16
.nv.shared._ZN3cub18CUB_300001_SM_10006detail10radix_sort33DeviceRadixSortExclusiveSumKernelINS1_5radix10policy_hubIiiyE10Policy1000EyEEvPT0_:
	.zero		3360


//--------------------- .nv.shared._ZN3cub18CUB_300001_SM_10006detail10radix_sort30DeviceRadixSortHistogramKernelINS1_5radix10policy_hubIiiyE10Policy1000ELNS0_9SortOrderE0EiyNS1_21identity_decomposer_tEEEvPT2_PKT1_SA_iiT3_ --------------------------
	.section	.nv.shared._ZN3cub18CUB_300001_SM_10006detail10radix_sort30DeviceRadixSortHistogramKernelINS1_5radix10policy_hubIiiyE10Policy1000ELNS0_9SortOrderE0EiyNS1_21identity_decomposer_tEEEvPT2_PKT1_SA_iiT3_,"aw",@nobits
	.sectionflags	@""
	.align	4
.nv.shared._ZN3cub18CUB_300001_SM_10006detail10radix_sort30DeviceRadixSortHistogramKernelINS1_5radix10policy_hubIiiyE10Policy1000ELNS0_9SortOrderE0EiyNS1_21identity_decomposer_tEEEvPT2_PKT1_SA_iiT3_:
	.zero		5120


//--------------------- .nv.shared._ZN3cub18CUB_300001_SM_10006detail10radix_sort31DeviceRadixSortSingleTileKernelINS1_5radix10policy_hubIiiyE10Policy1000ELNS0_9SortOrderE0EiiyNS1_21identity_decomposer_tEEEvPKT1_PSA_PKT2_PSE_T3_iiT4_ --------------------------
	.section	.nv.shared._ZN3cub18CUB_300001_SM_10006detail10radix_sort31DeviceRadixSortSingleTileKernelINS1_5radix10policy_hubIiiyE10Policy1000ELNS0_9SortOrderE0EiiyNS1_21identity_decomposer_tEEEvPKT1_PSA_PKT2_PSE_T3_iiT4_,"aw",@nobits
	.sectionflags	@""
	.align	16
.nv.shared._ZN3cub18CUB_300001_SM_10006detail10radix_sort31DeviceRadixSortSingleTileKernelINS1_5radix10policy_hubIiiyE10Policy1000ELNS0_9SortOrderE0EiiyNS1_21identity_decomposer_tEEEvPKT1_PSA_PKT2_PSE_T3_iiT4_:
	.zero		34880


//--------------------- .nv.shared._ZN3cub18CUB_300001_SM_10006detail4scan16DeviceScanKernelINS2_10policy_hubIiiimN4cuda3std3__44plusIvEEE10Policy1000EPiSC_NS0_13ScanTileStateIiLb1EEES9_NS1_10InputValueIiSC_EEmiLb0EiEEvT0_T1_T2_iT3_T4_T5_ --------------------------
	.section	.nv.shared._ZN3cub18CUB_300001_SM_10006detail4scan16DeviceScanKernelINS2_10policy_hubIiiimN4cuda3std3__44plusIvEEE10Policy1000EPiSC_NS0_13ScanTileStateIiLb1EEES9_NS1_10InputValueIiSC_EEmiLb0EiEEvT0_T1_T2_iT3_T4_T5_,"aw",@nobits
	.sectionflags	@""
	.align	16
.nv.shared._ZN3cub18CUB_300001_SM_10006detail4scan16DeviceScanKernelINS2_10policy_hubIiiimN4cuda3std3__44plusIvEEE10Policy1000EPiSC_NS0_13ScanTileStateIiLb1EEES9_NS1_10InputValueIiSC_EEmiLb0EiEEvT0_T1_T2_iT3_T4_T5_:
	.zero		32656


//--------------------- .nv.shared._ZN3cub18CUB_300001_SM_10006detail4scan16DeviceScanKernelINS2_10policy_hubIiiijN4cuda3std3__44plusIvEEE10Policy1000EPiSC_NS0_13ScanTileStateIiLb1EEES9_NS1_10InputValueIiSC_EEjiLb0EiEEvT0_T1_T2_iT3_T4_T5_ --------------------------
	.section	.nv.shared._ZN3cub18CUB_300001_SM_10006detail4scan16DeviceScanKernelINS2_10policy_hubIiiijN4cuda3std3__44plusIvEEE10Policy1000EPiSC_NS0_13ScanTileStateIiLb1EEES9_NS1_10InputValueIiSC_EEjiLb0EiEEvT0_T1_T2_iT3_T4_T5_,"aw",@nobits
	.sectionflags	@""
	.align	16
.nv.shared._ZN3cub18CUB_300001_SM_10006detail4scan16DeviceScanKernelINS2_10policy_hubIiiijN4cuda3std3__44plusIvEEE10Policy1000EPiSC_NS0_13ScanTileStateIiLb1EEES9_NS1_10InputValueIiSC_EEjiLb0EiEEvT0_T1_T2_iT3_T4_T5_:
	.zero		34832


//--------------------- .nv.constant0._ZN3cub18CUB_300001_SM_10006detail10radix_sort29DeviceRadixSortOnesweepKernelINS1_5radix10policy_hubIiiyE10Policy1000ELNS0_9SortOrderE0EiiyiiNS1_21identity_decomposer_tEEEvPT5_SB_PT3_PKSC_PT1_PKSG_PT2_PKSK_T4_iiT6_ --------------------------
	.section	.nv.constant0._ZN3cub18CUB_300001_SM_10006detail10radix_sort29DeviceRadixSortOnesweepKernelINS1_5radix10policy_hubIiiyE10Policy1000ELNS0_9SortOrderE0EiiyiiNS1_21identity_decomposer_tEEEvPT5_SB_PT3_PKSC_PT1_PKSG_PT2_PKSK_T4_iiT6_,"a",@progbits
	.sectionflags	@""
	.align	4
.nv.constant0._ZN3cub18CUB_300001_SM_10006detail10radix_sort29DeviceRadixSortOnesweepKernelINS1_5radix10policy_hubIiiyE10Policy1000ELNS0_9SortOrderE0EiiyiiNS1_21identity_decomposer_tEEEvPT5_SB_PT3_PKSC_PT1_PKSG_PT2_PKSK_T4_iiT6_:
	.zero		973


//--------------------- .nv.constant0._ZN3cub18CUB_300001_SM_10006detail10radix_sort33DeviceRadixSortExclusiveSumKernelINS1_5radix10policy_hubIiiyE10Policy1000EyEEvPT0_ --------------------------
	.section	.nv.constant0._ZN3cub18CUB_300001_SM_10006detail10radix_sort33DeviceRadixSortExclusiveSumKernelINS1_5radix10policy_hubIiiyE10Policy1000EyEEvPT0_,"a",@progbits
	.sectionflags	@""
	.align	4
.nv.constant0._ZN3cub18CUB_300001_SM_10006detail10radix_sort33DeviceRadixSortExclusiveSumKernelINS1_5radix10policy_hubIiiyE10Policy1000EyEEvPT0_:
	.zero		904


//--------------------- .nv.constant0._ZN3cub18CUB_300001_SM_10006detail10radix_sort30DeviceRadixSortHistogramKernelINS1_5radix10policy_hubIiiyE10Policy1000ELNS0_9SortOrderE0EiyNS1_21identity_decomposer_tEEEvPT2_PKT1_SA_iiT3_ --------------------------
	.section	.nv.constant0._ZN3cub18CUB_300001_SM_10006detail10radix_sort30DeviceRadixSortHistogramKernelINS1_5radix10policy_hubIiiyE10Policy1000ELNS0_9SortOrderE0EiyNS1_21identity_decomposer_tEEEvPT2_PKT1_SA_iiT3_,"a",@progbits
	.sectionflags	@""
	.align	4
.nv.constant0._ZN3cub18CUB_300001_SM_10006detail10radix_sort30DeviceRadixSortHistogramKernelINS1_5radix10policy_hubIiiyE10Policy1000ELNS0_9SortOrderE0EiyNS1_21identity_decomposer_tEEEvPT2_PKT1_SA_iiT3_:
	.zero		929


//--------------------- .nv.constant0._ZN3cub18CUB_300001_SM_10006detail10radix_sort31DeviceRadixSortSingleTileKernelINS1_5radix10policy_hubIiiyE10Policy1000ELNS0_9SortOrderE0EiiyNS1_21identity_decomposer_tEEEvPKT1_PSA_PKT2_PSE_T3_iiT4_ --------------------------
	.section	.nv.constant0._ZN3cub18CUB_300001_SM_10006detail10radix_sort31DeviceRadixSortSingleTileKernelINS1_5radix10policy_hubIiiyE10Policy1000ELNS0_9SortOrderE0EiiyNS1_21identity_decomposer_tEEEvPKT1_PSA_PKT2_PSE_T3_iiT4_,"a",@progbits
	.sectionflags	@""
	.align	4
.nv.constant0._ZN3cub18CUB_300001_SM_10006detail10radix_sort31DeviceRadixSortSingleTileKernelINS1_5radix10policy_hubIiiyE10Policy1000ELNS0_9SortOrderE0EiiyNS1_21identity_decomposer_tEEEvPKT1_PSA_PKT2_PSE_T3_iiT4_:
	.zero		945


//--------------------- .nv.constant0._ZN3cub18CUB_300001_SM_10006detail4scan16DeviceScanKernelINS2_10policy_hubIiiimN4cuda3std3__44plusIvEEE10Policy1000EPiSC_NS0_13ScanTileStateIiLb1EEES9_NS1_10InputValueIiSC_EEmiLb0EiEEvT0_T1_T2_iT3_T4_T5_ --------------------------
	.section	.nv.constant0._ZN3cub18CUB_300001_SM_10006detail4scan16DeviceScanKernelINS2_10policy_hubIiiimN4cuda3std3__44plusIvEEE10Policy1000EPiSC_NS0_13ScanTileStateIiLb1EEES9_NS1_10InputValueIiSC_EEmiLb0EiEEvT0_T1_T2_iT3_T4_T5_,"a",@progbits
	.sectionflags	@""
	.align	4
.nv.constant0._ZN3cub18CUB_300001_SM_10006detail4scan16DeviceScanKernelINS2_10policy_hubIiiimN4cuda3std3__44plusIvEEE10Policy1000EPiSC_NS0_13ScanTileStateIiLb1EEES9_NS1_10InputValueIiSC_EEmiLb0EiEEvT0_T1_T2_iT3_T4_T5_:
	.zero		952


//--------------------- .nv.constant0._ZN3cub18CUB_300001_SM_10006detail4scan16DeviceScanKernelINS2_10policy_hubIiiijN4cuda3std3__44plusIvEEE10Policy1000EPiSC_NS0_13ScanTileStateIiLb1EEES9_NS1_10InputValueIiSC_EEjiLb0EiEEvT0_T1_T2_iT3_T4_T5_ --------------------------
	.section	.nv.constant0._ZN3cub18CUB_300001_SM_10006detail4scan16DeviceScanKernelINS2_10policy_hubIiiijN4cuda3std3__44plusIvEEE10Policy1000EPiSC_NS0_13ScanTileStateIiLb1EEES9_NS1_10InputValueIiSC_EEjiLb0EiEEvT0_T1_T2_iT3_T4_T5_,"a",@progbits
	.sectionflags	@""
	.align	4
.nv.constant0._ZN3cub18CUB_300001_SM_10006detail4scan16DeviceScanKernelINS2_10policy_hubIiiijN4cuda3std3__44plusIvEEE10Policy1000EPiSC_NS0_13ScanTileStateIiLb1EEES9_NS1_10InputValueIiSC_EEjiLb0EiEEvT0_T1_T2_iT3_T4_T5_:
	.zero		948


//--------------------- .nv.constant0._ZN3cub18CUB_300001_SM_10006detail4scan20DeviceScanInitKernelINS0_13ScanTileStateIiLb1EEEEEvT_i --------------------------
	.section	.nv.constant0._ZN3cub18CUB_300001_SM_10006detail4scan20DeviceScanInitKernelINS0_13ScanTileStateIiLb1EEEEEvT_i,"a",@progbits
	.sectionflags	@""
	.align	4
.nv.constant0._ZN3cub18CUB_300001_SM_10006detail4scan20DeviceScanInitKernelINS0_13ScanTileStateIiLb1EEEEEvT_i:
	.zero		908


//--------------------- .nv.constant0._ZN3cub18CUB_300001_SM_10006detail11EmptyKernelIvEEvv --------------------------
	.section	.nv.constant0._ZN3cub18CUB_300001_SM_10006detail11EmptyKernelIvEEvv,"a",@progbits
	.sectionflags	@""
	.align	4
.nv.constant0._ZN3cub18CUB_300001_SM_10006detail11EmptyKernelIvEEvv:
	.zero		896


//--------------------- .nv.constant0._Z10kernelDrawPiS_PfS0_S0_S0_iii --------------------------
	.section	.nv.constant0._Z10kernelDrawPiS_PfS0_S0_S0_iii,"a",@progbits
	.sectionflags	@""
	.align	4
.nv.constant0._Z10kernelDrawPiS_PfS0_S0_S0_iii:
	.zero		956


//--------------------- .nv.constant0._Z16kernelFindLimitsPiS_i --------------------------
	.section	.nv.constant0._Z16kernelFindLimitsPiS_i,"a",@progbits
	.sectionflags	@""
	.align	4
.nv.constant0._Z16kernelFindLimitsPiS_i:
	.zero		916


//--------------------- .nv.constant0._Z15kernelGetPointsPfS_S_PiS0_S0_iiii --------------------------
	.section	.nv.constant0._Z15kernelGetPointsPfS_S_PiS0_S0_iiii,"a",@progbits
	.sectionflags	@""
	.align	4
.nv.constant0._Z15kernelGetPointsPfS_S_PiS0_S0_iiii:
	.zero		960


//--------------------- .nv.constant0._Z22kernelComputePointsNumPfS_S_Piiiii --------------------------
	.section	.nv.constant0._Z22kernelComputePointsNumPfS_S_Piiiii,"a",@progbits
	.sectionflags	@""
	.align	4
.nv.constant0._Z22kernelComputePointsNumPfS_S_Piiiii:
	.zero		944


//--------------------- SYMBOLS --------------------------

	.type		.nv.reservedSmem.offset0,@object
	.size		.nv.reservedSmem.offset0,0x4
	.type		.nv.reservedSmem.cap,@object
	.size		.nv.reservedSmem.cap,0x4
